	.headerflags	@"EF_CUDA_TEXMODE_UNIFIED EF_CUDA_64BIT_ADDRESS EF_CUDA_SM86 EF_CUDA_VIRTUAL_SM(EF_CUDA_SM86)"
	.elftype	@"ET_EXEC"


//--------------------- .nv.info                  --------------------------
	.section	.nv.info,"",@"SHT_CUDA_INFO"
	.align	4


	//----- nvinfo : EIATTR_REGCOUNT
	.align		4
        /*0000*/ 	.byte	0x04, 0x2f
        /*0002*/ 	.short	(.L_1 - .L_0)
	.align		4
.L_0:
        /*0004*/ 	.word	index@(gemm_n_1_to_256__kernel)
        /*0008*/ 	.word	0x000000a2


	//----- nvinfo : EIATTR_MAX_STACK_SIZE
	.align		4
.L_1:
        /*000c*/ 	.byte	0x04, 0x23
        /*000e*/ 	.short	(.L_3 - .L_2)
	.align		4
.L_2:
        /*0010*/ 	.word	index@(gemm_n_1_to_256__kernel)
        /*0014*/ 	.word	0x00000000


	//----- nvinfo : EIATTR_MIN_STACK_SIZE
	.align		4
.L_3:
        /*0018*/ 	.byte	0x04, 0x12
        /*001a*/ 	.short	(.L_5 - .L_4)
	.align		4
.L_4:
        /*001c*/ 	.word	index@(gemm_n_1_to_256__kernel)
        /*0020*/ 	.word	0x00000000


	//----- nvinfo : EIATTR_FRAME_SIZE
	.align		4
.L_5:
        /*0024*/ 	.byte	0x04, 0x11
        /*0026*/ 	.short	(.L_7 - .L_6)
	.align		4
.L_6:
        /*0028*/ 	.word	index@(gemm_n_1_to_256__kernel)
        /*002c*/ 	.word	0x00000000


	//----- nvinfo : EIATTR_REGCOUNT
	.align		4
.L_7:
        /*0030*/ 	.byte	0x04, 0x2f
        /*0032*/ 	.short	(.L_9 - .L_8)
	.align		4
.L_8:
        /*0034*/ 	.word	index@(gemm_n_257_to_512__kernel)
        /*0038*/ 	.word	0x000000a2


	//----- nvinfo : EIATTR_MAX_STACK_SIZE
	.align		4
.L_9:
        /*003c*/ 	.byte	0x04, 0x23
        /*003e*/ 	.short	(.L_11 - .L_10)
	.align		4
.L_10:
        /*0040*/ 	.word	index@(gemm_n_257_to_512__kernel)
        /*0044*/ 	.word	0x00000000


	//----- nvinfo : EIATTR_MIN_STACK_SIZE
	.align		4
.L_11:
        /*0048*/ 	.byte	0x04, 0x12
        /*004a*/ 	.short	(.L_13 - .L_12)
	.align		4
.L_12:
        /*004c*/ 	.word	index@(gemm_n_257_to_512__kernel)
        /*0050*/ 	.word	0x00000000


	//----- nvinfo : EIATTR_FRAME_SIZE
	.align		4
.L_13:
        /*0054*/ 	.byte	0x04, 0x11
        /*0056*/ 	.short	(.L_15 - .L_14)
	.align		4
.L_14:
        /*0058*/ 	.word	index@(gemm_n_257_to_512__kernel)
        /*005c*/ 	.word	0x00000000


	//----- nvinfo : EIATTR_REGCOUNT
	.align		4
.L_15:
        /*0060*/ 	.byte	0x04, 0x2f
        /*0062*/ 	.short	(.L_17 - .L_16)
	.align		4
.L_16:
        /*0064*/ 	.word	index@(gemm_n_513_to_768__kernel)
        /*0068*/ 	.word	0x000000a2


	//----- nvinfo : EIATTR_MAX_STACK_SIZE
	.align		4
.L_17:
        /*006c*/ 	.byte	0x04, 0x23
        /*006e*/ 	.short	(.L_19 - .L_18)
	.align		4
.L_18:
        /*0070*/ 	.word	index@(gemm_n_513_to_768__kernel)
        /*0074*/ 	.word	0x00000000


	//----- nvinfo : EIATTR_MIN_STACK_SIZE
	.align		4
.L_19:
        /*0078*/ 	.byte	0x04, 0x12
        /*007a*/ 	.short	(.L_21 - .L_20)
	.align		4
.L_20:
        /*007c*/ 	.word	index@(gemm_n_513_to_768__kernel)
        /*0080*/ 	.word	0x00000000


	//----- nvinfo : EIATTR_FRAME_SIZE
	.align		4
.L_21:
        /*0084*/ 	.byte	0x04, 0x11
        /*0086*/ 	.short	(.L_23 - .L_22)
	.align		4
.L_22:
        /*0088*/ 	.word	index@(gemm_n_513_to_768__kernel)
        /*008c*/ 	.word	0x00000000


	//----- nvinfo : EIATTR_REGCOUNT
	.align		4
.L_23:
        /*0090*/ 	.byte	0x04, 0x2f
        /*0092*/ 	.short	(.L_25 - .L_24)
	.align		4
.L_24:
        /*0094*/ 	.word	index@(gemm_n_769_to_1024__kernel)
        /*0098*/ 	.word	0x000000a8


	//----- nvinfo : EIATTR_MAX_STACK_SIZE
	.align		4
.L_25:
        /*009c*/ 	.byte	0x04, 0x23
        /*009e*/ 	.short	(.L_27 - .L_26)
	.align		4
.L_26:
        /*00a0*/ 	.word	index@(gemm_n_769_to_1024__kernel)
        /*00a4*/ 	.word	0x00000000


	//----- nvinfo : EIATTR_MIN_STACK_SIZE
	.align		4
.L_27:
        /*00a8*/ 	.byte	0x04, 0x12
        /*00aa*/ 	.short	(.L_29 - .L_28)
	.align		4
.L_28:
        /*00ac*/ 	.word	index@(gemm_n_769_to_1024__kernel)
        /*00b0*/ 	.word	0x00000000


	//----- nvinfo : EIATTR_FRAME_SIZE
	.align		4
.L_29:
        /*00b4*/ 	.byte	0x04, 0x11
        /*00b6*/ 	.short	(.L_31 - .L_30)
	.align		4
.L_30:
        /*00b8*/ 	.word	index@(gemm_n_769_to_1024__kernel)
        /*00bc*/ 	.word	0x00000000


	//----- nvinfo : EIATTR_REGCOUNT
	.align		4
.L_31:
        /*00c0*/ 	.byte	0x04, 0x2f
        /*00c2*/ 	.short	(.L_33 - .L_32)
	.align		4
.L_32:
        /*00c4*/ 	.word	index@(gemm_n_1025_to_1280__kernel)
        /*00c8*/ 	.word	0x000000a2


	//----- nvinfo : EIATTR_MAX_STACK_SIZE
	.align		4
.L_33:
        /*00cc*/ 	.byte	0x04, 0x23
        /*00ce*/ 	.short	(.L_35 - .L_34)
	.align		4
.L_34:
        /*00d0*/ 	.word	index@(gemm_n_1025_to_1280__kernel)
        /*00d4*/ 	.word	0x00000000


	//----- nvinfo : EIATTR_MIN_STACK_SIZE
	.align		4
.L_35:
        /*00d8*/ 	.byte	0x04, 0x12
        /*00da*/ 	.short	(.L_37 - .L_36)
	.align		4
.L_36:
        /*00dc*/ 	.word	index@(gemm_n_1025_to_1280__kernel)
        /*00e0*/ 	.word	0x00000000


	//----- nvinfo : EIATTR_FRAME_SIZE
	.align		4
.L_37:
        /*00e4*/ 	.byte	0x04, 0x11
        /*00e6*/ 	.short	(.L_39 - .L_38)
	.align		4
.L_38:
        /*00e8*/ 	.word	index@(gemm_n_1025_to_1280__kernel)
        /*00ec*/ 	.word	0x00000000


	//----- nvinfo : EIATTR_REGCOUNT
	.align		4
.L_39:
        /*00f0*/ 	.byte	0x04, 0x2f
        /*00f2*/ 	.short	(.L_41 - .L_40)
	.align		4
.L_40:
        /*00f4*/ 	.word	index@(gemm_n_1281_to_1536__kernel)
        /*00f8*/ 	.word	0x000000a2


	//----- nvinfo : EIATTR_MAX_STACK_SIZE
	.align		4
.L_41:
        /*00fc*/ 	.byte	0x04, 0x23
        /*00fe*/ 	.short	(.L_43 - .L_42)
	.align		4
.L_42:
        /*0100*/ 	.word	index@(gemm_n_1281_to_1536__kernel)
        /*0104*/ 	.word	0x00000000


	//----- nvinfo : EIATTR_MIN_STACK_SIZE
	.align		4
.L_43:
        /*0108*/ 	.byte	0x04, 0x12
        /*010a*/ 	.short	(.L_45 - .L_44)
	.align		4
.L_44:
        /*010c*/ 	.word	index@(gemm_n_1281_to_1536__kernel)
        /*0110*/ 	.word	0x00000000


	//----- nvinfo : EIATTR_FRAME_SIZE
	.align		4
.L_45:
        /*0114*/ 	.byte	0x04, 0x11
        /*0116*/ 	.short	(.L_47 - .L_46)
	.align		4
.L_46:
        /*0118*/ 	.word	index@(gemm_n_1281_to_1536__kernel)
        /*011c*/ 	.word	0x00000000


	//----- nvinfo : EIATTR_REGCOUNT
	.align		4
.L_47:
        /*0120*/ 	.byte	0x04, 0x2f
        /*0122*/ 	.short	(.L_49 - .L_48)
	.align		4
.L_48:
        /*0124*/ 	.word	index@(gemm_n_1537_to_1792__kernel)
        /*0128*/ 	.word	0x000000e4


	//----- nvinfo : EIATTR_MAX_STACK_SIZE
	.align		4
.L_49:
        /*012c*/ 	.byte	0x04, 0x23
        /*012e*/ 	.short	(.L_51 - .L_50)
	.align		4
.L_50:
        /*0130*/ 	.word	index@(gemm_n_1537_to_1792__kernel)
        /*0134*/ 	.word	0x00000000


	//----- nvinfo : EIATTR_MIN_STACK_SIZE
	.align		4
.L_51:
        /*0138*/ 	.byte	0x04, 0x12
        /*013a*/ 	.short	(.L_53 - .L_52)
	.align		4
.L_52:
        /*013c*/ 	.word	index@(gemm_n_1537_to_1792__kernel)
        /*0140*/ 	.word	0x00000000


	//----- nvinfo : EIATTR_FRAME_SIZE
	.align		4
.L_53:
        /*0144*/ 	.byte	0x04, 0x11
        /*0146*/ 	.short	(.L_55 - .L_54)
	.align		4
.L_54:
        /*0148*/ 	.word	index@(gemm_n_1537_to_1792__kernel)
        /*014c*/ 	.word	0x00000000


	//----- nvinfo : EIATTR_REGCOUNT
	.align		4
.L_55:
        /*0150*/ 	.byte	0x04, 0x2f
        /*0152*/ 	.short	(.L_57 - .L_56)
	.align		4
.L_56:
        /*0154*/ 	.word	index@(gemm_n_1793_to_2048__kernel)
        /*0158*/ 	.word	0x000000a2


	//----- nvinfo : EIATTR_MAX_STACK_SIZE
	.align		4
.L_57:
        /*015c*/ 	.byte	0x04, 0x23
        /*015e*/ 	.short	(.L_59 - .L_58)
	.align		4
.L_58:
        /*0160*/ 	.word	index@(gemm_n_1793_to_2048__kernel)
        /*0164*/ 	.word	0x00000000


	//----- nvinfo : EIATTR_MIN_STACK_SIZE
	.align		4
.L_59:
        /*0168*/ 	.byte	0x04, 0x12
        /*016a*/ 	.short	(.L_61 - .L_60)
	.align		4
.L_60:
        /*016c*/ 	.word	index@(gemm_n_1793_to_2048__kernel)
        /*0170*/ 	.word	0x00000000


	//----- nvinfo : EIATTR_FRAME_SIZE
	.align		4
.L_61:
        /*0174*/ 	.byte	0x04, 0x11
        /*0176*/ 	.short	(.L_63 - .L_62)
	.align		4
.L_62:
        /*0178*/ 	.word	index@(gemm_n_1793_to_2048__kernel)
        /*017c*/ 	.word	0x00000000


	//----- nvinfo : EIATTR_REGCOUNT
	.align		4
.L_63:
        /*0180*/ 	.byte	0x04, 0x2f
        /*0182*/ 	.short	(.L_65 - .L_64)
	.align		4
.L_64:
        /*0184*/ 	.word	index@(gemm_n_2049_to_2304__kernel)
        /*0188*/ 	.word	0x000000a2


	//----- nvinfo : EIATTR_MAX_STACK_SIZE
	.align		4
.L_65:
        /*018c*/ 	.byte	0x04, 0x23
        /*018e*/ 	.short	(.L_67 - .L_66)
	.align		4
.L_66:
        /*0190*/ 	.word	index@(gemm_n_2049_to_2304__kernel)
        /*0194*/ 	.word	0x00000000


	//----- nvinfo : EIATTR_MIN_STACK_SIZE
	.align		4
.L_67:
        /*0198*/ 	.byte	0x04, 0x12
        /*019a*/ 	.short	(.L_69 - .L_68)
	.align		4
.L_68:
        /*019c*/ 	.word	index@(gemm_n_2049_to_2304__kernel)
        /*01a0*/ 	.word	0x00000000


	//----- nvinfo : EIATTR_FRAME_SIZE
	.align		4
.L_69:
        /*01a4*/ 	.byte	0x04, 0x11
        /*01a6*/ 	.short	(.L_71 - .L_70)
	.align		4
.L_70:
        /*01a8*/ 	.word	index@(gemm_n_2049_to_2304__kernel)
        /*01ac*/ 	.word	0x00000000


	//----- nvinfo : EIATTR_REGCOUNT
	.align		4
.L_71:
        /*01b0*/ 	.byte	0x04, 0x2f
        /*01b2*/ 	.short	(.L_73 - .L_72)
	.align		4
.L_72:
        /*01b4*/ 	.word	index@(gemm_n_2305_to_2560__kernel)
        /*01b8*/ 	.word	0x000000e4


	//----- nvinfo : EIATTR_MAX_STACK_SIZE
	.align		4
.L_73:
        /*01bc*/ 	.byte	0x04, 0x23
        /*01be*/ 	.short	(.L_75 - .L_74)
	.align		4
.L_74:
        /*01c0*/ 	.word	index@(gemm_n_2305_to_2560__kernel)
        /*01c4*/ 	.word	0x00000000


	//----- nvinfo : EIATTR_MIN_STACK_SIZE
	.align		4
.L_75:
        /*01c8*/ 	.byte	0x04, 0x12
        /*01ca*/ 	.short	(.L_77 - .L_76)
	.align		4
.L_76:
        /*01cc*/ 	.word	index@(gemm_n_2305_to_2560__kernel)
        /*01d0*/ 	.word	0x00000000


	//----- nvinfo : EIATTR_FRAME_SIZE
	.align		4
.L_77:
        /*01d4*/ 	.byte	0x04, 0x11
        /*01d6*/ 	.short	(.L_79 - .L_78)
	.align		4
.L_78:
        /*01d8*/ 	.word	index@(gemm_n_2305_to_2560__kernel)
        /*01dc*/ 	.word	0x00000000


	//----- nvinfo : EIATTR_REGCOUNT
	.align		4
.L_79:
        /*01e0*/ 	.byte	0x04, 0x2f
        /*01e2*/ 	.short	(.L_81 - .L_80)
	.align		4
.L_80:
        /*01e4*/ 	.word	index@(gemm_n_2561_to_2816__kernel)
        /*01e8*/ 	.word	0x000000a2


	//----- nvinfo : EIATTR_MAX_STACK_SIZE
	.align		4
.L_81:
        /*01ec*/ 	.byte	0x04, 0x23
        /*01ee*/ 	.short	(.L_83 - .L_82)
	.align		4
.L_82:
        /*01f0*/ 	.word	index@(gemm_n_2561_to_2816__kernel)
        /*01f4*/ 	.word	0x00000000


	//----- nvinfo : EIATTR_MIN_STACK_SIZE
	.align		4
.L_83:
        /*01f8*/ 	.byte	0x04, 0x12
        /*01fa*/ 	.short	(.L_85 - .L_84)
	.align		4
.L_84:
        /*01fc*/ 	.word	index@(gemm_n_2561_to_2816__kernel)
        /*0200*/ 	.word	0x00000000


	//----- nvinfo : EIATTR_FRAME_SIZE
	.align		4
.L_85:
        /*0204*/ 	.byte	0x04, 0x11
        /*0206*/ 	.short	(.L_87 - .L_86)
	.align		4
.L_86:
        /*0208*/ 	.word	index@(gemm_n_2561_to_2816__kernel)
        /*020c*/ 	.word	0x00000000


	//----- nvinfo : EIATTR_REGCOUNT
	.align		4
.L_87:
        /*0210*/ 	.byte	0x04, 0x2f
        /*0212*/ 	.short	(.L_89 - .L_88)
	.align		4
.L_88:
        /*0214*/ 	.word	index@(gemm_n_2817_to_3072__kernel)
        /*0218*/ 	.word	0x000000a2


	//----- nvinfo : EIATTR_MAX_STACK_SIZE
	.align		4
.L_89:
        /*021c*/ 	.byte	0x04, 0x23
        /*021e*/ 	.short	(.L_91 - .L_90)
	.align		4
.L_90:
        /*0220*/ 	.word	index@(gemm_n_2817_to_3072__kernel)
        /*0224*/ 	.word	0x00000000


	//----- nvinfo : EIATTR_MIN_STACK_SIZE
	.align		4
.L_91:
        /*0228*/ 	.byte	0x04, 0x12
        /*022a*/ 	.short	(.L_93 - .L_92)
	.align		4
.L_92:
        /*022c*/ 	.word	index@(gemm_n_2817_to_3072__kernel)
        /*0230*/ 	.word	0x00000000


	//----- nvinfo : EIATTR_FRAME_SIZE
	.align		4
.L_93:
        /*0234*/ 	.byte	0x04, 0x11
        /*0236*/ 	.short	(.L_95 - .L_94)
	.align		4
.L_94:
        /*0238*/ 	.word	index@(gemm_n_2817_to_3072__kernel)
        /*023c*/ 	.word	0x00000000


	//----- nvinfo : EIATTR_REGCOUNT
	.align		4
.L_95:
        /*0240*/ 	.byte	0x04, 0x2f
        /*0242*/ 	.short	(.L_97 - .L_96)
	.align		4
.L_96:
        /*0244*/ 	.word	index@(gemm_n_3073_to_3328__kernel)
        /*0248*/ 	.word	0x000000a2


	//----- nvinfo : EIATTR_MAX_STACK_SIZE
	.align		4
.L_97:
        /*024c*/ 	.byte	0x04, 0x23
        /*024e*/ 	.short	(.L_99 - .L_98)
	.align		4
.L_98:
        /*0250*/ 	.word	index@(gemm_n_3073_to_3328__kernel)
        /*0254*/ 	.word	0x00000000


	//----- nvinfo : EIATTR_MIN_STACK_SIZE
	.align		4
.L_99:
        /*0258*/ 	.byte	0x04, 0x12
        /*025a*/ 	.short	(.L_101 - .L_100)
	.align		4
.L_100:
        /*025c*/ 	.word	index@(gemm_n_3073_to_3328__kernel)
        /*0260*/ 	.word	0x00000000


	//----- nvinfo : EIATTR_FRAME_SIZE
	.align		4
.L_101:
        /*0264*/ 	.byte	0x04, 0x11
        /*0266*/ 	.short	(.L_103 - .L_102)
	.align		4
.L_102:
        /*0268*/ 	.word	index@(gemm_n_3073_to_3328__kernel)
        /*026c*/ 	.word	0x00000000


	//----- nvinfo : EIATTR_REGCOUNT
	.align		4
.L_103:
        /*0270*/ 	.byte	0x04, 0x2f
        /*0272*/ 	.short	(.L_105 - .L_104)
	.align		4
.L_104:
        /*0274*/ 	.word	index@(gemm_n_3329_to_3584__kernel)
        /*0278*/ 	.word	0x000000a2


	//----- nvinfo : EIATTR_MAX_STACK_SIZE
	.align		4
.L_105:
        /*027c*/ 	.byte	0x04, 0x23
        /*027e*/ 	.short	(.L_107 - .L_106)
	.align		4
.L_106:
        /*0280*/ 	.word	index@(gemm_n_3329_to_3584__kernel)
        /*0284*/ 	.word	0x00000000


	//----- nvinfo : EIATTR_MIN_STACK_SIZE
	.align		4
.L_107:
        /*0288*/ 	.byte	0x04, 0x12
        /*028a*/ 	.short	(.L_109 - .L_108)
	.align		4
.L_108:
        /*028c*/ 	.word	index@(gemm_n_3329_to_3584__kernel)
        /*0290*/ 	.word	0x00000000


	//----- nvinfo : EIATTR_FRAME_SIZE
	.align		4
.L_109:
        /*0294*/ 	.byte	0x04, 0x11
        /*0296*/ 	.short	(.L_111 - .L_110)
	.align		4
.L_110:
        /*0298*/ 	.word	index@(gemm_n_3329_to_3584__kernel)
        /*029c*/ 	.word	0x00000000


	//----- nvinfo : EIATTR_REGCOUNT
	.align		4
.L_111:
        /*02a0*/ 	.byte	0x04, 0x2f
        /*02a2*/ 	.short	(.L_113 - .L_112)
	.align		4
.L_112:
        /*02a4*/ 	.word	index@(gemm_n_3585_to_3840__kernel)
        /*02a8*/ 	.word	0x000000a2


	//----- nvinfo : EIATTR_MAX_STACK_SIZE
	.align		4
.L_113:
        /*02ac*/ 	.byte	0x04, 0x23
        /*02ae*/ 	.short	(.L_115 - .L_114)
	.align		4
.L_114:
        /*02b0*/ 	.word	index@(gemm_n_3585_to_3840__kernel)
        /*02b4*/ 	.word	0x00000000


	//----- nvinfo : EIATTR_MIN_STACK_SIZE
	.align		4
.L_115:
        /*02b8*/ 	.byte	0x04, 0x12
        /*02ba*/ 	.short	(.L_117 - .L_116)
	.align		4
.L_116:
        /*02bc*/ 	.word	index@(gemm_n_3585_to_3840__kernel)
        /*02c0*/ 	.word	0x00000000


	//----- nvinfo : EIATTR_FRAME_SIZE
	.align		4
.L_117:
        /*02c4*/ 	.byte	0x04, 0x11
        /*02c6*/ 	.short	(.L_119 - .L_118)
	.align		4
.L_118:
        /*02c8*/ 	.word	index@(gemm_n_3585_to_3840__kernel)
        /*02cc*/ 	.word	0x00000000


	//----- nvinfo : EIATTR_REGCOUNT
	.align		4
.L_119:
        /*02d0*/ 	.byte	0x04, 0x2f
        /*02d2*/ 	.short	(.L_121 - .L_120)
	.align		4
.L_120:
        /*02d4*/ 	.word	index@(gemm_n_3841_to_4096__kernel)
        /*02d8*/ 	.word	0x00000074


	//----- nvinfo : EIATTR_MAX_STACK_SIZE
	.align		4
.L_121:
        /*02dc*/ 	.byte	0x04, 0x23
        /*02de*/ 	.short	(.L_123 - .L_122)
	.align		4
.L_122:
        /*02e0*/ 	.word	index@(gemm_n_3841_to_4096__kernel)
        /*02e4*/ 	.word	0x00000000


	//----- nvinfo : EIATTR_MIN_STACK_SIZE
	.align		4
.L_123:
        /*02e8*/ 	.byte	0x04, 0x12
        /*02ea*/ 	.short	(.L_125 - .L_124)
	.align		4
.L_124:
        /*02ec*/ 	.word	index@(gemm_n_3841_to_4096__kernel)
        /*02f0*/ 	.word	0x00000000


	//----- nvinfo : EIATTR_FRAME_SIZE
	.align		4
.L_125:
        /*02f4*/ 	.byte	0x04, 0x11
        /*02f6*/ 	.short	(.L_127 - .L_126)
	.align		4
.L_126:
        /*02f8*/ 	.word	index@(gemm_n_3841_to_4096__kernel)
        /*02fc*/ 	.word	0x00000000
.L_127:


//--------------------- .nv.info.gemm_n_3841_to_4096__kernel --------------------------
	.section	.nv.info.gemm_n_3841_to_4096__kernel,"",@"SHT_CUDA_INFO"
	.align	4


	//----- nvinfo : EIATTR_CUDA_API_VERSION
	.align		4
        /*0000*/ 	.byte	0x04, 0x37
        /*0002*/ 	.short	(.L_129 - .L_128)
.L_128:
        /*0004*/ 	.word	0x00000076


	//----- nvinfo : EIATTR_SW2861232_WAR
	.align		4
.L_129:
        /*0008*/ 	.byte	0x01, 0x35
	.zero		2


	//----- nvinfo : EIATTR_PARAM_CBANK
	.align		4
        /*000c*/ 	.byte	0x04, 0x0a
        /*000e*/ 	.short	(.L_131 - .L_130)
	.align		4
.L_130:
        /*0010*/ 	.word	index@(.nv.constant0.gemm_n_3841_to_4096__kernel)
        /*0014*/ 	.short	0x0160
        /*0016*/ 	.short	0x0028


	//----- nvinfo : EIATTR_CBANK_PARAM_SIZE
	.align		4
.L_131:
        /*0018*/ 	.byte	0x03, 0x19
        /*001a*/ 	.short	0x0028


	//----- nvinfo : EIATTR_KPARAM_INFO
	.align		4
        /*001c*/ 	.byte	0x04, 0x17
        /*001e*/ 	.short	(.L_133 - .L_132)
.L_132:
        /*0020*/ 	.word	0x00000000
        /*0024*/ 	.short	0x0004
        /*0026*/ 	.short	0x0020
        /*0028*/ 	.byte	0x00, 0xf0, 0x21, 0x00


	//----- nvinfo : EIATTR_KPARAM_INFO
	.align		4
.L_133:
        /*002c*/ 	.byte	0x04, 0x17
        /*002e*/ 	.short	(.L_135 - .L_134)
.L_134:
        /*0030*/ 	.word	0x00000000
        /*0034*/ 	.short	0x0003
        /*0036*/ 	.short	0x0018
        /*0038*/ 	.byte	0x00, 0xf0, 0x21, 0x00


	//----- nvinfo : EIATTR_KPARAM_INFO
	.align		4
.L_135:
        /*003c*/ 	.byte	0x04, 0x17
        /*003e*/ 	.short	(.L_137 - .L_136)
.L_136:
        /*0040*/ 	.word	0x00000000
        /*0044*/ 	.short	0x0002
        /*0046*/ 	.short	0x0010
        /*0048*/ 	.byte	0x00, 0xf0, 0x21, 0x00


	//----- nvinfo : EIATTR_KPARAM_INFO
	.align		4
.L_137:
        /*004c*/ 	.byte	0x04, 0x17
        /*004e*/ 	.short	(.L_139 - .L_138)
.L_138:
        /*0050*/ 	.word	0x00000000
        /*0054*/ 	.short	0x0001
        /*0056*/ 	.short	0x0008
        /*0058*/ 	.byte	0x00, 0xf0, 0x21, 0x00


	//----- nvinfo : EIATTR_KPARAM_INFO
	.align		4
.L_139:
        /*005c*/ 	.byte	0x04, 0x17
        /*005e*/ 	.short	(.L_141 - .L_140)
.L_140:
        /*0060*/ 	.word	0x00000000
        /*0064*/ 	.short	0x0000
        /*0066*/ 	.short	0x0000
        /*0068*/ 	.byte	0x00, 0xf0, 0x21, 0x00


	//----- nvinfo : EIATTR_WMMA_USED
	.align		4
.L_141:
        /*006c*/ 	.byte	0x01, 0x2b
	.zero		2


	//----- nvinfo : EIATTR_MAXREG_COUNT
	.align		4
        /*0070*/ 	.byte	0x03, 0x1b
        /*0072*/ 	.short	0x0080


	//----- nvinfo : EIATTR_EXIT_INSTR_OFFSETS
	.align		4
        /*0074*/ 	.byte	0x04, 0x1c
        /*0076*/ 	.short	(.L_143 - .L_142)


	//   ....[0]....
.L_142:
        /*0078*/ 	.word	0x00002330


	//   ....[1]....
        /*007c*/ 	.word	0x000023b0


	//----- nvinfo : EIATTR_MAX_THREADS
	.align		4
.L_143:
        /*0080*/ 	.byte	0x04, 0x05
        /*0082*/ 	.short	(.L_145 - .L_144)
.L_144:
        /*0084*/ 	.word	0x00000200
        /*0088*/ 	.word	0x00000001
        /*008c*/ 	.word	0x00000001
.L_145:


//--------------------- .nv.info.gemm_n_3585_to_3840__kernel --------------------------
	.section	.nv.info.gemm_n_3585_to_3840__kernel,"",@"SHT_CUDA_INFO"
	.align	4


	//----- nvinfo : EIATTR_CUDA_API_VERSION
	.align		4
        /*0000*/ 	.byte	0x04, 0x37
        /*0002*/ 	.short	(.L_147 - .L_146)
.L_146:
        /*0004*/ 	.word	0x00000076


	//----- nvinfo : EIATTR_SW2861232_WAR
	.align		4
.L_147:
        /*0008*/ 	.byte	0x01, 0x35
	.zero		2


	//----- nvinfo : EIATTR_PARAM_CBANK
	.align		4
        /*000c*/ 	.byte	0x04, 0x0a
        /*000e*/ 	.short	(.L_149 - .L_148)
	.align		4
.L_148:
        /*0010*/ 	.word	index@(.nv.constant0.gemm_n_3585_to_3840__kernel)
        /*0014*/ 	.short	0x0160
        /*0016*/ 	.short	0x0028


	//----- nvinfo : EIATTR_CBANK_PARAM_SIZE
	.align		4
.L_149:
        /*0018*/ 	.byte	0x03, 0x19
        /*001a*/ 	.short	0x0028


	//----- nvinfo : EIATTR_KPARAM_INFO
	.align		4
        /*001c*/ 	.byte	0x04, 0x17
        /*001e*/ 	.short	(.L_151 - .L_150)
.L_150:
        /*0020*/ 	.word	0x00000000
        /*0024*/ 	.short	0x0004
        /*0026*/ 	.short	0x0020
        /*0028*/ 	.byte	0x00, 0xf0, 0x21, 0x00


	//----- nvinfo : EIATTR_KPARAM_INFO
	.align		4
.L_151:
        /*002c*/ 	.byte	0x04, 0x17
        /*002e*/ 	.short	(.L_153 - .L_152)
.L_152:
        /*0030*/ 	.word	0x00000000
        /*0034*/ 	.short	0x0003
        /*0036*/ 	.short	0x0018
        /*0038*/ 	.byte	0x00, 0xf0, 0x21, 0x00


	//----- nvinfo : EIATTR_KPARAM_INFO
	.align		4
.L_153:
        /*003c*/ 	.byte	0x04, 0x17
        /*003e*/ 	.short	(.L_155 - .L_154)
.L_154:
        /*0040*/ 	.word	0x00000000
        /*0044*/ 	.short	0x0002
        /*0046*/ 	.short	0x0010
        /*0048*/ 	.byte	0x00, 0xf0, 0x21, 0x00


	//----- nvinfo : EIATTR_KPARAM_INFO
	.align		4
.L_155:
        /*004c*/ 	.byte	0x04, 0x17
        /*004e*/ 	.short	(.L_157 - .L_156)
.L_156:
        /*0050*/ 	.word	0x00000000
        /*0054*/ 	.short	0x0001
        /*0056*/ 	.short	0x0008
        /*0058*/ 	.byte	0x00, 0xf0, 0x21, 0x00


	//----- nvinfo : EIATTR_KPARAM_INFO
	.align		4
.L_157:
        /*005c*/ 	.byte	0x04, 0x17
        /*005e*/ 	.short	(.L_159 - .L_158)
.L_158:
        /*0060*/ 	.word	0x00000000
        /*0064*/ 	.short	0x0000
        /*0066*/ 	.short	0x0000
        /*0068*/ 	.byte	0x00, 0xf0, 0x21, 0x00


	//----- nvinfo : EIATTR_WMMA_USED
	.align		4
.L_159:
        /*006c*/ 	.byte	0x01, 0x2b
	.zero		2


	//----- nvinfo : EIATTR_MAXREG_COUNT
	.align		4
        /*0070*/ 	.byte	0x03, 0x1b
        /*0072*/ 	.short	0x00a8


	//----- nvinfo : EIATTR_EXIT_INSTR_OFFSETS
	.align		4
        /*0074*/ 	.byte	0x04, 0x1c
        /*0076*/ 	.short	(.L_161 - .L_160)


	//   ....[0]....
.L_160:
        /*0078*/ 	.word	0x00002d30


	//   ....[1]....
        /*007c*/ 	.word	0x00002db0


	//----- nvinfo : EIATTR_MAX_THREADS
	.align		4
.L_161:
        /*0080*/ 	.byte	0x04, 0x05
        /*0082*/ 	.short	(.L_163 - .L_162)
.L_162:
        /*0084*/ 	.word	0x00000180
        /*0088*/ 	.word	0x00000001
        /*008c*/ 	.word	0x00000001
.L_163:


//--------------------- .nv.info.gemm_n_3329_to_3584__kernel --------------------------
	.section	.nv.info.gemm_n_3329_to_3584__kernel,"",@"SHT_CUDA_INFO"
	.align	4


	//----- nvinfo : EIATTR_CUDA_API_VERSION
	.align		4
        /*0000*/ 	.byte	0x04, 0x37
        /*0002*/ 	.short	(.L_165 - .L_164)
.L_164:
        /*0004*/ 	.word	0x00000076


	//----- nvinfo : EIATTR_SW2861232_WAR
	.align		4
.L_165:
        /*0008*/ 	.byte	0x01, 0x35
	.zero		2


	//----- nvinfo : EIATTR_PARAM_CBANK
	.align		4
        /*000c*/ 	.byte	0x04, 0x0a
        /*000e*/ 	.short	(.L_167 - .L_166)
	.align		4
.L_166:
        /*0010*/ 	.word	index@(.nv.constant0.gemm_n_3329_to_3584__kernel)
        /*0014*/ 	.short	0x0160
        /*0016*/ 	.short	0x0028


	//----- nvinfo : EIATTR_CBANK_PARAM_SIZE
	.align		4
.L_167:
        /*0018*/ 	.byte	0x03, 0x19
        /*001a*/ 	.short	0x0028


	//----- nvinfo : EIATTR_KPARAM_INFO
	.align		4
        /*001c*/ 	.byte	0x04, 0x17
        /*001e*/ 	.short	(.L_169 - .L_168)
.L_168:
        /*0020*/ 	.word	0x00000000
        /*0024*/ 	.short	0x0004
        /*0026*/ 	.short	0x0020
        /*0028*/ 	.byte	0x00, 0xf0, 0x21, 0x00


	//----- nvinfo : EIATTR_KPARAM_INFO
	.align		4
.L_169:
        /*002c*/ 	.byte	0x04, 0x17
        /*002e*/ 	.short	(.L_171 - .L_170)
.L_170:
        /*0030*/ 	.word	0x00000000
        /*0034*/ 	.short	0x0003
        /*0036*/ 	.short	0x0018
        /*0038*/ 	.byte	0x00, 0xf0, 0x21, 0x00


	//----- nvinfo : EIATTR_KPARAM_INFO
	.align		4
.L_171:
        /*003c*/ 	.byte	0x04, 0x17
        /*003e*/ 	.short	(.L_173 - .L_172)
.L_172:
        /*0040*/ 	.word	0x00000000
        /*0044*/ 	.short	0x0002
        /*0046*/ 	.short	0x0010
        /*0048*/ 	.byte	0x00, 0xf0, 0x21, 0x00


	//----- nvinfo : EIATTR_KPARAM_INFO
	.align		4
.L_173:
        /*004c*/ 	.byte	0x04, 0x17
        /*004e*/ 	.short	(.L_175 - .L_174)
.L_174:
        /*0050*/ 	.word	0x00000000
        /*0054*/ 	.short	0x0001
        /*0056*/ 	.short	0x0008
        /*0058*/ 	.byte	0x00, 0xf0, 0x21, 0x00


	//----- nvinfo : EIATTR_KPARAM_INFO
	.align		4
.L_175:
        /*005c*/ 	.byte	0x04, 0x17
        /*005e*/ 	.short	(.L_177 - .L_176)
.L_176:
        /*0060*/ 	.word	0x00000000
        /*0064*/ 	.short	0x0000
        /*0066*/ 	.short	0x0000
        /*0068*/ 	.byte	0x00, 0xf0, 0x21, 0x00


	//----- nvinfo : EIATTR_WMMA_USED
	.align		4
.L_177:
        /*006c*/ 	.byte	0x01, 0x2b
	.zero		2


	//----- nvinfo : EIATTR_MAXREG_COUNT
	.align		4
        /*0070*/ 	.byte	0x03, 0x1b
        /*0072*/ 	.short	0x00a8


	//----- nvinfo : EIATTR_EXIT_INSTR_OFFSETS
	.align		4
        /*0074*/ 	.byte	0x04, 0x1c
        /*0076*/ 	.short	(.L_179 - .L_178)


	//   ....[0]....
.L_178:
        /*0078*/ 	.word	0x00002d30


	//   ....[1]....
        /*007c*/ 	.word	0x00002db0


	//----- nvinfo : EIATTR_MAX_THREADS
	.align		4
.L_179:
        /*0080*/ 	.byte	0x04, 0x05
        /*0082*/ 	.short	(.L_181 - .L_180)
.L_180:
        /*0084*/ 	.word	0x00000180
        /*0088*/ 	.word	0x00000001
        /*008c*/ 	.word	0x00000001
.L_181:


//--------------------- .nv.info.gemm_n_3073_to_3328__kernel --------------------------
	.section	.nv.info.gemm_n_3073_to_3328__kernel,"",@"SHT_CUDA_INFO"
	.align	4


	//----- nvinfo : EIATTR_CUDA_API_VERSION
	.align		4
        /*0000*/ 	.byte	0x04, 0x37
        /*0002*/ 	.short	(.L_183 - .L_182)
.L_182:
        /*0004*/ 	.word	0x00000076


	//----- nvinfo : EIATTR_SW2861232_WAR
	.align		4
.L_183:
        /*0008*/ 	.byte	0x01, 0x35
	.zero		2


	//----- nvinfo : EIATTR_PARAM_CBANK
	.align		4
        /*000c*/ 	.byte	0x04, 0x0a
        /*000e*/ 	.short	(.L_185 - .L_184)
	.align		4
.L_184:
        /*0010*/ 	.word	index@(.nv.constant0.gemm_n_3073_to_3328__kernel)
        /*0014*/ 	.short	0x0160
        /*0016*/ 	.short	0x0028


	//----- nvinfo : EIATTR_CBANK_PARAM_SIZE
	.align		4
.L_185:
        /*0018*/ 	.byte	0x03, 0x19
        /*001a*/ 	.short	0x0028


	//----- nvinfo : EIATTR_KPARAM_INFO
	.align		4
        /*001c*/ 	.byte	0x04, 0x17
        /*001e*/ 	.short	(.L_187 - .L_186)
.L_186:
        /*0020*/ 	.word	0x00000000
        /*0024*/ 	.short	0x0004
        /*0026*/ 	.short	0x0020
        /*0028*/ 	.byte	0x00, 0xf0, 0x21, 0x00


	//----- nvinfo : EIATTR_KPARAM_INFO
	.align		4
.L_187:
        /*002c*/ 	.byte	0x04, 0x17
        /*002e*/ 	.short	(.L_189 - .L_188)
.L_188:
        /*0030*/ 	.word	0x00000000
        /*0034*/ 	.short	0x0003
        /*0036*/ 	.short	0x0018
        /*0038*/ 	.byte	0x00, 0xf0, 0x21, 0x00


	//----- nvinfo : EIATTR_KPARAM_INFO
	.align		4
.L_189:
        /*003c*/ 	.byte	0x04, 0x17
        /*003e*/ 	.short	(.L_191 - .L_190)
.L_190:
        /*0040*/ 	.word	0x00000000
        /*0044*/ 	.short	0x0002
        /*0046*/ 	.short	0x0010
        /*0048*/ 	.byte	0x00, 0xf0, 0x21, 0x00


	//----- nvinfo : EIATTR_KPARAM_INFO
	.align		4
.L_191:
        /*004c*/ 	.byte	0x04, 0x17
        /*004e*/ 	.short	(.L_193 - .L_192)
.L_192:
        /*0050*/ 	.word	0x00000000
        /*0054*/ 	.short	0x0001
        /*0056*/ 	.short	0x0008
        /*0058*/ 	.byte	0x00, 0xf0, 0x21, 0x00


	//----- nvinfo : EIATTR_KPARAM_INFO
	.align		4
.L_193:
        /*005c*/ 	.byte	0x04, 0x17
        /*005e*/ 	.short	(.L_195 - .L_194)
.L_194:
        /*0060*/ 	.word	0x00000000
        /*0064*/ 	.short	0x0000
        /*0066*/ 	.short	0x0000
        /*0068*/ 	.byte	0x00, 0xf0, 0x21, 0x00


	//----- nvinfo : EIATTR_WMMA_USED
	.align		4
.L_195:
        /*006c*/ 	.byte	0x01, 0x2b
	.zero		2


	//----- nvinfo : EIATTR_MAXREG_COUNT
	.align		4
        /*0070*/ 	.byte	0x03, 0x1b
        /*0072*/ 	.short	0x00a8


	//----- nvinfo : EIATTR_EXIT_INSTR_OFFSETS
	.align		4
        /*0074*/ 	.byte	0x04, 0x1c
        /*0076*/ 	.short	(.L_197 - .L_196)


	//   ....[0]....
.L_196:
        /*0078*/ 	.word	0x00002d50


	//   ....[1]....
        /*007c*/ 	.word	0x00002dd0


	//----- nvinfo : EIATTR_MAX_THREADS
	.align		4
.L_197:
        /*0080*/ 	.byte	0x04, 0x05
        /*0082*/ 	.short	(.L_199 - .L_198)
.L_198:
        /*0084*/ 	.word	0x00000180
        /*0088*/ 	.word	0x00000001
        /*008c*/ 	.word	0x00000001
.L_199:


//--------------------- .nv.info.gemm_n_2817_to_3072__kernel --------------------------
	.section	.nv.info.gemm_n_2817_to_3072__kernel,"",@"SHT_CUDA_INFO"
	.align	4


	//----- nvinfo : EIATTR_CUDA_API_VERSION
	.align		4
        /*0000*/ 	.byte	0x04, 0x37
        /*0002*/ 	.short	(.L_201 - .L_200)
.L_200:
        /*0004*/ 	.word	0x00000076


	//----- nvinfo : EIATTR_SW2861232_WAR
	.align		4
.L_201:
        /*0008*/ 	.byte	0x01, 0x35
	.zero		2


	//----- nvinfo : EIATTR_PARAM_CBANK
	.align		4
        /*000c*/ 	.byte	0x04, 0x0a
        /*000e*/ 	.short	(.L_203 - .L_202)
	.align		4
.L_202:
        /*0010*/ 	.word	index@(.nv.constant0.gemm_n_2817_to_3072__kernel)
        /*0014*/ 	.short	0x0160
        /*0016*/ 	.short	0x0028


	//----- nvinfo : EIATTR_CBANK_PARAM_SIZE
	.align		4
.L_203:
        /*0018*/ 	.byte	0x03, 0x19
        /*001a*/ 	.short	0x0028


	//----- nvinfo : EIATTR_KPARAM_INFO
	.align		4
        /*001c*/ 	.byte	0x04, 0x17
        /*001e*/ 	.short	(.L_205 - .L_204)
.L_204:
        /*0020*/ 	.word	0x00000000
        /*0024*/ 	.short	0x0004
        /*0026*/ 	.short	0x0020
        /*0028*/ 	.byte	0x00, 0xf0, 0x21, 0x00


	//----- nvinfo : EIATTR_KPARAM_INFO
	.align		4
.L_205:
        /*002c*/ 	.byte	0x04, 0x17
        /*002e*/ 	.short	(.L_207 - .L_206)
.L_206:
        /*0030*/ 	.word	0x00000000
        /*0034*/ 	.short	0x0003
        /*0036*/ 	.short	0x0018
        /*0038*/ 	.byte	0x00, 0xf0, 0x21, 0x00


	//----- nvinfo : EIATTR_KPARAM_INFO
	.align		4
.L_207:
        /*003c*/ 	.byte	0x04, 0x17
        /*003e*/ 	.short	(.L_209 - .L_208)
.L_208:
        /*0040*/ 	.word	0x00000000
        /*0044*/ 	.short	0x0002
        /*0046*/ 	.short	0x0010
        /*0048*/ 	.byte	0x00, 0xf0, 0x21, 0x00


	//----- nvinfo : EIATTR_KPARAM_INFO
	.align		4
.L_209:
        /*004c*/ 	.byte	0x04, 0x17
        /*004e*/ 	.short	(.L_211 - .L_210)
.L_210:
        /*0050*/ 	.word	0x00000000
        /*0054*/ 	.short	0x0001
        /*0056*/ 	.short	0x0008
        /*0058*/ 	.byte	0x00, 0xf0, 0x21, 0x00


	//----- nvinfo : EIATTR_KPARAM_INFO
	.align		4
.L_211:
        /*005c*/ 	.byte	0x04, 0x17
        /*005e*/ 	.short	(.L_213 - .L_212)
.L_212:
        /*0060*/ 	.word	0x00000000
        /*0064*/ 	.short	0x0000
        /*0066*/ 	.short	0x0000
        /*0068*/ 	.byte	0x00, 0xf0, 0x21, 0x00


	//----- nvinfo : EIATTR_WMMA_USED
	.align		4
.L_213:
        /*006c*/ 	.byte	0x01, 0x2b
	.zero		2


	//----- nvinfo : EIATTR_MAXREG_COUNT
	.align		4
        /*0070*/ 	.byte	0x03, 0x1b
        /*0072*/ 	.short	0x00a8


	//----- nvinfo : EIATTR_EXIT_INSTR_OFFSETS
	.align		4
        /*0074*/ 	.byte	0x04, 0x1c
        /*0076*/ 	.short	(.L_215 - .L_214)


	//   ....[0]....
.L_214:
        /*0078*/ 	.word	0x00002d30


	//   ....[1]....
        /*007c*/ 	.word	0x00002db0


	//----- nvinfo : EIATTR_MAX_THREADS
	.align		4
.L_215:
        /*0080*/ 	.byte	0x04, 0x05
        /*0082*/ 	.short	(.L_217 - .L_216)
.L_216:
        /*0084*/ 	.word	0x00000180
        /*0088*/ 	.word	0x00000001
        /*008c*/ 	.word	0x00000001
.L_217:


//--------------------- .nv.info.gemm_n_2561_to_2816__kernel --------------------------
	.section	.nv.info.gemm_n_2561_to_2816__kernel,"",@"SHT_CUDA_INFO"
	.align	4


	//----- nvinfo : EIATTR_CUDA_API_VERSION
	.align		4
        /*0000*/ 	.byte	0x04, 0x37
        /*0002*/ 	.short	(.L_219 - .L_218)
.L_218:
        /*0004*/ 	.word	0x00000076


	//----- nvinfo : EIATTR_SW2861232_WAR
	.align		4
.L_219:
        /*0008*/ 	.byte	0x01, 0x35
	.zero		2


	//----- nvinfo : EIATTR_PARAM_CBANK
	.align		4
        /*000c*/ 	.byte	0x04, 0x0a
        /*000e*/ 	.short	(.L_221 - .L_220)
	.align		4
.L_220:
        /*0010*/ 	.word	index@(.nv.constant0.gemm_n_2561_to_2816__kernel)
        /*0014*/ 	.short	0x0160
        /*0016*/ 	.short	0x0028


	//----- nvinfo : EIATTR_CBANK_PARAM_SIZE
	.align		4
.L_221:
        /*0018*/ 	.byte	0x03, 0x19
        /*001a*/ 	.short	0x0028


	//----- nvinfo : EIATTR_KPARAM_INFO
	.align		4
        /*001c*/ 	.byte	0x04, 0x17
        /*001e*/ 	.short	(.L_223 - .L_222)
.L_222:
        /*0020*/ 	.word	0x00000000
        /*0024*/ 	.short	0x0004
        /*0026*/ 	.short	0x0020
        /*0028*/ 	.byte	0x00, 0xf0, 0x21, 0x00


	//----- nvinfo : EIATTR_KPARAM_INFO
	.align		4
.L_223:
        /*002c*/ 	.byte	0x04, 0x17
        /*002e*/ 	.short	(.L_225 - .L_224)
.L_224:
        /*0030*/ 	.word	0x00000000
        /*0034*/ 	.short	0x0003
        /*0036*/ 	.short	0x0018
        /*0038*/ 	.byte	0x00, 0xf0, 0x21, 0x00


	//----- nvinfo : EIATTR_KPARAM_INFO
	.align		4
.L_225:
        /*003c*/ 	.byte	0x04, 0x17
        /*003e*/ 	.short	(.L_227 - .L_226)
.L_226:
        /*0040*/ 	.word	0x00000000
        /*0044*/ 	.short	0x0002
        /*0046*/ 	.short	0x0010
        /*0048*/ 	.byte	0x00, 0xf0, 0x21, 0x00


	//----- nvinfo : EIATTR_KPARAM_INFO
	.align		4
.L_227:
        /*004c*/ 	.byte	0x04, 0x17
        /*004e*/ 	.short	(.L_229 - .L_228)
.L_228:
        /*0050*/ 	.word	0x00000000
        /*0054*/ 	.short	0x0001
        /*0056*/ 	.short	0x0008
        /*0058*/ 	.byte	0x00, 0xf0, 0x21, 0x00


	//----- nvinfo : EIATTR_KPARAM_INFO
	.align		4
.L_229:
        /*005c*/ 	.byte	0x04, 0x17
        /*005e*/ 	.short	(.L_231 - .L_230)
.L_230:
        /*0060*/ 	.word	0x00000000
        /*0064*/ 	.short	0x0000
        /*0066*/ 	.short	0x0000
        /*0068*/ 	.byte	0x00, 0xf0, 0x21, 0x00


	//----- nvinfo : EIATTR_WMMA_USED
	.align		4
.L_231:
        /*006c*/ 	.byte	0x01, 0x2b
	.zero		2


	//----- nvinfo : EIATTR_MAXREG_COUNT
	.align		4
        /*0070*/ 	.byte	0x03, 0x1b
        /*0072*/ 	.short	0x00a8


	//----- nvinfo : EIATTR_EXIT_INSTR_OFFSETS
	.align		4
        /*0074*/ 	.byte	0x04, 0x1c
        /*0076*/ 	.short	(.L_233 - .L_232)


	//   ....[0]....
.L_232:
        /*0078*/ 	.word	0x00002d30


	//   ....[1]....
        /*007c*/ 	.word	0x00002db0


	//----- nvinfo : EIATTR_MAX_THREADS
	.align		4
.L_233:
        /*0080*/ 	.byte	0x04, 0x05
        /*0082*/ 	.short	(.L_235 - .L_234)
.L_234:
        /*0084*/ 	.word	0x00000180
        /*0088*/ 	.word	0x00000001
        /*008c*/ 	.word	0x00000001
.L_235:


//--------------------- .nv.info.gemm_n_2305_to_2560__kernel --------------------------
	.section	.nv.info.gemm_n_2305_to_2560__kernel,"",@"SHT_CUDA_INFO"
	.align	4


	//----- nvinfo : EIATTR_CUDA_API_VERSION
	.align		4
        /*0000*/ 	.byte	0x04, 0x37
        /*0002*/ 	.short	(.L_237 - .L_236)
.L_236:
        /*0004*/ 	.word	0x00000076


	//----- nvinfo : EIATTR_SW2861232_WAR
	.align		4
.L_237:
        /*0008*/ 	.byte	0x01, 0x35
	.zero		2


	//----- nvinfo : EIATTR_PARAM_CBANK
	.align		4
        /*000c*/ 	.byte	0x04, 0x0a
        /*000e*/ 	.short	(.L_239 - .L_238)
	.align		4
.L_238:
        /*0010*/ 	.word	index@(.nv.constant0.gemm_n_2305_to_2560__kernel)
        /*0014*/ 	.short	0x0160
        /*0016*/ 	.short	0x0028


	//----- nvinfo : EIATTR_CBANK_PARAM_SIZE
	.align		4
.L_239:
        /*0018*/ 	.byte	0x03, 0x19
        /*001a*/ 	.short	0x0028


	//----- nvinfo : EIATTR_KPARAM_INFO
	.align		4
        /*001c*/ 	.byte	0x04, 0x17
        /*001e*/ 	.short	(.L_241 - .L_240)
.L_240:
        /*0020*/ 	.word	0x00000000
        /*0024*/ 	.short	0x0004
        /*0026*/ 	.short	0x0020
        /*0028*/ 	.byte	0x00, 0xf0, 0x21, 0x00


	//----- nvinfo : EIATTR_KPARAM_INFO
	.align		4
.L_241:
        /*002c*/ 	.byte	0x04, 0x17
        /*002e*/ 	.short	(.L_243 - .L_242)
.L_242:
        /*0030*/ 	.word	0x00000000
        /*0034*/ 	.short	0x0003
        /*0036*/ 	.short	0x0018
        /*0038*/ 	.byte	0x00, 0xf0, 0x21, 0x00


	//----- nvinfo : EIATTR_KPARAM_INFO
	.align		4
.L_243:
        /*003c*/ 	.byte	0x04, 0x17
        /*003e*/ 	.short	(.L_245 - .L_244)
.L_244:
        /*0040*/ 	.word	0x00000000
        /*0044*/ 	.short	0x0002
        /*0046*/ 	.short	0x0010
        /*0048*/ 	.byte	0x00, 0xf0, 0x21, 0x00


	//----- nvinfo : EIATTR_KPARAM_INFO
	.align		4
.L_245:
        /*004c*/ 	.byte	0x04, 0x17
        /*004e*/ 	.short	(.L_247 - .L_246)
.L_246:
        /*0050*/ 	.word	0x00000000
        /*0054*/ 	.short	0x0001
        /*0056*/ 	.short	0x0008
        /*0058*/ 	.byte	0x00, 0xf0, 0x21, 0x00


	//----- nvinfo : EIATTR_KPARAM_INFO
	.align		4
.L_247:
        /*005c*/ 	.byte	0x04, 0x17
        /*005e*/ 	.short	(.L_249 - .L_248)
.L_248:
        /*0060*/ 	.word	0x00000000
        /*0064*/ 	.short	0x0000
        /*0066*/ 	.short	0x0000
        /*0068*/ 	.byte	0x00, 0xf0, 0x21, 0x00


	//----- nvinfo : EIATTR_WMMA_USED
	.align		4
.L_249:
        /*006c*/ 	.byte	0x01, 0x2b
	.zero		2


	//----- nvinfo : EIATTR_MAXREG_COUNT
	.align		4
        /*0070*/ 	.byte	0x03, 0x1b
        /*0072*/ 	.short	0x00ff


	//----- nvinfo : EIATTR_EXIT_INSTR_OFFSETS
	.align		4
        /*0074*/ 	.byte	0x04, 0x1c
        /*0076*/ 	.short	(.L_251 - .L_250)


	//   ....[0]....
.L_250:
        /*0078*/ 	.word	0x00005890


	//   ....[1]....
        /*007c*/ 	.word	0x00005910


	//----- nvinfo : EIATTR_MAX_THREADS
	.align		4
.L_251:
        /*0080*/ 	.byte	0x04, 0x05
        /*0082*/ 	.short	(.L_253 - .L_252)
.L_252:
        /*0084*/ 	.word	0x000000e0
        /*0088*/ 	.word	0x00000001
        /*008c*/ 	.word	0x00000001
.L_253:


//--------------------- .nv.info.gemm_n_2049_to_2304__kernel --------------------------
	.section	.nv.info.gemm_n_2049_to_2304__kernel,"",@"SHT_CUDA_INFO"
	.align	4


	//----- nvinfo : EIATTR_CUDA_API_VERSION
	.align		4
        /*0000*/ 	.byte	0x04, 0x37
        /*0002*/ 	.short	(.L_255 - .L_254)
.L_254:
        /*0004*/ 	.word	0x00000076


	//----- nvinfo : EIATTR_SW2861232_WAR
	.align		4
.L_255:
        /*0008*/ 	.byte	0x01, 0x35
	.zero		2


	//----- nvinfo : EIATTR_PARAM_CBANK
	.align		4
        /*000c*/ 	.byte	0x04, 0x0a
        /*000e*/ 	.short	(.L_257 - .L_256)
	.align		4
.L_256:
        /*0010*/ 	.word	index@(.nv.constant0.gemm_n_2049_to_2304__kernel)
        /*0014*/ 	.short	0x0160
        /*0016*/ 	.short	0x0028


	//----- nvinfo : EIATTR_CBANK_PARAM_SIZE
	.align		4
.L_257:
        /*0018*/ 	.byte	0x03, 0x19
        /*001a*/ 	.short	0x0028


	//----- nvinfo : EIATTR_KPARAM_INFO
	.align		4
        /*001c*/ 	.byte	0x04, 0x17
        /*001e*/ 	.short	(.L_259 - .L_258)
.L_258:
        /*0020*/ 	.word	0x00000000
        /*0024*/ 	.short	0x0004
        /*0026*/ 	.short	0x0020
        /*0028*/ 	.byte	0x00, 0xf0, 0x21, 0x00


	//----- nvinfo : EIATTR_KPARAM_INFO
	.align		4
.L_259:
        /*002c*/ 	.byte	0x04, 0x17
        /*002e*/ 	.short	(.L_261 - .L_260)
.L_260:
        /*0030*/ 	.word	0x00000000
        /*0034*/ 	.short	0x0003
        /*0036*/ 	.short	0x0018
        /*0038*/ 	.byte	0x00, 0xf0, 0x21, 0x00


	//----- nvinfo : EIATTR_KPARAM_INFO
	.align		4
.L_261:
        /*003c*/ 	.byte	0x04, 0x17
        /*003e*/ 	.short	(.L_263 - .L_262)
.L_262:
        /*0040*/ 	.word	0x00000000
        /*0044*/ 	.short	0x0002
        /*0046*/ 	.short	0x0010
        /*0048*/ 	.byte	0x00, 0xf0, 0x21, 0x00


	//----- nvinfo : EIATTR_KPARAM_INFO
	.align		4
.L_263:
        /*004c*/ 	.byte	0x04, 0x17
        /*004e*/ 	.short	(.L_265 - .L_264)
.L_264:
        /*0050*/ 	.word	0x00000000
        /*0054*/ 	.short	0x0001
        /*0056*/ 	.short	0x0008
        /*0058*/ 	.byte	0x00, 0xf0, 0x21, 0x00


	//----- nvinfo : EIATTR_KPARAM_INFO
	.align		4
.L_265:
        /*005c*/ 	.byte	0x04, 0x17
        /*005e*/ 	.short	(.L_267 - .L_266)
.L_266:
        /*0060*/ 	.word	0x00000000
        /*0064*/ 	.short	0x0000
        /*0066*/ 	.short	0x0000
        /*0068*/ 	.byte	0x00, 0xf0, 0x21, 0x00


	//----- nvinfo : EIATTR_WMMA_USED
	.align		4
.L_267:
        /*006c*/ 	.byte	0x01, 0x2b
	.zero		2


	//----- nvinfo : EIATTR_MAXREG_COUNT
	.align		4
        /*0070*/ 	.byte	0x03, 0x1b
        /*0072*/ 	.short	0x00a8


	//----- nvinfo : EIATTR_EXIT_INSTR_OFFSETS
	.align		4
        /*0074*/ 	.byte	0x04, 0x1c
        /*0076*/ 	.short	(.L_269 - .L_268)


	//   ....[0]....
.L_268:
        /*0078*/ 	.word	0x00002d50


	//   ....[1]....
        /*007c*/ 	.word	0x00002dd0


	//----- nvinfo : EIATTR_MAX_THREADS
	.align		4
.L_269:
        /*0080*/ 	.byte	0x04, 0x05
        /*0082*/ 	.short	(.L_271 - .L_270)
.L_270:
        /*0084*/ 	.word	0x00000180
        /*0088*/ 	.word	0x00000001
        /*008c*/ 	.word	0x00000001
.L_271:


//--------------------- .nv.info.gemm_n_1793_to_2048__kernel --------------------------
	.section	.nv.info.gemm_n_1793_to_2048__kernel,"",@"SHT_CUDA_INFO"
	.align	4


	//----- nvinfo : EIATTR_CUDA_API_VERSION
	.align		4
        /*0000*/ 	.byte	0x04, 0x37
        /*0002*/ 	.short	(.L_273 - .L_272)
.L_272:
        /*0004*/ 	.word	0x00000076


	//----- nvinfo : EIATTR_SW2861232_WAR
	.align		4
.L_273:
        /*0008*/ 	.byte	0x01, 0x35
	.zero		2


	//----- nvinfo : EIATTR_PARAM_CBANK
	.align		4
        /*000c*/ 	.byte	0x04, 0x0a
        /*000e*/ 	.short	(.L_275 - .L_274)
	.align		4
.L_274:
        /*0010*/ 	.word	index@(.nv.constant0.gemm_n_1793_to_2048__kernel)
        /*0014*/ 	.short	0x0160
        /*0016*/ 	.short	0x0028


	//----- nvinfo : EIATTR_CBANK_PARAM_SIZE
	.align		4
.L_275:
        /*0018*/ 	.byte	0x03, 0x19
        /*001a*/ 	.short	0x0028


	//----- nvinfo : EIATTR_KPARAM_INFO
	.align		4
        /*001c*/ 	.byte	0x04, 0x17
        /*001e*/ 	.short	(.L_277 - .L_276)
.L_276:
        /*0020*/ 	.word	0x00000000
        /*0024*/ 	.short	0x0004
        /*0026*/ 	.short	0x0020
        /*0028*/ 	.byte	0x00, 0xf0, 0x21, 0x00


	//----- nvinfo : EIATTR_KPARAM_INFO
	.align		4
.L_277:
        /*002c*/ 	.byte	0x04, 0x17
        /*002e*/ 	.short	(.L_279 - .L_278)
.L_278:
        /*0030*/ 	.word	0x00000000
        /*0034*/ 	.short	0x0003
        /*0036*/ 	.short	0x0018
        /*0038*/ 	.byte	0x00, 0xf0, 0x21, 0x00


	//----- nvinfo : EIATTR_KPARAM_INFO
	.align		4
.L_279:
        /*003c*/ 	.byte	0x04, 0x17
        /*003e*/ 	.short	(.L_281 - .L_280)
.L_280:
        /*0040*/ 	.word	0x00000000
        /*0044*/ 	.short	0x0002
        /*0046*/ 	.short	0x0010
        /*0048*/ 	.byte	0x00, 0xf0, 0x21, 0x00


	//----- nvinfo : EIATTR_KPARAM_INFO
	.align		4
.L_281:
        /*004c*/ 	.byte	0x04, 0x17
        /*004e*/ 	.short	(.L_283 - .L_282)
.L_282:
        /*0050*/ 	.word	0x00000000
        /*0054*/ 	.short	0x0001
        /*0056*/ 	.short	0x0008
        /*0058*/ 	.byte	0x00, 0xf0, 0x21, 0x00


	//----- nvinfo : EIATTR_KPARAM_INFO
	.align		4
.L_283:
        /*005c*/ 	.byte	0x04, 0x17
        /*005e*/ 	.short	(.L_285 - .L_284)
.L_284:
        /*0060*/ 	.word	0x00000000
        /*0064*/ 	.short	0x0000
        /*0066*/ 	.short	0x0000
        /*0068*/ 	.byte	0x00, 0xf0, 0x21, 0x00


	//----- nvinfo : EIATTR_WMMA_USED
	.align		4
.L_285:
        /*006c*/ 	.byte	0x01, 0x2b
	.zero		2


	//----- nvinfo : EIATTR_MAXREG_COUNT
	.align		4
        /*0070*/ 	.byte	0x03, 0x1b
        /*0072*/ 	.short	0x00a8


	//----- nvinfo : EIATTR_EXIT_INSTR_OFFSETS
	.align		4
        /*0074*/ 	.byte	0x04, 0x1c
        /*0076*/ 	.short	(.L_287 - .L_286)


	//   ....[0]....
.L_286:
        /*0078*/ 	.word	0x00002d30


	//   ....[1]....
        /*007c*/ 	.word	0x00002db0


	//----- nvinfo : EIATTR_MAX_THREADS
	.align		4
.L_287:
        /*0080*/ 	.byte	0x04, 0x05
        /*0082*/ 	.short	(.L_289 - .L_288)
.L_288:
        /*0084*/ 	.word	0x00000180
        /*0088*/ 	.word	0x00000001
        /*008c*/ 	.word	0x00000001
.L_289:


//--------------------- .nv.info.gemm_n_1537_to_1792__kernel --------------------------
	.section	.nv.info.gemm_n_1537_to_1792__kernel,"",@"SHT_CUDA_INFO"
	.align	4


	//----- nvinfo : EIATTR_CUDA_API_VERSION
	.align		4
        /*0000*/ 	.byte	0x04, 0x37
        /*0002*/ 	.short	(.L_291 - .L_290)
.L_290:
        /*0004*/ 	.word	0x00000076


	//----- nvinfo : EIATTR_SW2861232_WAR
	.align		4
.L_291:
        /*0008*/ 	.byte	0x01, 0x35
	.zero		2


	//----- nvinfo : EIATTR_PARAM_CBANK
	.align		4
        /*000c*/ 	.byte	0x04, 0x0a
        /*000e*/ 	.short	(.L_293 - .L_292)
	.align		4
.L_292:
        /*0010*/ 	.word	index@(.nv.constant0.gemm_n_1537_to_1792__kernel)
        /*0014*/ 	.short	0x0160
        /*0016*/ 	.short	0x0028


	//----- nvinfo : EIATTR_CBANK_PARAM_SIZE
	.align		4
.L_293:
        /*0018*/ 	.byte	0x03, 0x19
        /*001a*/ 	.short	0x0028


	//----- nvinfo : EIATTR_KPARAM_INFO
	.align		4
        /*001c*/ 	.byte	0x04, 0x17
        /*001e*/ 	.short	(.L_295 - .L_294)
.L_294:
        /*0020*/ 	.word	0x00000000
        /*0024*/ 	.short	0x0004
        /*0026*/ 	.short	0x0020
        /*0028*/ 	.byte	0x00, 0xf0, 0x21, 0x00


	//----- nvinfo : EIATTR_KPARAM_INFO
	.align		4
.L_295:
        /*002c*/ 	.byte	0x04, 0x17
        /*002e*/ 	.short	(.L_297 - .L_296)
.L_296:
        /*0030*/ 	.word	0x00000000
        /*0034*/ 	.short	0x0003
        /*0036*/ 	.short	0x0018
        /*0038*/ 	.byte	0x00, 0xf0, 0x21, 0x00


	//----- nvinfo : EIATTR_KPARAM_INFO
	.align		4
.L_297:
        /*003c*/ 	.byte	0x04, 0x17
        /*003e*/ 	.short	(.L_299 - .L_298)
.L_298:
        /*0040*/ 	.word	0x00000000
        /*0044*/ 	.short	0x0002
        /*0046*/ 	.short	0x0010
        /*0048*/ 	.byte	0x00, 0xf0, 0x21, 0x00


	//----- nvinfo : EIATTR_KPARAM_INFO
	.align		4
.L_299:
        /*004c*/ 	.byte	0x04, 0x17
        /*004e*/ 	.short	(.L_301 - .L_300)
.L_300:
        /*0050*/ 	.word	0x00000000
        /*0054*/ 	.short	0x0001
        /*0056*/ 	.short	0x0008
        /*0058*/ 	.byte	0x00, 0xf0, 0x21, 0x00


	//----- nvinfo : EIATTR_KPARAM_INFO
	.align		4
.L_301:
        /*005c*/ 	.byte	0x04, 0x17
        /*005e*/ 	.short	(.L_303 - .L_302)
.L_302:
        /*0060*/ 	.word	0x00000000
        /*0064*/ 	.short	0x0000
        /*0066*/ 	.short	0x0000
        /*0068*/ 	.byte	0x00, 0xf0, 0x21, 0x00


	//----- nvinfo : EIATTR_WMMA_USED
	.align		4
.L_303:
        /*006c*/ 	.byte	0x01, 0x2b
	.zero		2


	//----- nvinfo : EIATTR_MAXREG_COUNT
	.align		4
        /*0070*/ 	.byte	0x03, 0x1b
        /*0072*/ 	.short	0x00ff


	//----- nvinfo : EIATTR_EXIT_INSTR_OFFSETS
	.align		4
        /*0074*/ 	.byte	0x04, 0x1c
        /*0076*/ 	.short	(.L_305 - .L_304)


	//   ....[0]....
.L_304:
        /*0078*/ 	.word	0x00005890


	//   ....[1]....
        /*007c*/ 	.word	0x00005910


	//----- nvinfo : EIATTR_MAX_THREADS
	.align		4
.L_305:
        /*0080*/ 	.byte	0x04, 0x05
        /*0082*/ 	.short	(.L_307 - .L_306)
.L_306:
        /*0084*/ 	.word	0x000000e0
        /*0088*/ 	.word	0x00000001
        /*008c*/ 	.word	0x00000001
.L_307:


//--------------------- .nv.info.gemm_n_1281_to_1536__kernel --------------------------
	.section	.nv.info.gemm_n_1281_to_1536__kernel,"",@"SHT_CUDA_INFO"
	.align	4


	//----- nvinfo : EIATTR_CUDA_API_VERSION
	.align		4
        /*0000*/ 	.byte	0x04, 0x37
        /*0002*/ 	.short	(.L_309 - .L_308)
.L_308:
        /*0004*/ 	.word	0x00000076


	//----- nvinfo : EIATTR_SW2861232_WAR
	.align		4
.L_309:
        /*0008*/ 	.byte	0x01, 0x35
	.zero		2


	//----- nvinfo : EIATTR_PARAM_CBANK
	.align		4
        /*000c*/ 	.byte	0x04, 0x0a
        /*000e*/ 	.short	(.L_311 - .L_310)
	.align		4
.L_310:
        /*0010*/ 	.word	index@(.nv.constant0.gemm_n_1281_to_1536__kernel)
        /*0014*/ 	.short	0x0160
        /*0016*/ 	.short	0x0028


	//----- nvinfo : EIATTR_CBANK_PARAM_SIZE
	.align		4
.L_311:
        /*0018*/ 	.byte	0x03, 0x19
        /*001a*/ 	.short	0x0028


	//----- nvinfo : EIATTR_KPARAM_INFO
	.align		4
        /*001c*/ 	.byte	0x04, 0x17
        /*001e*/ 	.short	(.L_313 - .L_312)
.L_312:
        /*0020*/ 	.word	0x00000000
        /*0024*/ 	.short	0x0004
        /*0026*/ 	.short	0x0020
        /*0028*/ 	.byte	0x00, 0xf0, 0x21, 0x00


	//----- nvinfo : EIATTR_KPARAM_INFO
	.align		4
.L_313:
        /*002c*/ 	.byte	0x04, 0x17
        /*002e*/ 	.short	(.L_315 - .L_314)
.L_314:
        /*0030*/ 	.word	0x00000000
        /*0034*/ 	.short	0x0003
        /*0036*/ 	.short	0x0018
        /*0038*/ 	.byte	0x00, 0xf0, 0x21, 0x00


	//----- nvinfo : EIATTR_KPARAM_INFO
	.align		4
.L_315:
        /*003c*/ 	.byte	0x04, 0x17
        /*003e*/ 	.short	(.L_317 - .L_316)
.L_316:
        /*0040*/ 	.word	0x00000000
        /*0044*/ 	.short	0x0002
        /*0046*/ 	.short	0x0010
        /*0048*/ 	.byte	0x00, 0xf0, 0x21, 0x00


	//----- nvinfo : EIATTR_KPARAM_INFO
	.align		4
.L_317:
        /*004c*/ 	.byte	0x04, 0x17
        /*004e*/ 	.short	(.L_319 - .L_318)
.L_318:
        /*0050*/ 	.word	0x00000000
        /*0054*/ 	.short	0x0001
        /*0056*/ 	.short	0x0008
        /*0058*/ 	.byte	0x00, 0xf0, 0x21, 0x00


	//----- nvinfo : EIATTR_KPARAM_INFO
	.align		4
.L_319:
        /*005c*/ 	.byte	0x04, 0x17
        /*005e*/ 	.short	(.L_321 - .L_320)
.L_320:
        /*0060*/ 	.word	0x00000000
        /*0064*/ 	.short	0x0000
        /*0066*/ 	.short	0x0000
        /*0068*/ 	.byte	0x00, 0xf0, 0x21, 0x00


	//----- nvinfo : EIATTR_WMMA_USED
	.align		4
.L_321:
        /*006c*/ 	.byte	0x01, 0x2b
	.zero		2


	//----- nvinfo : EIATTR_MAXREG_COUNT
	.align		4
        /*0070*/ 	.byte	0x03, 0x1b
        /*0072*/ 	.short	0x00a8


	//----- nvinfo : EIATTR_EXIT_INSTR_OFFSETS
	.align		4
        /*0074*/ 	.byte	0x04, 0x1c
        /*0076*/ 	.short	(.L_323 - .L_322)


	//   ....[0]....
.L_322:
        /*0078*/ 	.word	0x00002d30


	//   ....[1]....
        /*007c*/ 	.word	0x00002db0


	//----- nvinfo : EIATTR_MAX_THREADS
	.align		4
.L_323:
        /*0080*/ 	.byte	0x04, 0x05
        /*0082*/ 	.short	(.L_325 - .L_324)
.L_324:
        /*0084*/ 	.word	0x00000180
        /*0088*/ 	.word	0x00000001
        /*008c*/ 	.word	0x00000001
.L_325:


//--------------------- .nv.info.gemm_n_1025_to_1280__kernel --------------------------
	.section	.nv.info.gemm_n_1025_to_1280__kernel,"",@"SHT_CUDA_INFO"
	.align	4


	//----- nvinfo : EIATTR_CUDA_API_VERSION
	.align		4
        /*0000*/ 	.byte	0x04, 0x37
        /*0002*/ 	.short	(.L_327 - .L_326)
.L_326:
        /*0004*/ 	.word	0x00000076


	//----- nvinfo : EIATTR_SW2861232_WAR
	.align		4
.L_327:
        /*0008*/ 	.byte	0x01, 0x35
	.zero		2


	//----- nvinfo : EIATTR_PARAM_CBANK
	.align		4
        /*000c*/ 	.byte	0x04, 0x0a
        /*000e*/ 	.short	(.L_329 - .L_328)
	.align		4
.L_328:
        /*0010*/ 	.word	index@(.nv.constant0.gemm_n_1025_to_1280__kernel)
        /*0014*/ 	.short	0x0160
        /*0016*/ 	.short	0x0028


	//----- nvinfo : EIATTR_CBANK_PARAM_SIZE
	.align		4
.L_329:
        /*0018*/ 	.byte	0x03, 0x19
        /*001a*/ 	.short	0x0028


	//----- nvinfo : EIATTR_KPARAM_INFO
	.align		4
        /*001c*/ 	.byte	0x04, 0x17
        /*001e*/ 	.short	(.L_331 - .L_330)
.L_330:
        /*0020*/ 	.word	0x00000000
        /*0024*/ 	.short	0x0004
        /*0026*/ 	.short	0x0020
        /*0028*/ 	.byte	0x00, 0xf0, 0x21, 0x00


	//----- nvinfo : EIATTR_KPARAM_INFO
	.align		4
.L_331:
        /*002c*/ 	.byte	0x04, 0x17
        /*002e*/ 	.short	(.L_333 - .L_332)
.L_332:
        /*0030*/ 	.word	0x00000000
        /*0034*/ 	.short	0x0003
        /*0036*/ 	.short	0x0018
        /*0038*/ 	.byte	0x00, 0xf0, 0x21, 0x00


	//----- nvinfo : EIATTR_KPARAM_INFO
	.align		4
.L_333:
        /*003c*/ 	.byte	0x04, 0x17
        /*003e*/ 	.short	(.L_335 - .L_334)
.L_334:
        /*0040*/ 	.word	0x00000000
        /*0044*/ 	.short	0x0002
        /*0046*/ 	.short	0x0010
        /*0048*/ 	.byte	0x00, 0xf0, 0x21, 0x00


	//----- nvinfo : EIATTR_KPARAM_INFO
	.align		4
.L_335:
        /*004c*/ 	.byte	0x04, 0x17
        /*004e*/ 	.short	(.L_337 - .L_336)
.L_336:
        /*0050*/ 	.word	0x00000000
        /*0054*/ 	.short	0x0001
        /*0056*/ 	.short	0x0008
        /*0058*/ 	.byte	0x00, 0xf0, 0x21, 0x00


	//----- nvinfo : EIATTR_KPARAM_INFO
	.align		4
.L_337:
        /*005c*/ 	.byte	0x04, 0x17
        /*005e*/ 	.short	(.L_339 - .L_338)
.L_338:
        /*0060*/ 	.word	0x00000000
        /*0064*/ 	.short	0x0000
        /*0066*/ 	.short	0x0000
        /*0068*/ 	.byte	0x00, 0xf0, 0x21, 0x00


	//----- nvinfo : EIATTR_WMMA_USED
	.align		4
.L_339:
        /*006c*/ 	.byte	0x01, 0x2b
	.zero		2


	//----- nvinfo : EIATTR_MAXREG_COUNT
	.align		4
        /*0070*/ 	.byte	0x03, 0x1b
        /*0072*/ 	.short	0x00a8


	//----- nvinfo : EIATTR_EXIT_INSTR_OFFSETS
	.align		4
        /*0074*/ 	.byte	0x04, 0x1c
        /*0076*/ 	.short	(.L_341 - .L_340)


	//   ....[0]....
.L_340:
        /*0078*/ 	.word	0x00002d30


	//   ....[1]....
        /*007c*/ 	.word	0x00002db0


	//----- nvinfo : EIATTR_MAX_THREADS
	.align		4
.L_341:
        /*0080*/ 	.byte	0x04, 0x05
        /*0082*/ 	.short	(.L_343 - .L_342)
.L_342:
        /*0084*/ 	.word	0x00000180
        /*0088*/ 	.word	0x00000001
        /*008c*/ 	.word	0x00000001
.L_343:


//--------------------- .nv.info.gemm_n_769_to_1024__kernel --------------------------
	.section	.nv.info.gemm_n_769_to_1024__kernel,"",@"SHT_CUDA_INFO"
	.align	4


	//----- nvinfo : EIATTR_CUDA_API_VERSION
	.align		4
        /*0000*/ 	.byte	0x04, 0x37
        /*0002*/ 	.short	(.L_345 - .L_344)
.L_344:
        /*0004*/ 	.word	0x00000076


	//----- nvinfo : EIATTR_SW2861232_WAR
	.align		4
.L_345:
        /*0008*/ 	.byte	0x01, 0x35
	.zero		2


	//----- nvinfo : EIATTR_PARAM_CBANK
	.align		4
        /*000c*/ 	.byte	0x04, 0x0a
        /*000e*/ 	.short	(.L_347 - .L_346)
	.align		4
.L_346:
        /*0010*/ 	.word	index@(.nv.constant0.gemm_n_769_to_1024__kernel)
        /*0014*/ 	.short	0x0160
        /*0016*/ 	.short	0x0028


	//----- nvinfo : EIATTR_CBANK_PARAM_SIZE
	.align		4
.L_347:
        /*0018*/ 	.byte	0x03, 0x19
        /*001a*/ 	.short	0x0028


	//----- nvinfo : EIATTR_KPARAM_INFO
	.align		4
        /*001c*/ 	.byte	0x04, 0x17
        /*001e*/ 	.short	(.L_349 - .L_348)
.L_348:
        /*0020*/ 	.word	0x00000000
        /*0024*/ 	.short	0x0004
        /*0026*/ 	.short	0x0020
        /*0028*/ 	.byte	0x00, 0xf0, 0x21, 0x00


	//----- nvinfo : EIATTR_KPARAM_INFO
	.align		4
.L_349:
        /*002c*/ 	.byte	0x04, 0x17
        /*002e*/ 	.short	(.L_351 - .L_350)
.L_350:
        /*0030*/ 	.word	0x00000000
        /*0034*/ 	.short	0x0003
        /*0036*/ 	.short	0x0018
        /*0038*/ 	.byte	0x00, 0xf0, 0x21, 0x00


	//----- nvinfo : EIATTR_KPARAM_INFO
	.align		4
.L_351:
        /*003c*/ 	.byte	0x04, 0x17
        /*003e*/ 	.short	(.L_353 - .L_352)
.L_352:
        /*0040*/ 	.word	0x00000000
        /*0044*/ 	.short	0x0002
        /*0046*/ 	.short	0x0010
        /*0048*/ 	.byte	0x00, 0xf0, 0x21, 0x00


	//----- nvinfo : EIATTR_KPARAM_INFO
	.align		4
.L_353:
        /*004c*/ 	.byte	0x04, 0x17
        /*004e*/ 	.short	(.L_355 - .L_354)
.L_354:
        /*0050*/ 	.word	0x00000000
        /*0054*/ 	.short	0x0001
        /*0056*/ 	.short	0x0008
        /*0058*/ 	.byte	0x00, 0xf0, 0x21, 0x00


	//----- nvinfo : EIATTR_KPARAM_INFO
	.align		4
.L_355:
        /*005c*/ 	.byte	0x04, 0x17
        /*005e*/ 	.short	(.L_357 - .L_356)
.L_356:
        /*0060*/ 	.word	0x00000000
        /*0064*/ 	.short	0x0000
        /*0066*/ 	.short	0x0000
        /*0068*/ 	.byte	0x00, 0xf0, 0x21, 0x00


	//----- nvinfo : EIATTR_WMMA_USED
	.align		4
.L_357:
        /*006c*/ 	.byte	0x01, 0x2b
	.zero		2


	//----- nvinfo : EIATTR_MAXREG_COUNT
	.align		4
        /*0070*/ 	.byte	0x03, 0x1b
        /*0072*/ 	.short	0x00a8


	//----- nvinfo : EIATTR_EXIT_INSTR_OFFSETS
	.align		4
        /*0074*/ 	.byte	0x04, 0x1c
        /*0076*/ 	.short	(.L_359 - .L_358)


	//   ....[0]....
.L_358:
        /*0078*/ 	.word	0x00003240


	//   ....[1]....
        /*007c*/ 	.word	0x000032c0


	//----- nvinfo : EIATTR_MAX_THREADS
	.align		4
.L_359:
        /*0080*/ 	.byte	0x04, 0x05
        /*0082*/ 	.short	(.L_361 - .L_360)
.L_360:
        /*0084*/ 	.word	0x00000180
        /*0088*/ 	.word	0x00000001
        /*008c*/ 	.word	0x00000001


	//----- nvinfo : EIATTR_CRS_STACK_SIZE
	.align		4
.L_361:
        /*0090*/ 	.byte	0x04, 0x1e
        /*0092*/ 	.short	(.L_363 - .L_362)
.L_362:
        /*0094*/ 	.word	0x00000000
.L_363:


//--------------------- .nv.info.gemm_n_513_to_768__kernel --------------------------
	.section	.nv.info.gemm_n_513_to_768__kernel,"",@"SHT_CUDA_INFO"
	.align	4


	//----- nvinfo : EIATTR_CUDA_API_VERSION
	.align		4
        /*0000*/ 	.byte	0x04, 0x37
        /*0002*/ 	.short	(.L_365 - .L_364)
.L_364:
        /*0004*/ 	.word	0x00000076


	//----- nvinfo : EIATTR_SW2861232_WAR
	.align		4
.L_365:
        /*0008*/ 	.byte	0x01, 0x35
	.zero		2


	//----- nvinfo : EIATTR_PARAM_CBANK
	.align		4
        /*000c*/ 	.byte	0x04, 0x0a
        /*000e*/ 	.short	(.L_367 - .L_366)
	.align		4
.L_366:
        /*0010*/ 	.word	index@(.nv.constant0.gemm_n_513_to_768__kernel)
        /*0014*/ 	.short	0x0160
        /*0016*/ 	.short	0x0028


	//----- nvinfo : EIATTR_CBANK_PARAM_SIZE
	.align		4
.L_367:
        /*0018*/ 	.byte	0x03, 0x19
        /*001a*/ 	.short	0x0028


	//----- nvinfo : EIATTR_KPARAM_INFO
	.align		4
        /*001c*/ 	.byte	0x04, 0x17
        /*001e*/ 	.short	(.L_369 - .L_368)
.L_368:
        /*0020*/ 	.word	0x00000000
        /*0024*/ 	.short	0x0004
        /*0026*/ 	.short	0x0020
        /*0028*/ 	.byte	0x00, 0xf0, 0x21, 0x00


	//----- nvinfo : EIATTR_KPARAM_INFO
	.align		4
.L_369:
        /*002c*/ 	.byte	0x04, 0x17
        /*002e*/ 	.short	(.L_371 - .L_370)
.L_370:
        /*0030*/ 	.word	0x00000000
        /*0034*/ 	.short	0x0003
        /*0036*/ 	.short	0x0018
        /*0038*/ 	.byte	0x00, 0xf0, 0x21, 0x00


	//----- nvinfo : EIATTR_KPARAM_INFO
	.align		4
.L_371:
        /*003c*/ 	.byte	0x04, 0x17
        /*003e*/ 	.short	(.L_373 - .L_372)
.L_372:
        /*0040*/ 	.word	0x00000000
        /*0044*/ 	.short	0x0002
        /*0046*/ 	.short	0x0010
        /*0048*/ 	.byte	0x00, 0xf0, 0x21, 0x00


	//----- nvinfo : EIATTR_KPARAM_INFO
	.align		4
.L_373:
        /*004c*/ 	.byte	0x04, 0x17
        /*004e*/ 	.short	(.L_375 - .L_374)
.L_374:
        /*0050*/ 	.word	0x00000000
        /*0054*/ 	.short	0x0001
        /*0056*/ 	.short	0x0008
        /*0058*/ 	.byte	0x00, 0xf0, 0x21, 0x00


	//----- nvinfo : EIATTR_KPARAM_INFO
	.align		4
.L_375:
        /*005c*/ 	.byte	0x04, 0x17
        /*005e*/ 	.short	(.L_377 - .L_376)
.L_376:
        /*0060*/ 	.word	0x00000000
        /*0064*/ 	.short	0x0000
        /*0066*/ 	.short	0x0000
        /*0068*/ 	.byte	0x00, 0xf0, 0x21, 0x00


	//----- nvinfo : EIATTR_WMMA_USED
	.align		4
.L_377:
        /*006c*/ 	.byte	0x01, 0x2b
	.zero		2


	//----- nvinfo : EIATTR_MAXREG_COUNT
	.align		4
        /*0070*/ 	.byte	0x03, 0x1b
        /*0072*/ 	.short	0x00a8


	//----- nvinfo : EIATTR_EXIT_INSTR_OFFSETS
	.align		4
        /*0074*/ 	.byte	0x04, 0x1c
        /*0076*/ 	.short	(.L_379 - .L_378)


	//   ....[0]....
.L_378:
        /*0078*/ 	.word	0x00002d30


	//   ....[1]....
        /*007c*/ 	.word	0x00002db0


	//----- nvinfo : EIATTR_MAX_THREADS
	.align		4
.L_379:
        /*0080*/ 	.byte	0x04, 0x05
        /*0082*/ 	.short	(.L_381 - .L_380)
.L_380:
        /*0084*/ 	.word	0x00000180
        /*0088*/ 	.word	0x00000001
        /*008c*/ 	.word	0x00000001
.L_381:


//--------------------- .nv.info.gemm_n_257_to_512__kernel --------------------------
	.section	.nv.info.gemm_n_257_to_512__kernel,"",@"SHT_CUDA_INFO"
	.align	4


	//----- nvinfo : EIATTR_CUDA_API_VERSION
	.align		4
        /*0000*/ 	.byte	0x04, 0x37
        /*0002*/ 	.short	(.L_383 - .L_382)
.L_382:
        /*0004*/ 	.word	0x00000076


	//----- nvinfo : EIATTR_SW2861232_WAR
	.align		4
.L_383:
        /*0008*/ 	.byte	0x01, 0x35
	.zero		2


	//----- nvinfo : EIATTR_PARAM_CBANK
	.align		4
        /*000c*/ 	.byte	0x04, 0x0a
        /*000e*/ 	.short	(.L_385 - .L_384)
	.align		4
.L_384:
        /*0010*/ 	.word	index@(.nv.constant0.gemm_n_257_to_512__kernel)
        /*0014*/ 	.short	0x0160
        /*0016*/ 	.short	0x0028


	//----- nvinfo : EIATTR_CBANK_PARAM_SIZE
	.align		4
.L_385:
        /*0018*/ 	.byte	0x03, 0x19
        /*001a*/ 	.short	0x0028


	//----- nvinfo : EIATTR_KPARAM_INFO
	.align		4
        /*001c*/ 	.byte	0x04, 0x17
        /*001e*/ 	.short	(.L_387 - .L_386)
.L_386:
        /*0020*/ 	.word	0x00000000
        /*0024*/ 	.short	0x0004
        /*0026*/ 	.short	0x0020
        /*0028*/ 	.byte	0x00, 0xf0, 0x21, 0x00


	//----- nvinfo : EIATTR_KPARAM_INFO
	.align		4
.L_387:
        /*002c*/ 	.byte	0x04, 0x17
        /*002e*/ 	.short	(.L_389 - .L_388)
.L_388:
        /*0030*/ 	.word	0x00000000
        /*0034*/ 	.short	0x0003
        /*0036*/ 	.short	0x0018
        /*0038*/ 	.byte	0x00, 0xf0, 0x21, 0x00


	//----- nvinfo : EIATTR_KPARAM_INFO
	.align		4
.L_389:
        /*003c*/ 	.byte	0x04, 0x17
        /*003e*/ 	.short	(.L_391 - .L_390)
.L_390:
        /*0040*/ 	.word	0x00000000
        /*0044*/ 	.short	0x0002
        /*0046*/ 	.short	0x0010
        /*0048*/ 	.byte	0x00, 0xf0, 0x21, 0x00


	//----- nvinfo : EIATTR_KPARAM_INFO
	.align		4
.L_391:
        /*004c*/ 	.byte	0x04, 0x17
        /*004e*/ 	.short	(.L_393 - .L_392)
.L_392:
        /*0050*/ 	.word	0x00000000
        /*0054*/ 	.short	0x0001
        /*0056*/ 	.short	0x0008
        /*0058*/ 	.byte	0x00, 0xf0, 0x21, 0x00


	//----- nvinfo : EIATTR_KPARAM_INFO
	.align		4
.L_393:
        /*005c*/ 	.byte	0x04, 0x17
        /*005e*/ 	.short	(.L_395 - .L_394)
.L_394:
        /*0060*/ 	.word	0x00000000
        /*0064*/ 	.short	0x0000
        /*0066*/ 	.short	0x0000
        /*0068*/ 	.byte	0x00, 0xf0, 0x21, 0x00


	//----- nvinfo : EIATTR_WMMA_USED
	.align		4
.L_395:
        /*006c*/ 	.byte	0x01, 0x2b
	.zero		2


	//----- nvinfo : EIATTR_MAXREG_COUNT
	.align		4
        /*0070*/ 	.byte	0x03, 0x1b
        /*0072*/ 	.short	0x00a8


	//----- nvinfo : EIATTR_EXIT_INSTR_OFFSETS
	.align		4
        /*0074*/ 	.byte	0x04, 0x1c
        /*0076*/ 	.short	(.L_397 - .L_396)


	//   ....[0]....
.L_396:
        /*0078*/ 	.word	0x00002d30


	//   ....[1]....
        /*007c*/ 	.word	0x00002db0


	//----- nvinfo : EIATTR_MAX_THREADS
	.align		4
.L_397:
        /*0080*/ 	.byte	0x04, 0x05
        /*0082*/ 	.short	(.L_399 - .L_398)
.L_398:
        /*0084*/ 	.word	0x00000180
        /*0088*/ 	.word	0x00000001
        /*008c*/ 	.word	0x00000001
.L_399:


//--------------------- .nv.info.gemm_n_1_to_256__kernel --------------------------
	.section	.nv.info.gemm_n_1_to_256__kernel,"",@"SHT_CUDA_INFO"
	.align	4


	//----- nvinfo : EIATTR_CUDA_API_VERSION
	.align		4
        /*0000*/ 	.byte	0x04, 0x37
        /*0002*/ 	.short	(.L_401 - .L_400)
.L_400:
        /*0004*/ 	.word	0x00000076


	//----- nvinfo : EIATTR_SW2861232_WAR
	.align		4
.L_401:
        /*0008*/ 	.byte	0x01, 0x35
	.zero		2


	//----- nvinfo : EIATTR_PARAM_CBANK
	.align		4
        /*000c*/ 	.byte	0x04, 0x0a
        /*000e*/ 	.short	(.L_403 - .L_402)
	.align		4
.L_402:
        /*0010*/ 	.word	index@(.nv.constant0.gemm_n_1_to_256__kernel)
        /*0014*/ 	.short	0x0160
        /*0016*/ 	.short	0x0028


	//----- nvinfo : EIATTR_CBANK_PARAM_SIZE
	.align		4
.L_403:
        /*0018*/ 	.byte	0x03, 0x19
        /*001a*/ 	.short	0x0028


	//----- nvinfo : EIATTR_KPARAM_INFO
	.align		4
        /*001c*/ 	.byte	0x04, 0x17
        /*001e*/ 	.short	(.L_405 - .L_404)
.L_404:
        /*0020*/ 	.word	0x00000000
        /*0024*/ 	.short	0x0004
        /*0026*/ 	.short	0x0020
        /*0028*/ 	.byte	0x00, 0xf0, 0x21, 0x00


	//----- nvinfo : EIATTR_KPARAM_INFO
	.align		4
.L_405:
        /*002c*/ 	.byte	0x04, 0x17
        /*002e*/ 	.short	(.L_407 - .L_406)
.L_406:
        /*0030*/ 	.word	0x00000000
        /*0034*/ 	.short	0x0003
        /*0036*/ 	.short	0x0018
        /*0038*/ 	.byte	0x00, 0xf0, 0x21, 0x00


	//----- nvinfo : EIATTR_KPARAM_INFO
	.align		4
.L_407:
        /*003c*/ 	.byte	0x04, 0x17
        /*003e*/ 	.short	(.L_409 - .L_408)
.L_408:
        /*0040*/ 	.word	0x00000000
        /*0044*/ 	.short	0x0002
        /*0046*/ 	.short	0x0010
        /*0048*/ 	.byte	0x00, 0xf0, 0x21, 0x00


	//----- nvinfo : EIATTR_KPARAM_INFO
	.align		4
.L_409:
        /*004c*/ 	.byte	0x04, 0x17
        /*004e*/ 	.short	(.L_411 - .L_410)
.L_410:
        /*0050*/ 	.word	0x00000000
        /*0054*/ 	.short	0x0001
        /*0056*/ 	.short	0x0008
        /*0058*/ 	.byte	0x00, 0xf0, 0x21, 0x00


	//----- nvinfo : EIATTR_KPARAM_INFO
	.align		4
.L_411:
        /*005c*/ 	.byte	0x04, 0x17
        /*005e*/ 	.short	(.L_413 - .L_412)
.L_412:
        /*0060*/ 	.word	0x00000000
        /*0064*/ 	.short	0x0000
        /*0066*/ 	.short	0x0000
        /*0068*/ 	.byte	0x00, 0xf0, 0x21, 0x00


	//----- nvinfo : EIATTR_WMMA_USED
	.align		4
.L_413:
        /*006c*/ 	.byte	0x01, 0x2b
	.zero		2


	//----- nvinfo : EIATTR_MAXREG_COUNT
	.align		4
        /*0070*/ 	.byte	0x03, 0x1b
        /*0072*/ 	.short	0x00a8


	//----- nvinfo : EIATTR_EXIT_INSTR_OFFSETS
	.align		4
        /*0074*/ 	.byte	0x04, 0x1c
        /*0076*/ 	.short	(.L_415 - .L_414)


	//   ....[0]....
.L_414:
        /*0078*/ 	.word	0x00002d50


	//   ....[1]....
        /*007c*/ 	.word	0x00002dd0


	//----- nvinfo : EIATTR_MAX_THREADS
	.align		4
.L_415:
        /*0080*/ 	.byte	0x04, 0x05
        /*0082*/ 	.short	(.L_417 - .L_416)
.L_416:
        /*0084*/ 	.word	0x00000180
        /*0088*/ 	.word	0x00000001
        /*008c*/ 	.word	0x00000001
.L_417:


//--------------------- .nv.rel.action            --------------------------
	.section	.nv.rel.action,"",@"SHT_CUDA_RELOCINFO"
	.align	8
	.sectionentsize	8
        /*0000*/ 	.byte	0x4b, 0x00, 0x00, 0x00, 0x00, 0x00, 0x00, 0x00, 0x00, 0x02, 0x02, 0x08, 0x10, 0x0a, 0x2f, 0x22
        /* <DEDUP_REMOVED lines=13> */


//--------------------- .nv.constant0.gemm_n_3841_to_4096__kernel --------------------------
	.section	.nv.constant0.gemm_n_3841_to_4096__kernel,"a",@progbits
	.align	4
.nv.constant0.gemm_n_3841_to_4096__kernel:
	.zero		392


//--------------------- .nv.constant0.gemm_n_3585_to_3840__kernel --------------------------
	.section	.nv.constant0.gemm_n_3585_to_3840__kernel,"a",@progbits
	.align	4
.nv.constant0.gemm_n_3585_to_3840__kernel:
	.zero		392


//--------------------- .nv.constant0.gemm_n_3329_to_3584__kernel --------------------------
	.section	.nv.constant0.gemm_n_3329_to_3584__kernel,"a",@progbits
	.align	4
.nv.constant0.gemm_n_3329_to_3584__kernel:
	.zero		392


//--------------------- .nv.constant0.gemm_n_3073_to_3328__kernel --------------------------
	.section	.nv.constant0.gemm_n_3073_to_3328__kernel,"a",@progbits
	.align	4
.nv.constant0.gemm_n_3073_to_3328__kernel:
	.zero		392


//--------------------- .nv.constant0.gemm_n_2817_to_3072__kernel --------------------------
	.section	.nv.constant0.gemm_n_2817_to_3072__kernel,"a",@progbits
	.align	4
.nv.constant0.gemm_n_2817_to_3072__kernel:
	.zero		392


//--------------------- .nv.constant0.gemm_n_2561_to_2816__kernel --------------------------
	.section	.nv.constant0.gemm_n_2561_to_2816__kernel,"a",@progbits
	.align	4
.nv.constant0.gemm_n_2561_to_2816__kernel:
	.zero		392


//--------------------- .nv.constant0.gemm_n_2305_to_2560__kernel --------------------------
	.section	.nv.constant0.gemm_n_2305_to_2560__kernel,"a",@progbits
	.align	4
.nv.constant0.gemm_n_2305_to_2560__kernel:
	.zero		392


//--------------------- .nv.constant0.gemm_n_2049_to_2304__kernel --------------------------
	.section	.nv.constant0.gemm_n_2049_to_2304__kernel,"a",@progbits
	.align	4
.nv.constant0.gemm_n_2049_to_2304__kernel:
	.zero		392


//--------------------- .nv.constant0.gemm_n_1793_to_2048__kernel --------------------------
	.section	.nv.constant0.gemm_n_1793_to_2048__kernel,"a",@progbits
	.align	4
.nv.constant0.gemm_n_1793_to_2048__kernel:
	.zero		392


//--------------------- .nv.constant0.gemm_n_1537_to_1792__kernel --------------------------
	.section	.nv.constant0.gemm_n_1537_to_1792__kernel,"a",@progbits
	.align	4
.nv.constant0.gemm_n_1537_to_1792__kernel:
	.zero		392


//--------------------- .nv.constant0.gemm_n_1281_to_1536__kernel --------------------------
	.section	.nv.constant0.gemm_n_1281_to_1536__kernel,"a",@progbits
	.align	4
.nv.constant0.gemm_n_1281_to_1536__kernel:
	.zero		392


//--------------------- .nv.constant0.gemm_n_1025_to_1280__kernel --------------------------
	.section	.nv.constant0.gemm_n_1025_to_1280__kernel,"a",@progbits
	.align	4
.nv.constant0.gemm_n_1025_to_1280__kernel:
	.zero		392


//--------------------- .nv.constant0.gemm_n_769_to_1024__kernel --------------------------
	.section	.nv.constant0.gemm_n_769_to_1024__kernel,"a",@progbits
	.align	4
.nv.constant0.gemm_n_769_to_1024__kernel:
	.zero		392


//--------------------- .nv.constant0.gemm_n_513_to_768__kernel --------------------------
	.section	.nv.constant0.gemm_n_513_to_768__kernel,"a",@progbits
	.align	4
.nv.constant0.gemm_n_513_to_768__kernel:
	.zero		392


//--------------------- .nv.constant0.gemm_n_257_to_512__kernel --------------------------
	.section	.nv.constant0.gemm_n_257_to_512__kernel,"a",@progbits
	.align	4
.nv.constant0.gemm_n_257_to_512__kernel:
	.zero		392


//--------------------- .nv.constant0.gemm_n_1_to_256__kernel --------------------------
	.section	.nv.constant0.gemm_n_1_to_256__kernel,"a",@progbits
	.align	4
.nv.constant0.gemm_n_1_to_256__kernel:
	.zero		392


//--------------------- .text.gemm_n_3841_to_4096__kernel --------------------------
	.section	.text.gemm_n_3841_to_4096__kernel,"ax",@progbits
	.sectionflags	@"SHF_BARRIERS=1"
	.sectioninfo	@"SHI_REGISTERS=116"
	.align	128
        .global         gemm_n_3841_to_4096__kernel
        .type           gemm_n_3841_to_4096__kernel,@function
        .size           gemm_n_3841_to_4096__kernel,(.L_x_44 - gemm_n_3841_to_4096__kernel)
        .other          gemm_n_3841_to_4096__kernel,@"STO_CUDA_ENTRY STV_DEFAULT"
gemm_n_3841_to_4096__kernel:
.text.gemm_n_3841_to_4096__kernel:
[----:B------:R-:W-:-:S02]  /*0000*/  MOV R1, c[0x0][0x28] ;  /* 0x00000a0000017a02 */ /* 0x000fc40000000f00 */
[----:B------:R-:W0:Y:S01]  /*0010*/  S2R R104, SR_CTAID.X ;  /* 0x0000000000687919 */ /* 0x000e220000002500 */
[----:B------:R-:W-:-:S03]  /*0020*/  ULDC.64 UR4, c[0x0][0x118] ;  /* 0x0000460000047ab9 */ /* 0x000fc60000000a00 */
[----:B------:R-:W1:Y:S04]  /*0030*/  S2R R27, SR_TID.Y ;  /* 0x00000000001b7919 */ /* 0x000e680000002200 */
[----:B------:R-:W2:Y:S04]  /*0040*/  S2R R5, SR_TID.X ;  /* 0x0000000000057919 */ /* 0x000ea80000002100 */
[----:B------:R-:W3:Y:S01]  /*0050*/  S2R R102, SR_CTAID.Y ;  /* 0x0000000000667919 */ /* 0x000ee20000002600 */
[----:B0-----:R-:W-:-:S04]  /*0060*/  IMAD.WIDE.U32 R2, R104, 0xc0, RZ ;  /* 0x000000c068027825 */ /* 0x001fc800078e00ff */
[----:B-1----:R-:W-:-:S04]  /*0070*/  IMAD.WIDE.U32 R6, R27, 0xa000, RZ ;  /* 0x0000a0001b067825 */ /* 0x002fc800078e00ff */
[----:B------:R-:W-:Y:S01]  /*0080*/  IMAD.WIDE.U32 R2, R27, 0x4, R2 ;  /* 0x000000041b027825 */ /* 0x000fe200078e0002 */
[----:B--2---:R-:W-:-:S03]  /*0090*/  SHF.R.U32.HI R48, RZ, 0x3, R5 ;  /* 0x00000003ff307819 */ /* 0x004fc60000011605 */
[----:B---3--:R-:W-:Y:S01]  /*00a0*/  IMAD.WIDE.U32 R102, R102, 0x140000, R6 ;  /* 0x0014000066667825 */ /* 0x008fe200078e0006 */
[----:B------:R-:W-:-:S03]  /*00b0*/  IADD3 R2, P0, R48, R2, RZ ;  /* 0x0000000230027210 */ /* 0x000fc60007f1e0ff */
[----:B------:R-:W-:Y:S01]  /*00c0*/  IMAD.WIDE.U32 R104, R104, 0x1e0000, R6 ;  /* 0x001e000068687825 */ /* 0x000fe200078e0006 */
[----:B------:R-:W-:-:S03]  /*00d0*/  ISETP.GE.U32.AND P5, PT, R2, c[0x0][0x180], PT ;  /* 0x0000600002007a0c */ /* 0x000fc60003fa6070 */
[----:B------:R-:W-:Y:S01]  /*00e0*/  IMAD.X R0, RZ, RZ, R3, P0 ;  /* 0x000000ffff007224 */ /* 0x000fe200000e0603 */
[C---:B------:R-:W-:Y:S01]  /*00f0*/  IADD3 R3, P1, R2.reuse, 0x40, RZ ;  /* 0x0000004002037810 */ /* 0x040fe20007f3e0ff */
[----:B------:R-:W-:Y:S01]  /*0100*/  IMAD.SHL.U32 R75, R5, 0x8, RZ ;  /* 0x00000008054b7824 */ /* 0x000fe200078e00ff */
[----:B------:R-:W-:Y:S01]  /*0110*/  IADD3 R4, P0, R2, 0x80, RZ ;  /* 0x0000008002047810 */ /* 0x000fe20007f1e0ff */
[----:B------:R-:W-:Y:S01]  /*0120*/  IMAD.WIDE.U32 R102, R48, 0x2800, R102 ;  /* 0x0000280030667825 */ /* 0x000fe200078e0066 */
[----:B------:R-:W-:Y:S02]  /*0130*/  ISETP.GE.AND.EX P5, PT, R0, c[0x0][0x184], PT, P5 ;  /* 0x0000610000007a0c */ /* 0x000fe40003fa6350 */
[----:B------:R-:W-:Y:S01]  /*0140*/  ISETP.GE.U32.AND P4, PT, R3, c[0x0][0x180], PT ;  /* 0x0000600003007a0c */ /* 0x000fe20003f86070 */
[--C-:B------:R-:W-:Y:S01]  /*0150*/  IMAD.X R2, RZ, RZ, R0.reuse, P1 ;  /* 0x000000ffff027224 */ /* 0x100fe200008e0600 */
[----:B------:R-:W-:Y:S01]  /*0160*/  ISETP.GE.U32.AND P3, PT, R4, c[0x0][0x180], PT ;  /* 0x0000600004007a0c */ /* 0x000fe20003f66070 */
[----:B------:R-:W-:Y:S01]  /*0170*/  IMAD.X R0, RZ, RZ, R0, P0 ;  /* 0x000000ffff007224 */ /* 0x000fe200000e0600 */
[----:B------:R-:W-:Y:S01]  /*0180*/  LOP3.LUT R75, R75, 0x38, RZ, 0xc0, !PT ;  /* 0x000000384b4b7812 */ /* 0x000fe200078ec0ff */
[----:B------:R-:W-:Y:S01]  /*0190*/  IMAD.WIDE.U32 R104, R48, 0x2800, R104 ;  /* 0x0000280030687825 */ /* 0x000fe200078e0068 */
[----:B------:R-:W-:-:S02]  /*01a0*/  ISETP.GE.AND.EX P4, PT, R2, c[0x0][0x184], PT, P4 ;  /* 0x0000610002007a0c */ /* 0x000fc40003f86340 */
[----:B------:R-:W-:Y:S02]  /*01b0*/  ISETP.GE.AND.EX P3, PT, R0, c[0x0][0x184], PT, P3 ;  /* 0x0000610000007a0c */ /* 0x000fe40003f66330 */
[----:B------:R-:W-:Y:S02]  /*01c0*/  IADD3 R3, P0, R75, R102, RZ ;  /* 0x000000664b037210 */ /* 0x000fe40007f1e0ff */
[----:B------:R-:W-:Y:S02]  /*01d0*/  LOP3.LUT R74, R104, R75, RZ, 0xfc, !PT ;  /* 0x0000004b684a7212 */ /* 0x000fe400078efcff */
[----:B------:R-:W-:Y:S01]  /*01e0*/  @P5 PRMT R20, RZ, 0x1054, RZ ;  /* 0x00001054ff145816 */ /* 0x000fe200000000ff */
[----:B------:R-:W-:Y:S01]  /*01f0*/  IMAD.X R0, RZ, RZ, R103, P0 ;  /* 0x000000ffff007224 */ /* 0x000fe200000e0667 */
[----:B------:R-:W-:Y:S02]  /*0200*/  LEA R28, P0, R3, c[0x0][0x160], 0x1 ;  /* 0x00005800031c7a11 */ /* 0x000fe400078008ff */
[----:B------:R-:W-:Y:S01]  /*0210*/  LEA R30, P1, R74, c[0x0][0x170], 0x1 ;  /* 0x00005c004a1e7a11 */ /* 0x000fe200078208ff */
[--C-:B------:R-:W-:Y:S01]  /*0220*/  @P5 IMAD.MOV.U32 R22, RZ, RZ, R20.reuse ;  /* 0x000000ffff165224 */ /* 0x100fe200078e0014 */
[----:B------:R-:W-:Y:S01]  /*0230*/  @P4 PRMT R16, RZ, 0x1054, RZ ;  /* 0x00001054ff104816 */ /* 0x000fe200000000ff */
[----:B------:R-:W-:Y:S01]  /*0240*/  @P5 IMAD.MOV.U32 R21, RZ, RZ, R20 ;  /* 0x000000ffff155224 */ /* 0x000fe200078e0014 */
[----:B------:R-:W-:-:S02]  /*0250*/  @P3 PRMT R12, RZ, 0x1054, RZ ;  /* 0x00001054ff0c3816 */ /* 0x000fc400000000ff */
[----:B------:R-:W-:Y:S01]  /*0260*/  @P5 MOV R23, R20 ;  /* 0x0000001400175202 */ /* 0x000fe20000000f00 */
[--C-:B------:R-:W-:Y:S01]  /*0270*/  @P4 IMAD.MOV.U32 R19, RZ, RZ, R16.reuse ;  /* 0x000000ffff134224 */ /* 0x100fe200078e0010 */
[----:B------:R-:W-:Y:S01]  /*0280*/  @P4 MOV R17, R16 ;  /* 0x0000001000114202 */ /* 0x000fe20000000f00 */
[----:B------:R-:W-:Y:S01]  /*0290*/  @P4 IMAD.MOV.U32 R18, RZ, RZ, R16 ;  /* 0x000000ffff124224 */ /* 0x000fe200078e0010 */
[----:B------:R-:W-:Y:S01]  /*02a0*/  LEA.HI.X R29, R3, c[0x0][0x164], R0, 0x1, P0 ;  /* 0x00005900031d7a11 */ /* 0x000fe200000f0c00 */
[--C-:B------:R-:W-:Y:S01]  /*02b0*/  @P3 IMAD.MOV.U32 R15, RZ, RZ, R12.reuse ;  /* 0x000000ffff0f3224 */ /* 0x100fe200078e000c */
[----:B------:R-:W-:Y:S01]  /*02c0*/  LEA.HI.X R31, R74, c[0x0][0x174], R105, 0x1, P1 ;  /* 0x00005d004a1f7a11 */ /* 0x000fe200008f0c69 */
[--C-:B------:R-:W-:Y:S02]  /*02d0*/  @P3 IMAD.MOV.U32 R14, RZ, RZ, R12.reuse ;  /* 0x000000ffff0e3224 */ /* 0x100fe400078e000c */
[----:B------:R-:W-:Y:S01]  /*02e0*/  @P3 IMAD.MOV.U32 R13, RZ, RZ, R12 ;  /* 0x000000ffff0d3224 */ /* 0x000fe200078e000c */
[----:B------:R0:W2:Y:S04]  /*02f0*/  LDG.E.128.CONSTANT R8, [R28.64] ;  /* 0x000000041c087981 */ /* 0x0000a8000c1e9d00 */
[----:B------:R-:W3:Y:S04]  /*0300*/  @!P5 LDG.E.128.CONSTANT R20, [R30.64] ;  /* 0x000000041e14d981 */ /* 0x000ee8000c1e9d00 */
[----:B------:R-:W4:Y:S04]  /*0310*/  @!P4 LDG.E.128.CONSTANT R16, [R30.64+0x140000] ;  /* 0x140000041e10c981 */ /* 0x000f28000c1e9d00 */
[----:B------:R-:W4:Y:S04]  /*0320*/  @!P3 LDG.E.128.CONSTANT R12, [R30.64+0x280000] ;  /* 0x280000041e0cb981 */ /* 0x000f28000c1e9d00 */
[----:B------:R0:W4:Y:S04]  /*0330*/  LDG.E.128.CONSTANT R4, [R28.64+0x140000] ;  /* 0x140000041c047981 */ /* 0x000128000c1e9d00 */
[----:B------:R-:W1:Y:S02]  /*0340*/  S2R R24, SR_LANEID ;  /* 0x0000000000187919 */ /* 0x000e640000000000 */
[----:B-1----:R-:W-:-:S02]  /*0350*/  SHF.R.U32.HI R2, RZ, 0x3, R24 ;  /* 0x00000003ff027819 */ /* 0x002fc40000011618 */
[----:B------:R-:W-:-:S03]  /*0360*/  LOP3.LUT R3, R24, 0x7, RZ, 0xc0, !PT ;  /* 0x0000000718037812 */ /* 0x000fc600078ec0ff */
[----:B------:R-:W-:-:S05]  /*0370*/  IMAD.SHL.U32 R0, R2, 0x8, RZ ;  /* 0x0000000802007824 */ /* 0x000fca00078e00ff */
[----:B------:R-:W-:Y:S01]  /*0380*/  LOP3.LUT R25, R0, 0x8, R3, 0xe2, !PT ;  /* 0x0000000800197812 */ /* 0x000fe200078ee203 */
[----:B------:R-:W-:-:S04]  /*0390*/  IMAD R0, R27, 0x4, R48 ;  /* 0x000000041b007824 */ /* 0x000fc800078e0230 */
[----:B------:R-:W-:-:S05]  /*03a0*/  IMAD R0, R0, 0x48, R75 ;  /* 0x0000004800007824 */ /* 0x000fca00078e024b */
[----:B------:R-:W-:Y:S02]  /*03b0*/  SHF.L.U32 R0, R0, 0x1, RZ ;  /* 0x0000000100007819 */ /* 0x000fe400000006ff */
[----:B------:R-:W-:Y:S02]  /*03c0*/  LOP3.LUT R44, R27, 0x3, RZ, 0xc0, !PT ;  /* 0x000000031b2c7812 */ /* 0x000fe400078ec0ff */
[----:B------:R-:W-:Y:S02]  /*03d0*/  SHF.R.U32.HI R32, RZ, 0x2, R27 ;  /* 0x00000002ff207819 */ /* 0x000fe4000001161b */
[----:B------:R-:W-:Y:S02]  /*03e0*/  SHF.R.U32.HI R24, RZ, 0x4, R24 ;  /* 0x00000004ff187819 */ /* 0x000fe40000011618 */
[----:B------:R-:W-:Y:S01]  /*03f0*/  SHF.L.U32 R2, R2, 0x3, RZ ;  /* 0x0000000302027819 */ /* 0x000fe200000006ff */
[----:B------:R-:W-:Y:S02]  /*0400*/  IMAD R44, R44, 0x1b00, RZ ;  /* 0x00001b002c2c7824 */ /* 0x000fe400078e02ff */
[----:B------:R-:W-:Y:S01]  /*0410*/  IMAD R32, R32, 0x1200, RZ ;  /* 0x0000120020207824 */ /* 0x000fe200078e02ff */
[----:B------:R-:W-:Y:S01]  /*0420*/  LOP3.LUT R2, R2, 0x8, RZ, 0xe2, !PT ;  /* 0x0000000802027812 */ /* 0x000fe200078ee2ff */
[----:B------:R-:W-:-:S02]  /*0430*/  IMAD R3, R24, 0x8, R3 ;  /* 0x0000000818037824 */ /* 0x000fc400078e0203 */
[----:B------:R-:W-:Y:S01]  /*0440*/  IMAD.SHL.U32 R24, R24, 0x8, RZ ;  /* 0x0000000818187824 */ /* 0x000fe200078e00ff */
[C---:B0-----:R-:W-:Y:S01]  /*0450*/  IADD3 R28, R44.reuse, 0x9000, RZ ;  /* 0x000090002c1c7810 */ /* 0x041fe20007ffe0ff */
[----:B------:R-:W-:Y:S01]  /*0460*/  IMAD R3, R3, 0x48, R2 ;  /* 0x0000004803037824 */ /* 0x000fe200078e0202 */
[C---:B------:R-:W-:Y:S01]  /*0470*/  IADD3 R40, R44.reuse, 0x9900, RZ ;  /* 0x000099002c287810 */ /* 0x040fe20007ffe0ff */
[----:B------:R-:W-:Y:S01]  /*0480*/  IMAD R25, R25, 0x48, R24 ;  /* 0x0000004819197824 */ /* 0x000fe200078e0218 */
[----:B------:R-:W-:Y:S02]  /*0490*/  IADD3 R44, R44, 0xa200, RZ ;  /* 0x0000a2002c2c7810 */ /* 0x000fe40007ffe0ff */
[----:B------:R-:W-:Y:S01]  /*04a0*/  IADD3 R36, R32, 0x900, RZ ;  /* 0x0000090020247810 */ /* 0x000fe20007ffe0ff */
[----:B------:R-:W-:Y:S01]  /*04b0*/  IMAD.U32 R28, R25, 0x2, R28 ;  /* 0x00000002191c7824 */ /* 0x000fe200078e001c */
[----:B------:R-:W-:Y:S01]  /*04c0*/  LEA R32, R3, R32, 0x1 ;  /* 0x0000002003207211 */ /* 0x000fe200078e08ff */
[----:B------:R-:W-:-:S02]  /*04d0*/  IMAD.U32 R40, R25, 0x2, R40 ;  /* 0x0000000219287824 */ /* 0x000fc400078e0028 */
[----:B------:R-:W-:Y:S02]  /*04e0*/  IMAD.U32 R44, R25, 0x2, R44 ;  /* 0x00000002192c7824 */ /* 0x000fe400078e002c */
[----:B------:R-:W-:Y:S01]  /*04f0*/  IMAD.U32 R36, R3, 0x2, R36 ;  /* 0x0000000203247824 */ /* 0x000fe200078e0024 */
[----:B------:R-:W-:Y:S01]  /*0500*/  CS2R R98, SRZ ;  /* 0x0000000000627805 */ /* 0x000fe2000001ff00 */
[----:B------:R-:W-:Y:S01]  /*0510*/  IMAD.MOV.U32 R69, RZ, RZ, RZ ;  /* 0x000000ffff457224 */ /* 0x000fe200078e00ff */
[----:B------:R-:W-:Y:S01]  /*0520*/  CS2R R2, SRZ ;  /* 0x0000000000027805 */ /* 0x000fe2000001ff00 */
[----:B------:R-:W-:Y:S01]  /*0530*/  CS2R R24, SRZ ;  /* 0x0000000000187805 */ /* 0x000fe2000001ff00 */
[----:B--2---:R-:W-:Y:S04]  /*0540*/  STS.128 [R0], R8 ;  /* 0x0000000800007388 */ /* 0x004fe80000000c00 */
[----:B---3--:R0:W-:Y:S04]  /*0550*/  STS.128 [R0+0x9000], R20 ;  /* 0x0090001400007388 */ /* 0x0081e80000000c00 */
[----:B----4-:R1:W-:Y:S04]  /*0560*/  STS.128 [R0+0xb400], R16 ;  /* 0x00b4001000007388 */ /* 0x0103e80000000c00 */
[----:B------:R2:W-:Y:S04]  /*0570*/  STS.128 [R0+0xd800], R12 ;  /* 0x00d8000c00007388 */ /* 0x0005e80000000c00 */
[----:B------:R3:W-:Y:S04]  /*0580*/  STS.128 [R0+0x2400], R4 ;  /* 0x0024000400007388 */ /* 0x0007e80000000c00 */
[----:B------:R-:W-:Y:S06]  /*0590*/  BAR.SYNC.DEFER_BLOCKING 0x0 ;  /* 0x0000000000007b1d */ /* 0x000fec0000010000 */
[----:B------:R-:W3:Y:S04]  /*05a0*/  LDSM.16.M88.4 R32, [R32] ;  /* 0x000000002020783b */ /* 0x000ee80000000200 */
[----:B------:R-:W3:Y:S04]  /*05b0*/  LDSM.16.M88.4 R28, [R28] ;  /* 0x000000001c1c783b */ /* 0x000ee80000000200 */
[----:B------:R-:W3:Y:S04]  /*05c0*/  LDSM.16.M88.4 R40, [R40] ;  /* 0x000000002828783b */ /* 0x000ee80000000200 */
[----:B------:R-:W3:Y:S04]  /*05d0*/  LDSM.16.M88.4 R44, [R44] ;  /* 0x000000002c2c783b */ /* 0x000ee80000000200 */
[----:B------:R-:W3:Y:S01]  /*05e0*/  LDSM.16.M88.4 R36, [R36] ;  /* 0x000000002424783b */ /* 0x000ee20000000200 */
[----:B0-----:R-:W-:Y:S01]  /*05f0*/  CS2R R22, SRZ ;  /* 0x0000000000167805 */ /* 0x001fe2000001ff00 */
[----:B-1----:R-:W-:Y:S01]  /*0600*/  CS2R R18, SRZ ;  /* 0x0000000000127805 */ /* 0x002fe2000001ff00 */
[----:B--2---:R-:W-:Y:S01]  /*0610*/  CS2R R14, SRZ ;  /* 0x00000000000e7805 */ /* 0x004fe2000001ff00 */
[----:B------:R-:W-:Y:S01]  /*0620*/  CS2R R10, SRZ ;  /* 0x00000000000a7805 */ /* 0x000fe2000001ff00 */
[----:B---3--:R-:W-:Y:S01]  /*0630*/  CS2R R6, SRZ ;  /* 0x0000000000067805 */ /* 0x008fe2000001ff00 */
[----:B------:R-:W-:Y:S01]  /*0640*/  CS2R R4, SRZ ;  /* 0x0000000000047805 */ /* 0x000fe2000001ff00 */
[----:B------:R-:W-:Y:S01]  /*0650*/  CS2R R8, SRZ ;  /* 0x0000000000087805 */ /* 0x000fe2000001ff00 */
[----:B------:R-:W-:Y:S01]  /*0660*/  CS2R R12, SRZ ;  /* 0x00000000000c7805 */ /* 0x000fe2000001ff00 */
[----:B------:R-:W-:Y:S01]  /*0670*/  CS2R R16, SRZ ;  /* 0x0000000000107805 */ /* 0x000fe2000001ff00 */
[----:B------:R-:W-:-:S02]  /*0680*/  CS2R R20, SRZ ;  /* 0x0000000000147805 */ /* 0x000fc4000001ff00 */
[----:B------:R-:W0:Y:S01]  /*0690*/  S2R R96, SR_LANEID ;  /* 0x0000000000607919 */ /* 0x000e220000000000 */
[----:B------:R-:W-:Y:S01]  /*06a0*/  IMAD R97, R27, 0x120, RZ ;  /* 0x000001201b617824 */ /* 0x000fe200078e02ff */
[----:B------:R-:W-:-:S02]  /*06b0*/  SHF.R.U32.HI R68, RZ, 0x2, R27 ;  /* 0x00000002ff447819 */ /* 0x000fc4000001161b */
[----:B------:R-:W-:Y:S01]  /*06c0*/  LOP3.LUT R27, R27, 0x3, RZ, 0xc0, !PT ;  /* 0x000000031b1b7812 */ /* 0x000fe200078ec0ff */
[----:B------:R-:W-:Y:S01]  /*06d0*/  IMAD R97, R48, 0x48, R97 ;  /* 0x0000004830617824 */ /* 0x000fe200078e0261 */
[----:B------:R-:W-:Y:S01]  /*06e0*/  LOP3.LUT R100, R102, R75, RZ, 0xfc, !PT ;  /* 0x0000004b66647212 */ /* 0x000fe200078efcff */
[----:B------:R-:W-:Y:S02]  /*06f0*/  IMAD R71, R68, 0x900, RZ ;  /* 0x0000090044477824 */ /* 0x000fe400078e02ff */
[----:B------:R-:W-:Y:S01]  /*0700*/  IMAD R70, R27, 0xd80, RZ ;  /* 0x00000d801b467824 */ /* 0x000fe200078e02ff */
[--C-:B0-----:R-:W-:Y:S02]  /*0710*/  SHF.R.U32.HI R49, RZ, 0x3, R96.reuse ;  /* 0x00000003ff317819 */ /* 0x101fe40000011660 */
[----:B------:R-:W-:Y:S02]  /*0720*/  LOP3.LUT R0, R96, 0x7, RZ, 0xc0, !PT ;  /* 0x0000000760007812 */ /* 0x000fe400078ec0ff */
[----:B------:R-:W-:Y:S01]  /*0730*/  SHF.R.U32.HI R51, RZ, 0x4, R96 ;  /* 0x00000004ff337819 */ /* 0x000fe20000011660 */
[----:B------:R-:W-:-:S02]  /*0740*/  IMAD.SHL.U32 R53, R49, 0x8, RZ ;  /* 0x0000000831357824 */ /* 0x000fc400078e00ff */
[----:B------:R-:W-:-:S03]  /*0750*/  IMAD.SHL.U32 R49, R49, 0x8, RZ ;  /* 0x0000000831317824 */ /* 0x000fc600078e00ff */
[----:B------:R-:W-:Y:S02]  /*0760*/  LOP3.LUT R26, R53, 0x8, R0, 0xe2, !PT ;  /* 0x00000008351a7812 */ /* 0x000fe400078ee200 */
[C---:B------:R-:W-:Y:S01]  /*0770*/  LEA R0, R51.reuse, R0, 0x3 ;  /* 0x0000000033007211 */ /* 0x040fe200078e18ff */
[----:B------:R-:W-:Y:S01]  /*0780*/  IMAD.SHL.U32 R51, R51, 0x8, RZ ;  /* 0x0000000833337824 */ /* 0x000fe200078e00ff */
[----:B------:R-:W-:-:S03]  /*0790*/  LOP3.LUT R49, R49, 0x8, RZ, 0xe2, !PT ;  /* 0x0000000831317812 */ /* 0x000fc600078ee2ff */
[----:B------:R-:W-:Y:S02]  /*07a0*/  IMAD R26, R26, 0x48, R51 ;  /* 0x000000481a1a7824 */ /* 0x000fe400078e0233 */
[----:B------:R-:W-:-:S02]  /*07b0*/  IMAD R0, R0, 0x48, R49 ;  /* 0x0000004800007824 */ /* 0x000fc400078e0231 */
.L_x_0:
[C---:B-1-3-5:R-:W5:Y:S01]  /*07c0*/  HMMA.16816.F16 R24, R28.reuse, R32, R24 ;  /* 0x000000201c18723c */ /* 0x06af620000000818 */
[----:B------:R-:W-:Y:S03]  /*07d0*/  @P5 PRMT R92, RZ, 0x1054, RZ ;  /* 0x00001054ff5c5816 */ /* 0x000fe600000000ff */
[C---:B0-----:R-:W-:Y:S01]  /*07e0*/  IMAD.SHL.U32 R77, R69.reuse, 0x40, RZ ;  /* 0x00000040454d7824 */ /* 0x041fe200078e00ff */
[----:B------:R-:W-:Y:S01]  /*07f0*/  SHF.L.U64.HI R83, R69, 0x6, R98 ;  /* 0x0000000645537819 */ /* 0x000fe20000010262 */
[--C-:B------:R-:W-:Y:S01]  /*0800*/  @P5 IMAD.MOV.U32 R95, RZ, RZ, R92.reuse ;  /* 0x000000ffff5f5224 */ /* 0x100fe200078e005c */
[----:B------:R-:W-:Y:S01]  /*0810*/  @P4 PRMT R88, RZ, 0x1054, RZ ;  /* 0x00001054ff584816 */ /* 0x000fe200000000ff */
[C---:B------:R-:W5:Y:S01]  /*0820*/  HMMA.16816.F16 R22, R28.reuse, R34, R22 ;  /* 0x000000221c16723c */ /* 0x040f620000000816 */
[----:B------:R-:W-:Y:S03]  /*0830*/  @P3 PRMT R84, RZ, 0x1054, RZ ;  /* 0x00001054ff543816 */ /* 0x000fe600000000ff */
[CC--:B------:R-:W-:Y:S01]  /*0840*/  @!P5 IADD3 R85, P0, R77.reuse, R74.reuse, RZ ;  /* 0x0000004a4d55d210 */ /* 0x0c0fe20007f1e0ff */
[--C-:B------:R-:W-:Y:S01]  /*0850*/  @P5 IMAD.MOV.U32 R94, RZ, RZ, R92.reuse ;  /* 0x000000ffff5e5224 */ /* 0x100fe200078e005c */
[-C--:B------:R-:W-:Y:S01]  /*0860*/  @!P4 IADD3 R81, P1, R77, R74.reuse, RZ ;  /* 0x0000004a4d51c210 */ /* 0x080fe20007f3e0ff */
[----:B------:R-:W-:Y:S01]  /*0870*/  @P5 IMAD.MOV.U32 R93, RZ, RZ, R92 ;  /* 0x000000ffff5d5224 */ /* 0x000fe200078e005c */
[C---:B------:R-:W5:Y:S04]  /*0880*/  HMMA.16816.F16 R20, R28.reuse, R36, R20 ;  /* 0x000000241c14723c */ /* 0x040f680000000814 */
[--C-:B------:R-:W-:Y:S01]  /*0890*/  @!P5 IMAD.X R76, R105, 0x1, R83.reuse, P0 ;  /* 0x00000001694cd824 */ /* 0x100fe200000e0653 */
[----:B------:R-:W-:Y:S01]  /*08a0*/  @!P3 IADD3 R79, P0, R77, R74, RZ ;  /* 0x0000004a4d4fb210 */ /* 0x000fe20007f1e0ff */
[--C-:B------:R-:W-:Y:S01]  /*08b0*/  @!P4 IMAD.X R80, R105, 0x1, R83.reuse, P1 ;  /* 0x000000016950c824 */ /* 0x100fe200008e0653 */
[C---:B------:R-:W-:Y:S01]  /*08c0*/  @!P5 LEA R106, P2, R85.reuse, c[0x0][0x170], 0x1 ;  /* 0x00005c00556ada11 */ /* 0x040fe200078408ff */
[----:B------:R-:W5:Y:S04]  /*08d0*/  HMMA.16816.F16 R18, R28, R38, R18 ;  /* 0x000000261c12723c */ /* 0x000f680000000812 */
[----:B------:R-:W-:Y:S01]  /*08e0*/  @!P5 LEA.HI.X R107, R85, c[0x0][0x174], R76, 0x1, P2 ;  /* 0x00005d00556bda11 */ /* 0x000fe200010f0c4c */
[--C-:B------:R-:W-:Y:S01]  /*08f0*/  @!P3 IMAD.X R78, R105, 0x1, R83.reuse, P0 ;  /* 0x00000001694eb824 */ /* 0x100fe200000e0653 */
[----:B------:R-:W-:Y:S01]  /*0900*/  IADD3 R77, P2, R100, R77, RZ ;  /* 0x0000004d644d7210 */ /* 0x000fe20007f5e0ff */
[--C-:B------:R-:W-:Y:S01]  /*0910*/  @P4 IMAD.MOV.U32 R90, RZ, RZ, R88.reuse ;  /* 0x000000ffff5a4224 */ /* 0x100fe200078e0058 */
[C---:B------:R-:W5:Y:S01]  /*0920*/  HMMA.16816.F16 R16, R40.reuse, R32, R16 ;  /* 0x000000202810723c */ /* 0x040f620000000810 */
[----:B------:R0:W2:Y:S03]  /*0930*/  @!P5 LDG.E.128.CONSTANT R92, [R106.64+0x80] ;  /* 0x000080046a5cd981 */ /* 0x0000a6000c1e9d00 */
[----:B------:R-:W-:Y:S01]  /*0940*/  @!P4 LEA R112, P1, R81, c[0x0][0x170], 0x1 ;  /* 0x00005c005170ca11 */ /* 0x000fe200078208ff */
[----:B------:R-:W-:Y:S01]  /*0950*/  @P4 IMAD.MOV.U32 R89, RZ, RZ, R88 ;  /* 0x000000ffff594224 */ /* 0x000fe200078e0058 */
[----:B------:R-:W-:Y:S01]  /*0960*/  @!P3 LEA R110, P0, R79, c[0x0][0x170], 0x1 ;  /* 0x00005c004f6eba11 */ /* 0x000fe200078008ff */
[--C-:B------:R-:W-:Y:S01]  /*0970*/  @P3 IMAD.MOV.U32 R87, RZ, RZ, R84.reuse ;  /* 0x000000ffff573224 */ /* 0x100fe200078e0054 */
[C---:B------:R-:W5:Y:S04]  /*0980*/  HMMA.16816.F16 R14, R40.reuse, R34, R14 ;  /* 0x00000022280e723c */ /* 0x040f68000000080e */
[----:B------:R-:W-:Y:S01]  /*0990*/  @P4 MOV R91, R88 ;  /* 0x00000058005b4202 */ /* 0x000fe20000000f00 */
[----:B------:R-:W-:Y:S01]  /*09a0*/  @P3 IMAD.MOV.U32 R86, RZ, RZ, R84 ;  /* 0x000000ffff563224 */ /* 0x000fe200078e0054 */
[----:B------:R-:W-:Y:S01]  /*09b0*/  @!P4 LEA.HI.X R113, R81, c[0x0][0x174], R80, 0x1, P1 ;  /* 0x00005d005171ca11 */ /* 0x000fe200008f0c50 */
[----:B------:R-:W-:Y:S01]  /*09c0*/  @P3 IMAD.MOV.U32 R85, RZ, RZ, R84 ;  /* 0x000000ffff553224 */ /* 0x000fe200078e0054 */
[C---:B------:R-:W5:Y:S03]  /*09d0*/  HMMA.16816.F16 R12, R40.reuse, R36, R12 ;  /* 0x00000024280c723c */ /* 0x040f66000000080c */
[----:B------:R-:W2:Y:S01]  /*09e0*/  @!P4 LDG.E.128.CONSTANT R88, [R112.64+0x140080] ;  /* 0x140080047058c981 */ /* 0x000ea2000c1e9d00 */
[----:B------:R-:W-:Y:S01]  /*09f0*/  IMAD.X R76, R103, 0x1, R83, P2 ;  /* 0x00000001674c7824 */ /* 0x000fe200010e0653 */
[----:B------:R-:W-:Y:S02]  /*0a00*/  @!P3 LEA.HI.X R111, R79, c[0x0][0x174], R78, 0x1, P0 ;  /* 0x00005d004f6fba11 */ /* 0x000fe400000f0c4e */
[C---:B------:R-:W-:Y:S01]  /*0a10*/  LEA R108, P2, R77.reuse, c[0x0][0x160], 0x1 ;  /* 0x000058004d6c7a11 */ /* 0x040fe200078408ff */
[----:B------:R-:W5:Y:S02]  /*0a20*/  HMMA.16816.F16 R10, R40, R38, R10 ;  /* 0x00000026280a723c */ /* 0x000f64000000080a */
[----:B------:R-:W2:Y:S02]  /*0a30*/  @!P3 LDG.E.128.CONSTANT R84, [R110.64+0x280080] ;  /* 0x280080046e54b981 */ /* 0x000ea4000c1e9d00 */
[----:B------:R-:W-:Y:S02]  /*0a40*/  LEA.HI.X R109, R77, c[0x0][0x164], R76, 0x1, P2 ;  /* 0x000059004d6d7a11 */ /* 0x000fe400010f0c4c */
[----:B------:R-:W-:Y:S02]  /*0a50*/  LOP3.LUT R49, R69, 0x1, RZ, 0xc0, !PT ;  /* 0x0000000145317812 */ /* 0x000fe400078ec0ff */
[C---:B------:R-:W5:Y:S01]  /*0a60*/  HMMA.16816.F16 R8, R44.reuse, R32, R8 ;  /* 0x000000202c08723c */ /* 0x040f620000000808 */
[----:B0-----:R0:W2:Y:S03]  /*0a70*/  LDG.E.128.CONSTANT R76, [R108.64+0x140080] ;  /* 0x140080046c4c7981 */ /* 0x0010a6000c1e9d00 */
[--C-:B------:R-:W-:Y:S01]  /*0a80*/  IMAD R48, R49, 0x3600, R70.reuse ;  /* 0x0000360031307824 */ /* 0x100fe200078e0246 */
[----:B------:R-:W-:Y:S01]  /*0a90*/  LOP3.LUT R106, R69, 0x1, RZ, 0xc, !PT ;  /* 0x00000001456a7812 */ /* 0x000fe200078e0cff */
[----:B------:R0:W2:Y:S01]  /*0aa0*/  LDG.E.128.CONSTANT R80, [R108.64+0x80] ;  /* 0x000080046c507981 */ /* 0x0000a2000c1e9d00 */
[----:B------:R-:W-:Y:S01]  /*0ab0*/  IMAD R49, R49, 0x2400, R71 ;  /* 0x0000240031317824 */ /* 0x000fe200078e0247 */
[C---:B------:R5:W5:Y:S04]  /*0ac0*/  HMMA.16816.F16 R6, R44.reuse, R34, R6 ;  /* 0x000000222c06723c */ /* 0x040b680000000806 */
[----:B------:R-:W-:Y:S01]  /*0ad0*/  IMAD.SHL.U32 R73, R48, 0x2, RZ ;  /* 0x0000000230497824 */ /* 0x000fe200078e00ff */
[----:B------:R-:W-:Y:S01]  /*0ae0*/  SHF.L.U32 R72, R49, 0x1, RZ ;  /* 0x0000000131487819 */ /* 0x000fe200000006ff */
[----:B------:R-:W-:Y:S01]  /*0af0*/  IMAD R101, R106, 0x3600, R97 ;  /* 0x000036006a657824 */ /* 0x000fe200078e0261 */
[----:B------:R-:W-:Y:S01]  /*0b00*/  LOP3.LUT R107, R69, 0x1, RZ, 0xc, !PT ;  /* 0x00000001456b7812 */ /* 0x000fe200078e0cff */
[C---:B------:R5:W5:Y:S04]  /*0b10*/  HMMA.16816.F16 R4, R44.reuse, R36, R4 ;  /* 0x000000242c04723c */ /* 0x040b680000000804 */
[----:B------:R-:W-:Y:S01]  /*0b20*/  IADD3 R51, R73, 0x9020, RZ ;  /* 0x0000902049337810 */ /* 0x000fe20007ffe0ff */
[----:B------:R-:W-:Y:S01]  /*0b30*/  IMAD R107, R107, 0x3600, R70 ;  /* 0x000036006b6b7824 */ /* 0x000fe200078e0246 */
[----:B------:R-:W-:Y:S02]  /*0b40*/  IADD3 R55, R72, 0x20, RZ ;  /* 0x0000002048377810 */ /* 0x000fe40007ffe0ff */
[----:B------:R5:W5:Y:S04]  /*0b50*/  HMMA.16816.F16 R2, R44, R38, R2 ;  /* 0x000000262c02723c */ /* 0x000b680000000802 */
[----:B------:R-:W-:Y:S01]  /*0b60*/  IMAD.U32 R48, R26, 0x2, R51 ;  /* 0x000000021a307824 */ /* 0x000fe200078e0033 */
[----:B------:R-:W-:Y:S01]  /*0b70*/  IADD3 R53, R73, 0x9920, RZ ;  /* 0x0000992049357810 */ /* 0x000fe20007ffe0ff */
[----:B------:R-:W-:Y:S01]  /*0b80*/  IMAD.U32 R52, R0, 0x2, R55 ;  /* 0x0000000200347824 */ /* 0x000fe200078e0037 */
[----:B------:R-:W-:Y:S01]  /*0b90*/  IADD3 R51, R72, 0x920, RZ ;  /* 0x0000092048337810 */ /* 0x000fe20007ffe0ff */
[----:B0-----:R-:W-:Y:S01]  /*0ba0*/  IMAD.IADD R109, R75, 0x1, R101 ;  /* 0x000000014b6d7824 */ /* 0x001fe200078e0265 */
[C---:B------:R-:W-:Y:S03]  /*0bb0*/  IADD3 R49, R73.reuse, 0xa220, RZ ;  /* 0x0000a22049317810 */ /* 0x040fe60007ffe0ff */
[----:B------:R-:W-:Y:S01]  /*0bc0*/  IMAD.U32 R60, R26, 0x2, R53 ;  /* 0x000000021a3c7824 */ /* 0x000fe200078e0035 */
[C---:B-----5:R-:W-:Y:S01]  /*0bd0*/  IADD3 R35, R73.reuse, 0x9940, RZ ;  /* 0x0000994049237810 */ /* 0x060fe20007ffe0ff */
[----:B------:R-:W-:Y:S01]  /*0be0*/  IMAD.U32 R56, R0, 0x2, R51 ;  /* 0x0000000200387824 */ /* 0x000fe200078e0033 */
[----:B------:R-:W-:Y:S01]  /*0bf0*/  LDSM.16.M88.4 R52, [R52] ;  /* 0x000000003434783b */ /* 0x000fe20000000200 */
[C---:B------:R-:W-:Y:S01]  /*0c00*/  IMAD.U32 R64, R26.reuse, 0x2, R49 ;  /* 0x000000021a407824 */ /* 0x040fe200078e0031 */
[----:B------:R-:W-:Y:S01]  /*0c10*/  IADD3 R33, R73, 0xa240, RZ ;  /* 0x0000a24049217810 */ /* 0x000fe20007ffe0ff */
[----:B------:R-:W-:Y:S01]  /*0c20*/  IMAD.U32 R40, R26, 0x2, R35 ;  /* 0x000000021a287824 */ /* 0x000fe200078e0023 */
[----:B------:R-:W-:Y:S01]  /*0c30*/  IADD3 R37, R72, 0x940, RZ ;  /* 0x0000094048257810 */ /* 0x000fe20007ffe0ff */
[----:B------:R-:W0:Y:S01]  /*0c40*/  LDSM.16.M88.4 R48, [R48] ;  /* 0x000000003030783b */ /* 0x000e220000000200 */
[----:B------:R-:W-:Y:S01]  /*0c50*/  IMAD.SHL.U32 R108, R109, 0x2, RZ ;  /* 0x000000026d6c7824 */ /* 0x000fe200078e00ff */
[----:B------:R-:W-:Y:S01]  /*0c60*/  IADD3 R29, R73, 0x9040, RZ ;  /* 0x00009040491d7810 */ /* 0x000fe20007ffe0ff */
[----:B------:R-:W-:Y:S01]  /*0c70*/  IMAD.U32 R44, R26, 0x2, R33 ;  /* 0x000000021a2c7824 */ /* 0x000fe200078e0021 */
[----:B------:R-:W-:Y:S01]  /*0c80*/  LEA R36, R0, R37, 0x1 ;  /* 0x0000002500247211 */ /* 0x000fe200078e08ff */
[----:B------:R-:W0:Y:S01]  /*0c90*/  LDSM.16.M88.4 R56, [R56] ;  /* 0x000000003838783b */ /* 0x000e220000000200 */
[----:B------:R-:W-:Y:S01]  /*0ca0*/  IMAD R101, R106, -0x1200, R101 ;  /* 0xffffee006a657824 */ /* 0x000fe200078e0265 */
[----:B------:R-:W-:Y:S01]  /*0cb0*/  IADD3 R99, R99, 0x1, RZ ;  /* 0x0000000163637810 */ /* 0x000fe20007ffe0ff */
[----:B------:R-:W-:Y:S01]  /*0cc0*/  IMAD.U32 R28, R26, 0x2, R29 ;  /* 0x000000021a1c7824 */ /* 0x000fe200078e001d */
[----:B------:R-:W-:Y:S01]  /*0cd0*/  IADD3 R29, R72, 0x40, RZ ;  /* 0x00000040481d7810 */ /* 0x000fe20007ffe0ff */
[----:B------:R-:W0:Y:S01]  /*0ce0*/  LDSM.16.M88.4 R60, [R60] ;  /* 0x000000003c3c783b */ /* 0x000e220000000200 */
[----:B------:R-:W-:Y:S01]  /*0cf0*/  IMAD.IADD R101, R75, 0x1, R101 ;  /* 0x000000014b657824 */ /* 0x000fe200078e0265 */
[----:B------:R-:W-:Y:S01]  /*0d00*/  ISETP.NE.AND P1, PT, R99, 0x9f, PT ;  /* 0x0000009f6300780c */ /* 0x000fe20003f25270 */
[----:B------:R-:W-:Y:S01]  /*0d10*/  IMAD.SHL.U32 R107, R107, 0x2, RZ ;  /* 0x000000026b6b7824 */ /* 0x000fe200078e00ff */
[----:B------:R-:W-:Y:S01]  /*0d20*/  IADD3 R69, P0, R69, 0x1, RZ ;  /* 0x0000000145457810 */ /* 0x000fe20007f1e0ff */
[----:B------:R-:W1:Y:S01]  /*0d30*/  LDSM.16.M88.4 R64, [R64] ;  /* 0x000000004040783b */ /* 0x000e620000000200 */
[----:B------:R-:W-:Y:S02]  /*0d40*/  IMAD.U32 R32, R0, 0x2, R29 ;  /* 0x0000000200207824 */ /* 0x000fe400078e001d */
[----:B------:R-:W-:Y:S01]  /*0d50*/  IMAD.SHL.U32 R109, R101, 0x2, RZ ;  /* 0x00000002656d7824 */ /* 0x000fe200078e00ff */
[----:B------:R-:W-:Y:S01]  /*0d60*/  IADD3 R101, R107, 0x9000, RZ ;  /* 0x000090006b657810 */ /* 0x000fe20007ffe0ff */
[----:B------:R-:W-:Y:S01]  /*0d70*/  LDSM.16.M88.4 R28, [R28] ;  /* 0x000000001c1c783b */ /* 0x000fe20000000200 */
[----:B------:R-:W-:Y:S03]  /*0d80*/  IMAD.X R98, RZ, RZ, R98, P0 ;  /* 0x000000ffff627224 */ /* 0x000fe600000e0662 */
[----:B------:R-:W-:Y:S01]  /*0d90*/  IMAD.U32 R101, R26, 0x2, R101 ;  /* 0x000000021a657824 */ /* 0x000fe200078e0065 */
[----:B------:R-:W3:Y:S05]  /*0da0*/  LDSM.16.M88.4 R32, [R32] ;  /* 0x000000002020783b */ /* 0x000eea0000000200 */
[----:B------:R-:W3:Y:S05]  /*0db0*/  LDSM.16.M88.4 R36, [R36] ;  /* 0x000000002424783b */ /* 0x000eea0000000200 */
[----:B------:R-:W3:-:S01]  /*0dc0*/  LDSM.16.M88.4 R40, [R40] ;  /* 0x000000002828783b */ /* 0x000ec20000000200 */
[C---:B0-----:R-:W5:Y:S04]  /*0dd0*/  HMMA.16816.F16 R24, R48.reuse, R52, R24 ;  /* 0x000000343018723c */ /* 0x041f680000000818 */
[----:B------:R-:W2:Y:S04]  /*0de0*/  LDSM.16.M88.4 R44, [R44] ;  /* 0x000000002c2c783b */ /* 0x000ea80000000200 */
[C---:B------:R-:W5:Y:S08]  /*0df0*/  HMMA.16816.F16 R22, R48.reuse, R54, R22 ;  /* 0x000000363016723c */ /* 0x040f700000000816 */
[C---:B------:R-:W5:Y:S08]  /*0e00*/  HMMA.16816.F16 R20, R48.reuse, R56, R20 ;  /* 0x000000383014723c */ /* 0x040f700000000814 */
[----:B------:R5:W5:Y:S07]  /*0e10*/  HMMA.16816.F16 R18, R48, R58, R18 ;  /* 0x0000003a3012723c */ /* 0x000b6e0000000812 */
[C---:B-----5:R-:W-:Y:S01]  /*0e20*/  IADD3 R51, R73.reuse, 0x9960, RZ ;  /* 0x0000996049337810 */ /* 0x060fe20007ffe0ff */
[C---:B------:R-:W5:Y:S04]  /*0e30*/  HMMA.16816.F16 R16, R60.reuse, R52, R16 ;  /* 0x000000343c10723c */ /* 0x040f680000000810 */
[C---:B------:R-:W-:Y:S04]  /*0e40*/  IADD3 R49, R73.reuse, 0x9060, RZ ;  /* 0x0000906049317810 */ /* 0x040fe80007ffe0ff */
[C---:B------:R-:W5:Y:S04]  /*0e50*/  HMMA.16816.F16 R14, R60.reuse, R54, R14 ;  /* 0x000000363c0e723c */ /* 0x040f68000000080e */
[C---:B------:R-:W-:Y:S01]  /*0e60*/  IMAD.U32 R48, R26.reuse, 0x2, R49 ;  /* 0x000000021a307824 */ /* 0x040fe200078e0031 */
[----:B------:R-:W-:Y:S03]  /*0e70*/  IADD3 R49, R73, 0xa260, RZ ;  /* 0x0000a26049317810 */ /* 0x000fe60007ffe0ff */
[C---:B------:R-:W5:Y:S08]  /*0e80*/  HMMA.16816.F16 R12, R60.reuse, R56, R12 ;  /* 0x000000383c0c723c */ /* 0x040f70000000080c */
[----:B------:R5:W5:Y:S07]  /*0e90*/  HMMA.16816.F16 R10, R60, R58, R10 ;  /* 0x0000003a3c0a723c */ /* 0x000b6e000000080a */
[----:B-----5:R-:W-:Y:S01]  /*0ea0*/  IMAD.U32 R60, R26, 0x2, R51 ;  /* 0x000000021a3c7824 */ /* 0x020fe200078e0033 */
[C---:B-1----:R5:W5:Y:S05]  /*0eb0*/  HMMA.16816.F16 R8, R64.reuse, R52, R8 ;  /* 0x000000344008723c */ /* 0x042b6a0000000808 */
[----:B------:R-:W-:Y:S02]  /*0ec0*/  LDSM.16.M88.4 R60, [R60] ;  /* 0x000000003c3c783b */ /* 0x000fe40000000200 */
[C---:B-----5:R-:W-:Y:S01]  /*0ed0*/  IADD3 R53, R72.reuse, 0x960, RZ ;  /* 0x0000096048357810 */ /* 0x060fe20007ffe0ff */
[C---:B------:R5:W5:Y:S07]  /*0ee0*/  HMMA.16816.F16 R6, R64.reuse, R54, R6 ;  /* 0x000000364006723c */ /* 0x040b6e0000000806 */
[----:B-----5:R-:W-:Y:S01]  /*0ef0*/  IADD3 R55, R72, 0x60, RZ ;  /* 0x0000006048377810 */ /* 0x020fe20007ffe0ff */
[C---:B------:R5:W5:Y:S04]  /*0f00*/  HMMA.16816.F16 R4, R64.reuse, R56, R4 ;  /* 0x000000384004723c */ /* 0x040b680000000804 */
[C---:B------:R-:W-:Y:S03]  /*0f10*/  IMAD.U32 R52, R0.reuse, 0x2, R55 ;  /* 0x0000000200347824 */ /* 0x040fe600078e0037 */
[----:B-----5:R-:W-:Y:S01]  /*0f20*/  IMAD.U32 R56, R0, 0x2, R53 ;  /* 0x0000000200387824 */ /* 0x020fe200078e0035 */
[----:B------:R5:W5:Y:S02]  /*0f30*/  HMMA.16816.F16 R2, R64, R58, R2 ;  /* 0x0000003a4002723c */ /* 0x000b640000000802 */
[----:B------:R-:W-:Y:S05]  /*0f40*/  LDSM.16.M88.4 R52, [R52] ;  /* 0x000000003434783b */ /* 0x000fea0000000200 */
[----:B-----5:R-:W-:-:S01]  /*0f50*/  LDSM.16.M88.4 R56, [R56] ;  /* 0x000000003838783b */ /* 0x020fc20000000200 */
[C---:B---3--:R-:W5:Y:S04]  /*0f60*/  HMMA.16816.F16 R24, R28.reuse, R32, R24 ;  /* 0x000000201c18723c */ /* 0x048f680000000818 */
[----:B------:R-:W-:Y:S02]  /*0f70*/  LEA R64, R26, R49, 0x1 ;  /* 0x000000311a407211 */ /* 0x000fe400078e08ff */
[----:B------:R-:W0:Y:S02]  /*0f80*/  LDSM.16.M88.4 R48, [R48] ;  /* 0x000000003030783b */ /* 0x000e240000000200 */
[C---:B------:R-:W5:Y:S03]  /*0f90*/  HMMA.16816.F16 R22, R28.reuse, R34, R22 ;  /* 0x000000221c16723c */ /* 0x040f660000000816 */
[----:B------:R-:W1:Y:S05]  /*0fa0*/  LDSM.16.M88.4 R64, [R64] ;  /* 0x000000004040783b */ /* 0x000e6a0000000200 */
[C---:B------:R-:W5:Y:S01]  /*0fb0*/  HMMA.16816.F16 R20, R28.reuse, R36, R20 ;  /* 0x000000241c14723c */ /* 0x040f620000000814 */
[----:B------:R-:W-:Y:S07]  /*0fc0*/  BAR.SYNC.DEFER_BLOCKING 0x0 ;  /* 0x0000000000007b1d */ /* 0x000fee0000010000 */
[----:B------:R-:W5:Y:S08]  /*0fd0*/  HMMA.16816.F16 R18, R28, R38, R18 ;  /* 0x000000261c12723c */ /* 0x000f700000000812 */
[C---:B------:R-:W5:Y:S08]  /*0fe0*/  HMMA.16816.F16 R16, R40.reuse, R32, R16 ;  /* 0x000000202810723c */ /* 0x040f700000000810 */
[C---:B------:R-:W5:Y:S08]  /*0ff0*/  HMMA.16816.F16 R14, R40.reuse, R34, R14 ;  /* 0x00000022280e723c */ /* 0x040f70000000080e */
[C---:B------:R-:W5:Y:S08]  /*1000*/  HMMA.16816.F16 R12, R40.reuse, R36, R12 ;  /* 0x00000024280c723c */ /* 0x040f70000000080c */
[----:B------:R-:W5:Y:S08]  /*1010*/  HMMA.16816.F16 R10, R40, R38, R10 ;  /* 0x00000026280a723c */ /* 0x000f70000000080a */
[C---:B--2---:R-:W5:Y:S08]  /*1020*/  HMMA.16816.F16 R8, R44.reuse, R32, R8 ;  /* 0x000000202c08723c */ /* 0x044f700000000808 */
[C---:B------:R-:W5:Y:S08]  /*1030*/  HMMA.16816.F16 R6, R44.reuse, R34, R6 ;  /* 0x000000222c06723c */ /* 0x040f700000000806 */
[C---:B------:R-:W5:Y:S08]  /*1040*/  HMMA.16816.F16 R4, R44.reuse, R36, R4 ;  /* 0x000000242c04723c */ /* 0x040f700000000804 */
[----:B------:R5:W5:Y:S01]  /*1050*/  HMMA.16816.F16 R2, R44, R38, R2 ;  /* 0x000000262c02723c */ /* 0x000b620000000802 */
[----:B------:R-:W-:-:S07]  /*1060*/  STS.128 [R108+0x9000], R92 ;  /* 0x0090005c6c007388 */ /* 0x000fce0000000c00 */
[C---:B0----5:R5:W5:Y:S08]  /*1070*/  HMMA.16816.F16 R24, R48.reuse, R52, R24 ;  /* 0x000000343018723c */ /* 0x061b700000000818 */
[C---:B------:R5:W5:Y:S01]  /*1080*/  HMMA.16816.F16 R22, R48.reuse, R54, R22 ;  /* 0x000000363016723c */ /* 0x040b620000000816 */
[----:B------:R-:W-:Y:S07]  /*1090*/  STS.128 [R108+0xb400], R88 ;  /* 0x00b400586c007388 */ /* 0x000fee0000000c00 */
[C---:B------:R5:W5:Y:S01]  /*10a0*/  HMMA.16816.F16 R20, R48.reuse, R56, R20 ;  /* 0x000000383014723c */ /* 0x040b620000000814 */
[----:B------:R-:W-:Y:S07]  /*10b0*/  STS.128 [R108+0xd800], R84 ;  /* 0x00d800546c007388 */ /* 0x000fee0000000c00 */
[----:B------:R5:W5:Y:S01]  /*10c0*/  HMMA.16816.F16 R18, R48, R58, R18 ;  /* 0x0000003a3012723c */ /* 0x000b620000000812 */
[----:B------:R0:W-:Y:S05]  /*10d0*/  STS.128 [R109+0x2400], R76 ;  /* 0x0024004c6d007388 */ /* 0x0001ea0000000c00 */
[----:B------:R2:W-:Y:S02]  /*10e0*/  STS.128 [R109], R80 ;  /* 0x000000506d007388 */ /* 0x0005e40000000c00 */
[C---:B------:R5:W5:Y:S03]  /*10f0*/  HMMA.16816.F16 R16, R60.reuse, R52, R16 ;  /* 0x000000343c10723c */ /* 0x040b660000000810 */
[----:B------:R-:W-:Y:S05]  /*1100*/  BAR.SYNC.DEFER_BLOCKING 0x0 ;  /* 0x0000000000007b1d */ /* 0x000fea0000010000 */
[C---:B------:R5:W5:Y:S08]  /*1110*/  HMMA.16816.F16 R14, R60.reuse, R54, R14 ;  /* 0x000000363c0e723c */ /* 0x040b70000000080e */
[C---:B------:R5:W5:Y:S08]  /*1120*/  HMMA.16816.F16 R12, R60.reuse, R56, R12 ;  /* 0x000000383c0c723c */ /* 0x040b70000000080c */
[----:B------:R5:W5:Y:S01]  /*1130*/  HMMA.16816.F16 R10, R60, R58, R10 ;  /* 0x0000003a3c0a723c */ /* 0x000b62000000080a */
[----:B------:R3:W3:Y:S03]  /*1140*/  LDSM.16.M88.4 R28, [R101] ;  /* 0x00000000651c783b */ /* 0x0006e60000000200 */
[----:B0-----:R-:W-:Y:S01]  /*1150*/  IMAD R77, R106, 0x2400, R71 ;  /* 0x000024006a4d7824 */ /* 0x001fe200078e0247 */
[C---:B--2---:R-:W-:Y:S02]  /*1160*/  IADD3 R83, R107.reuse, 0x9900, RZ ;  /* 0x000099006b537810 */ /* 0x044fe40007ffe0ff */
[----:B------:R-:W-:Y:S01]  /*1170*/  IADD3 R107, R107, 0xa200, RZ ;  /* 0x0000a2006b6b7810 */ /* 0x000fe20007ffe0ff */
[C---:B-1----:R5:W5:Y:S04]  /*1180*/  HMMA.16816.F16 R8, R64.reuse, R52, R8 ;  /* 0x000000344008723c */ /* 0x042b680000000808 */
[----:B------:R-:W-:Y:S01]  /*1190*/  SHF.L.U32 R77, R77, 0x1, RZ ;  /* 0x000000014d4d7819 */ /* 0x000fe200000006ff */
[C---:B------:R-:W-:Y:S02]  /*11a0*/  IMAD.U32 R79, R26.reuse, 0x2, R83 ;  /* 0x000000021a4f7824 */ /* 0x040fe400078e0053 */
[----:B------:R-:W-:Y:S01]  /*11b0*/  IMAD.U32 R78, R26, 0x2, R107 ;  /* 0x000000021a4e7824 */ /* 0x000fe200078e006b */
[C---:B------:R5:W5:Y:S02]  /*11c0*/  HMMA.16816.F16 R6, R64.reuse, R54, R6 ;  /* 0x000000364006723c */ /* 0x040b640000000806 */
[----:B------:R0:W1:Y:S02]  /*11d0*/  LDSM.16.M88.4 R40, [R79] ;  /* 0x000000004f28783b */ /* 0x0000640000000200 */
[----:B------:R-:W-:Y:S01]  /*11e0*/  IADD3 R81, R77, 0x900, RZ ;  /* 0x000009004d517810 */ /* 0x000fe20007ffe0ff */
[C---:B------:R-:W-:Y:S02]  /*11f0*/  IMAD.U32 R77, R0.reuse, 0x2, R77 ;  /* 0x00000002004d7824 */ /* 0x040fe400078e004d */
[----:B------:R0:W1:Y:S01]  /*1200*/  LDSM.16.M88.4 R44, [R78] ;  /* 0x000000004e2c783b */ /* 0x0000620000000200 */
[C---:B------:R5:W5:Y:S04]  /*1210*/  HMMA.16816.F16 R4, R64.reuse, R56, R4 ;  /* 0x000000384004723c */ /* 0x040b680000000804 */
[----:B------:R0:W1:Y:S01]  /*1220*/  LDSM.16.M88.4 R32, [R77] ;  /* 0x000000004d20783b */ /* 0x0000620000000200 */
[----:B------:R-:W-:Y:S03]  /*1230*/  IMAD.U32 R76, R0, 0x2, R81 ;  /* 0x00000002004c7824 */ /* 0x000fe600078e0051 */
[----:B------:R5:W5:Y:S02]  /*1240*/  HMMA.16816.F16 R2, R64, R58, R2 ;  /* 0x0000003a4002723c */ /* 0x000b640000000802 */
[----:B------:R0:W1:Y:S01]  /*1250*/  LDSM.16.M88.4 R36, [R76] ;  /* 0x000000004c24783b */ /* 0x0000620000000200 */
[----:B------:R-:W-:-:S08]  /*1260*/  @P1 BRA `(.L_x_0) ;  /* 0xfffff55000001947 */ /* 0x000fd0000383ffff */
[----:B------:R-:W2:Y:S01]  /*1270*/  S2R R95, SR_TID.X ;  /* 0x00000000005f7919 */ /* 0x000ea20000002100 */
[----:B------:R-:W-:-:S02]  /*1280*/  IMAD.MOV.U32 R103, RZ, RZ, RZ ;  /* 0x000000ffff677224 */ /* 0x000fc400078e00ff */
[----:B------:R-:W-:Y:S01]  /*1290*/  IMAD R94, R27, 0x30, RZ ;  /* 0x000000301b5e7824 */ /* 0x000fe200078e02ff */
[----:B------:R-:W4:Y:S04]  /*12a0*/  S2R R97, SR_CTAID.X ;  /* 0x0000000000617919 */ /* 0x000f280000002500 */
[----:B------:R-:W0:Y:S01]  /*12b0*/  S2R R104, SR_CTAID.Y ;  /* 0x0000000000687919 */ /* 0x000e220000002600 */
[----:B--2---:R-:W-:Y:S01]  /*12c0*/  SHF.R.U32.HI R102, RZ, 0x2, R95 ;  /* 0x00000002ff667819 */ /* 0x004fe2000001165f */
[----:B------:R-:W-:-:S04]  /*12d0*/  IMAD.SHL.U32 R95, R95, 0x8, RZ ;  /* 0x000000085f5f7824 */ /* 0x000fc800078e00ff */
[----:B----45:R-:W-:Y:S01]  /*12e0*/  IMAD.WIDE.U32 R48, R97, 0xc0, R102 ;  /* 0x000000c061307825 */ /* 0x030fe200078e0066 */
[----:B------:R-:W-:-:S03]  /*12f0*/  LOP3.LUT R95, R95, 0x18, RZ, 0xc0, !PT ;  /* 0x000000185f5f7812 */ /* 0x000fc600078ec0ff */
[----:B0-----:R-:W-:Y:S01]  /*1300*/  IMAD.WIDE.U32 R104, R104, 0x80, RZ ;  /* 0x0000008068687825 */ /* 0x001fe200078e00ff */
[----:B------:R-:W-:-:S04]  /*1310*/  IADD3 R94, P1, R94, R48, RZ ;  /* 0x000000305e5e7210 */ /* 0x000fc80007f3e0ff */
[----:B------:R-:W-:Y:S01]  /*1320*/  IADD3 R48, P0, R94, 0x8, RZ ;  /* 0x000000085e307810 */ /* 0x000fe20007f1e0ff */
[----:B------:R-:W-:-:S03]  /*1330*/  IMAD.WIDE.U32 R52, R68, 0x20, R104 ;  /* 0x0000002044347825 */ /* 0x000fc600078e0068 */
[----:B------:R-:W-:Y:S01]  /*1340*/  ISETP.GE.U32.AND P4, PT, R48, c[0x0][0x180], PT ;  /* 0x0000600030007a0c */ /* 0x000fe20003f86070 */
[----:B------:R-:W-:Y:S01]  /*1350*/  IMAD.X R69, RZ, RZ, R49, P1 ;  /* 0x000000ffff457224 */ /* 0x000fe200008e0631 */
[----:B------:R-:W-:-:S03]  /*1360*/  LOP3.LUT R48, R52, R95, RZ, 0xfc, !PT ;  /* 0x0000005f34307212 */ /* 0x000fc600078efcff */
[--C-:B------:R-:W-:Y:S01]  /*1370*/  IMAD.X R50, RZ, RZ, R69.reuse, P0 ;  /* 0x000000ffff327224 */ /* 0x100fe200000e0645 */
[----:B------:R-:W-:Y:S02]  /*1380*/  IADD3 R49, P0, R94, 0x10, RZ ;  /* 0x000000105e317810 */ /* 0x000fe40007f1e0ff */
[C---:B------:R-:W-:Y:S02]  /*1390*/  LEA R98, P1, R48.reuse, c[0x0][0x168], 0x1 ;  /* 0x00005a0030627a11 */ /* 0x040fe400078208ff */
[----:B------:R-:W-:Y:S01]  /*13a0*/  ISETP.GE.U32.AND P3, PT, R49, c[0x0][0x180], PT ;  /* 0x0000600031007a0c */ /* 0x000fe20003f66070 */
[----:B------:R-:W-:Y:S01]  /*13b0*/  IMAD.X R49, RZ, RZ, R69, P0 ;  /* 0x000000ffff317224 */ /* 0x000fe200000e0645 */
[----:B------:R-:W-:Y:S02]  /*13c0*/  LEA.HI.X R99, R48, c[0x0][0x16c], R53, 0x1, P1 ;  /* 0x00005b0030637a11 */ /* 0x000fe400008f0c35 */
[----:B------:R-:W-:Y:S02]  /*13d0*/  IADD3 R48, P0, R94, 0x18, RZ ;  /* 0x000000185e307810 */ /* 0x000fe40007f1e0ff */
[----:B------:R-:W-:-:S02]  /*13e0*/  ISETP.GE.AND.EX P4, PT, R50, c[0x0][0x184], PT, P4 ;  /* 0x0000610032007a0c */ /* 0x000fc40003f86340 */
[----:B------:R-:W-:Y:S01]  /*13f0*/  ISETP.GE.U32.AND P2, PT, R48, c[0x0][0x180], PT ;  /* 0x0000600030007a0c */ /* 0x000fe20003f46070 */
[--C-:B------:R-:W-:Y:S01]  /*1400*/  IMAD.X R48, RZ, RZ, R69.reuse, P0 ;  /* 0x000000ffff307224 */ /* 0x100fe200000e0645 */
[----:B------:R-:W-:Y:S02]  /*1410*/  ISETP.GE.AND.EX P3, PT, R49, c[0x0][0x184], PT, P3 ;  /* 0x0000610031007a0c */ /* 0x000fe40003f66330 */
[----:B------:R-:W-:Y:S02]  /*1420*/  IADD3 R49, P0, R94, 0x20, RZ ;  /* 0x000000205e317810 */ /* 0x000fe40007f1e0ff */
[----:B------:R-:W-:Y:S02]  /*1430*/  ISETP.GE.AND.EX P2, PT, R48, c[0x0][0x184], PT, P2 ;  /* 0x0000610030007a0c */ /* 0x000fe40003f46320 */
[----:B------:R-:W-:Y:S01]  /*1440*/  ISETP.GE.U32.AND P1, PT, R49, c[0x0][0x180], PT ;  /* 0x0000600031007a0c */ /* 0x000fe20003f26070 */
[----:B------:R-:W-:Y:S02]  /*1450*/  IMAD.X R48, RZ, RZ, R69, P0 ;  /* 0x000000ffff307224 */ /* 0x000fe400000e0645 */
[----:B------:R-:W2:Y:S03]  /*1460*/  @!P4 LDG.E.128.CONSTANT R60, [R98.64] ;  /* 0x00000004623cc981 */ /* 0x000ea6000c1e9d00 */
[----:B------:R-:W-:Y:S01]  /*1470*/  ISETP.GE.AND.EX P1, PT, R48, c[0x0][0x184], PT, P1 ;  /* 0x0000610030007a0c */ /* 0x000fe20003f26310 */
[----:B------:R-:W4:Y:S04]  /*1480*/  @!P3 LDG.E.128.CONSTANT R56, [R98.64] ;  /* 0x000000046238b981 */ /* 0x000f28000c1e9d00 */
[----:B---3--:R-:W3:Y:S08]  /*1490*/  @!P2 LDG.E.128.CONSTANT R52, [R98.64] ;  /* 0x000000046234a981 */ /* 0x008ef0000c1e9d00 */
[----:B------:R-:W2:Y:S01]  /*14a0*/  @!P1 LDG.E.128.CONSTANT R48, [R98.64] ;  /* 0x0000000462309981 */ /* 0x000ea2000c1e9d00 */
[----:B------:R-:W-:Y:S01]  /*14b0*/  ISETP.GE.U32.AND P5, PT, R94, c[0x0][0x180], PT ;  /* 0x000060005e007a0c */ /* 0x000fe20003fa6070 */
[----:B-1----:R-:W-:Y:S03]  /*14c0*/  HMMA.16816.F16 R70, R28, R34, R22 ;  /* 0x000000221c46723c */ /* 0x002fe60000000816 */
[----:B------:R-:W-:-:S05]  /*14d0*/  ISETP.GE.AND.EX P5, PT, R69, c[0x0][0x184], PT, P5 ;  /* 0x0000610045007a0c */ /* 0x000fca0003fa6350 */
[C---:B------:R5:W-:Y:S08]  /*14e0*/  HMMA.16816.F16 R76, R28.reuse, R36, R20 ;  /* 0x000000241c4c723c */ /* 0x040bf00000000814 */
[----:B-----5:R-:W2:Y:S01]  /*14f0*/  @!P5 LDG.E.128.CONSTANT R20, [R98.64] ;  /* 0x000000046214d981 */ /* 0x020ea2000c1e9d00 */
[----:B------:R-:W-:Y:S01]  /*1500*/  IMAD R100, R27, 0x1b00, RZ ;  /* 0x00001b001b647824 */ /* 0x000fe200078e02ff */
[----:B------:R-:W-:Y:S01]  /*1510*/  HMMA.16816.F16 R24, R28, R32, R24 ;  /* 0x000000201c18723c */ /* 0x000fe20000000818 */
[----:B------:R-:W-:-:S07]  /*1520*/  IMAD R101, R68, 0x1200, RZ ;  /* 0x0000120044657824 */ /* 0x000fce00078e02ff */
[----:B------:R5:W-:Y:S07]  /*1530*/  HMMA.16816.F16 R80, R28, R38, R18 ;  /* 0x000000261c50723c */ /* 0x000bee0000000812 */
[----:B-----5:R-:W-:Y:S02]  /*1540*/  IADD3 R29, R101, 0x5120, RZ ;  /* 0x00005120651d7810 */ /* 0x020fe40007ffe0ff */
[----:B------:R-:W-:-:S03]  /*1550*/  IADD3 R19, R100, 0x10520, RZ ;  /* 0x0001052064137810 */ /* 0x000fc60007ffe0ff */
[----:B------:R-:W-:Y:S02]  /*1560*/  IMAD.U32 R18, R0, 0x2, R29 ;  /* 0x0000000200127824 */ /* 0x000fe400078e001d */
[----:B------:R-:W-:Y:S01]  /*1570*/  IMAD.U32 R72, R26, 0x2, R19 ;  /* 0x000000021a487824 */ /* 0x000fe200078e0013 */
[----:B------:R5:W-:Y:S01]  /*1580*/  HMMA.16816.F16 R86, R40, R34, R14 ;  /* 0x000000222856723c */ /* 0x000be2000000080e */
[----:B------:R-:W-:-:S04]  /*1590*/  IADD3 R31, R101, 0x4820, RZ ;  /* 0x00004820651f7810 */ /* 0x000fc80007ffe0ff */
[----:B------:R-:W-:Y:S02]  /*15a0*/  LDSM.16.M88.4 R72, [R72] ;  /* 0x000000004848783b */ /* 0x000fe40000000200 */
[----:B-----5:R-:W-:Y:S01]  /*15b0*/  IADD3 R15, R100, 0x10e20, RZ ;  /* 0x00010e20640f7810 */ /* 0x020fe20007ffe0ff */
[----:B------:R5:W-:Y:S02]  /*15c0*/  HMMA.16816.F16 R82, R40, R32, R16 ;  /* 0x000000202852723c */ /* 0x000be40000000810 */
[----:B-----5:R-:W0:Y:S01]  /*15d0*/  LDSM.16.M88.4 R16, [R18] ;  /* 0x000000001210783b */ /* 0x020e220000000200 */
[----:B------:R-:W-:Y:S02]  /*15e0*/  IMAD.U32 R28, R0, 0x2, R31 ;  /* 0x00000002001c7824 */ /* 0x000fe400078e001f */
[----:B------:R-:W-:-:S03]  /*15f0*/  IMAD.U32 R14, R26, 0x2, R15 ;  /* 0x000000021a0e7824 */ /* 0x000fc600078e000f */
[C---:B------:R5:W-:Y:S01]  /*1600*/  HMMA.16816.F16 R88, R40.reuse, R36, R12 ;  /* 0x000000242858723c */ /* 0x040be2000000080c */
[----:B------:R-:W-:Y:S04]  /*1610*/  LDSM.16.M88.4 R28, [R28] ;  /* 0x000000001c1c783b */ /* 0x000fe80000000200 */
[----:B-----5:R-:W1:Y:S01]  /*1620*/  LDSM.16.M88.4 R12, [R14] ;  /* 0x000000000e0c783b */ /* 0x020e620000000200 */
[----:B------:R-:W-:Y:S02]  /*1630*/  IADD3 R65, R100, 0xfc20, RZ ;  /* 0x0000fc2064417810 */ /* 0x000fe40007ffe0ff */
[----:B------:R-:W5:Y:S03]  /*1640*/  HMMA.16816.F16 R10, R40, R38, R10 ;  /* 0x00000026280a723c */ /* 0x000f66000000080a */
[----:B------:R-:W-:-:S05]  /*1650*/  IMAD.U32 R64, R26, 0x2, R65 ;  /* 0x000000021a407824 */ /* 0x000fca00078e0041 */
[C---:B------:R5:W5:Y:S01]  /*1660*/  HMMA.16816.F16 R32, R44.reuse, R32, R8 ;  /* 0x000000202c20723c */ /* 0x040b620000000808 */
[----:B------:R-:W1:Y:S06]  /*1670*/  LDSM.16.M88.4 R64, [R64] ;  /* 0x000000004040783b */ /* 0x000e6c0000000200 */
[C---:B-----5:R-:W-:Y:S01]  /*1680*/  IADD3 R9, R101.reuse, 0x4840, RZ ;  /* 0x0000484065097810 */ /* 0x060fe20007ffe0ff */
[C---:B------:R5:W5:Y:S07]  /*1690*/  HMMA.16816.F16 R78, R44.reuse, R34, R6 ;  /* 0x000000222c4e723c */ /* 0x040b6e0000000806 */
[----:B-----5:R-:W-:Y:S01]  /*16a0*/  IADD3 R7, R101, 0x5140, RZ ;  /* 0x0000514065077810 */ /* 0x020fe20007ffe0ff */
[----:B------:R5:W5:Y:S01]  /*16b0*/  HMMA.16816.F16 R84, R44, R36, R4 ;  /* 0x000000242c54723c */ /* 0x000b620000000804 */
[----:B------:R-:W-:Y:S01]  /*16c0*/  IADD3 R35, R100, 0x10e40, RZ ;  /* 0x00010e4064237810 */ /* 0x000fe20007ffe0ff */
[----:B------:R-:W-:-:S06]  /*16d0*/  IMAD.U32 R8, R0, 0x2, R9 ;  /* 0x0000000200087824 */ /* 0x000fcc00078e0009 */
[----:B0-----:R5:W-:Y:S02]  /*16e0*/  HMMA.16816.F16 R90, R72, R18, R10 ;  /* 0x00000012485a723c */ /* 0x001be4000000080a */
[----:B-----5:R-:W-:-:S05]  /*16f0*/  IADD3 R5, R100, 0x10540, RZ ;  /* 0x0001054064057810 */ /* 0x020fca0007ffe0ff */
[----:B------:R-:W-:Y:S01]  /*1700*/  IADD3 R11, R100, 0xfc40, RZ ;  /* 0x0000fc40640b7810 */ /* 0x000fe20007ffe0ff */
[----:B------:R-:W-:Y:S01]  /*1710*/  IMAD.U32 R4, R0, 0x2, R7 ;  /* 0x0000000200047824 */ /* 0x000fe200078e0007 */
[----:B------:R-:W5:Y:S01]  /*1720*/  HMMA.16816.F16 R2, R44, R38, R2 ;  /* 0x000000262c02723c */ /* 0x000f620000000802 */
[C---:B------:R-:W-:Y:S02]  /*1730*/  IMAD.U32 R36, R26.reuse, 0x2, R5 ;  /* 0x000000021a247824 */ /* 0x040fe400078e0005 */
[C---:B------:R-:W-:Y:S02]  /*1740*/  IMAD.U32 R40, R26.reuse, 0x2, R11 ;  /* 0x000000021a287824 */ /* 0x040fe400078e000b */
[----:B------:R-:W-:Y:S03]  /*1750*/  LDSM.16.M88.4 R8, [R8] ;  /* 0x000000000808783b */ /* 0x000fe60000000200 */
[----:B-1----:R5:W-:Y:S01]  /*1760*/  HMMA.16816.F16 R92, R12, R28, R32 ;  /* 0x0000001c0c5c723c */ /* 0x002be20000000820 */
[----:B------:R-:W0:Y:S04]  /*1770*/  LDSM.16.M88.4 R40, [R40] ;  /* 0x000000002828783b */ /* 0x000e280000000200 */
[----:B------:R-:W1:Y:S02]  /*1780*/  LDSM.16.M88.4 R4, [R4] ;  /* 0x000000000404783b */ /* 0x000e640000000200 */
[----:B-----5:R-:W-:-:S02]  /*1790*/  IMAD.U32 R32, R26, 0x2, R35 ;  /* 0x000000021a207824 */ /* 0x020fc400078e0023 */
[----:B------:R-:W0:Y:S04]  /*17a0*/  LDSM.16.M88.4 R36, [R36] ;  /* 0x000000002424783b */ /* 0x000e280000000200 */
[----:B------:R-:W0:Y:S01]  /*17b0*/  LDSM.16.M88.4 R32, [R32] ;  /* 0x000000002020783b */ /* 0x000e220000000200 */
[----:B------:R-:W-:Y:S01]  /*17c0*/  HMMA.16816.F16 R70, R64, R30, R70 ;  /* 0x0000001e4046723c */ /* 0x000fe20000000846 */
[C---:B------:R-:W-:Y:S02]  /*17d0*/  IADD3 R45, R101.reuse, 0x4860, RZ ;  /* 0x00004860652d7810 */ /* 0x040fe40007ffe0ff */
[----:B------:R-:W-:-:S05]  /*17e0*/  IADD3 R101, R101, 0x5160, RZ ;  /* 0x0000516065657810 */ /* 0x000fca0007ffe0ff */
[----:B------:R-:W-:Y:S01]  /*17f0*/  HMMA.16816.F16 R86, R72, R30, R86 ;  /* 0x0000001e4856723c */ /* 0x000fe20000000856 */
[----:B------:R-:W-:-:S06]  /*1800*/  IMAD.U32 R44, R0, 0x2, R45 ;  /* 0x00000002002c7824 */ /* 0x000fcc00078e002d */
[----:B------:R-:W-:Y:S01]  /*1810*/  LDSM.16.M88.4 R44, [R44] ;  /* 0x000000002c2c783b */ /* 0x000fe20000000200 */
[----:B------:R5:W-:Y:S07]  /*1820*/  HMMA.16816.F16 R78, R12, R30, R78 ;  /* 0x0000001e0c4e723c */ /* 0x000bee000000084e */
[C---:B-----5:R-:W-:Y:S01]  /*1830*/  IADD3 R31, R100.reuse, 0xfc60, RZ ;  /* 0x0000fc60641f7810 */ /* 0x060fe20007ffe0ff */
[-C--:B------:R-:W5:Y:S08]  /*1840*/  HMMA.16816.F16 R24, R64, R28.reuse, R24 ;  /* 0x0000001c4018723c */ /* 0x080f700000000818 */
[----:B------:R5:W-:Y:S07]  /*1850*/  HMMA.16816.F16 R82, R72, R28, R82 ;  /* 0x0000001c4852723c */ /* 0x000bee0000000852 */
[----:B-----5:R-:W-:Y:S01]  /*1860*/  IADD3 R29, R100, 0x10560, RZ ;  /* 0x00010560641d7810 */ /* 0x020fe20007ffe0ff */
[----:B------:R-:W5:Y:S01]  /*1870*/  HMMA.16816.F16 R76, R64, R16, R76 ;  /* 0x00000010404c723c */ /* 0x000f62000000084c */
[----:B------:R-:W-:-:S07]  /*1880*/  IMAD.U32 R28, R0, 0x2, R101 ;  /* 0x00000002001c7824 */ /* 0x000fce00078e0065 */
[----:B------:R5:W5:Y:S07]  /*1890*/  HMMA.16816.F16 R80, R64, R18, R80 ;  /* 0x000000124050723c */ /* 0x000b6e0000000850 */
[C---:B-----5:R-:W-:Y:S01]  /*18a0*/  IMAD.U32 R64, R26.reuse, 0x2, R31 ;  /* 0x000000021a407824 */ /* 0x060fe200078e001f */
[-C--:B------:R5:W5:Y:S05]  /*18b0*/  HMMA.16816.F16 R88, R72, R16.reuse, R88 ;  /* 0x000000104858723c */ /* 0x080b6a0000000858 */
[----:B------:R-:W3:Y:S03]  /*18c0*/  LDSM.16.M88.4 R64, [R64] ;  /* 0x000000004040783b */ /* 0x000ee60000000200 */
[----:B------:R5:W5:Y:S02]  /*18d0*/  HMMA.16816.F16 R84, R12, R16, R84 ;  /* 0x000000100c54723c */ /* 0x000b640000000854 */
[----:B-----5:R-:W-:-:S02]  /*18e0*/  IMAD.U32 R72, R26, 0x2, R29 ;  /* 0x000000021a487824 */ /* 0x020fc400078e001d */
[----:B------:R-:W2:Y:S03]  /*18f0*/  LDSM.16.M88.4 R28, [R28] ;  /* 0x000000001c1c783b */ /* 0x000ea60000000200 */
[----:B------:R-:W-:Y:S01]  /*1900*/  IADD3 R17, R100, 0x10e60, RZ ;  /* 0x00010e6064117810 */ /* 0x000fe20007ffe0ff */
[----:B------:R5:W5:Y:S01]  /*1910*/  HMMA.16816.F16 R2, R12, R18, R2 ;  /* 0x000000120c02723c */ /* 0x000b620000000802 */
[----:B------:R-:W2:Y:S03]  /*1920*/  LDSM.16.M88.4 R72, [R72] ;  /* 0x000000004848783b */ /* 0x000ea60000000200 */
[----:B------:R-:W-:-:S05]  /*1930*/  IMAD.U32 R26, R26, 0x2, R17 ;  /* 0x000000021a1a7824 */ /* 0x000fca00078e0011 */
[----:B-----5:R-:W2:Y:S01]  /*1940*/  LDSM.16.M88.4 R12, [R26] ;  /* 0x000000001a0c783b */ /* 0x020ea20000000200 */
[C---:B0-----:R-:W5:Y:S08]  /*1950*/  HMMA.16816.F16 R24, R40.reuse, R8, R24 ;  /* 0x000000082818723c */ /* 0x041f700000000818 */
[C---:B------:R-:W5:Y:S08]  /*1960*/  HMMA.16816.F16 R70, R40.reuse, R10, R70 ;  /* 0x0000000a2846723c */ /* 0x040f700000000846 */
[C---:B-1----:R-:W5:Y:S08]  /*1970*/  HMMA.16816.F16 R76, R40.reuse, R4, R76 ;  /* 0x00000004284c723c */ /* 0x042f70000000084c */
[----:B------:R-:W5:Y:S08]  /*1980*/  HMMA.16816.F16 R80, R40, R6, R80 ;  /* 0x000000062850723c */ /* 0x000f700000000850 */
[C---:B------:R-:W5:Y:S08]  /*1990*/  HMMA.16816.F16 R82, R36.reuse, R8, R82 ;  /* 0x000000082452723c */ /* 0x040f700000000852 */
[C---:B------:R-:W5:Y:S08]  /*19a0*/  HMMA.16816.F16 R86, R36.reuse, R10, R86 ;  /* 0x0000000a2456723c */ /* 0x040f700000000856 */
[C---:B------:R-:W5:Y:S08]  /*19b0*/  HMMA.16816.F16 R88, R36.reuse, R4, R88 ;  /* 0x000000042458723c */ /* 0x040f700000000858 */
[----:B------:R-:W5:Y:S08]  /*19c0*/  HMMA.16816.F16 R90, R36, R6, R90 ;  /* 0x00000006245a723c */ /* 0x000f70000000085a */
[C---:B------:R-:W5:Y:S08]  /*19d0*/  HMMA.16816.F16 R92, R32.reuse, R8, R92 ;  /* 0x00000008205c723c */ /* 0x040f70000000085c */
[C---:B------:R-:W5:Y:S08]  /*19e0*/  HMMA.16816.F16 R78, R32.reuse, R10, R78 ;  /* 0x0000000a204e723c */ /* 0x040f70000000084e */
[C---:B------:R5:W5:Y:S08]  /*19f0*/  HMMA.16816.F16 R84, R32.reuse, R4, R84 ;  /* 0x000000042054723c */ /* 0x040b700000000854 */
[----:B------:R5:W5:Y:S02]  /*1a00*/  HMMA.16816.F16 R2, R32, R6, R2 ;  /* 0x000000062002723c */ /* 0x000b640000000802 */
[----:B-----5:R-:W-:-:S06]  /*1a10*/  IMAD R5, R27, 0x1800, RZ ;  /* 0x000018001b057824 */ /* 0x020fcc00078e02ff */
[----:B---3--:R-:W5:Y:S01]  /*1a20*/  HMMA.16816.F16 R24, R64, R44, R24 ;  /* 0x0000002c4018723c */ /* 0x008f620000000818 */
[----:B------:R-:W-:-:S07]  /*1a30*/  IMAD R9, R68, 0x20, R5 ;  /* 0x0000002044097824 */ /* 0x000fce00078e0205 */
[----:B------:R-:W5:Y:S01]  /*1a40*/  HMMA.16816.F16 R70, R64, R46, R70 ;  /* 0x0000002e4046723c */ /* 0x000f620000000846 */
[----:B------:R-:W-:-:S07]  /*1a50*/  IMAD.SHL.U32 R9, R9, 0x2, RZ ;  /* 0x0000000209097824 */ /* 0x000fce00078e00ff */
[C---:B--2---:R-:W5:Y:S08]  /*1a60*/  HMMA.16816.F16 R76, R64.reuse, R28, R76 ;  /* 0x0000001c404c723c */ /* 0x044f70000000084c */
[----:B------:R-:W5:Y:S01]  /*1a70*/  HMMA.16816.F16 R80, R64, R30, R80 ;  /* 0x0000001e4050723c */ /* 0x000f620000000850 */
[----:B------:R-:W-:-:S07]  /*1a80*/  SHF.R.U32.HI R0, RZ, 0x2, R96 ;  /* 0x00000002ff007819 */ /* 0x000fce0000011660 */
[----:B------:R-:W5:Y:S01]  /*1a90*/  HMMA.16816.F16 R82, R72, R44, R82 ;  /* 0x0000002c4852723c */ /* 0x000f620000000852 */
[----:B------:R-:W-:-:S07]  /*1aa0*/  LOP3.LUT R7, R96, 0x3, RZ, 0xc0, !PT ;  /* 0x0000000360077812 */ /* 0x000fce00078ec0ff */
[C---:B------:R-:W5:Y:S08]  /*1ab0*/  HMMA.16816.F16 R86, R72.reuse, R46, R86 ;  /* 0x0000002e4856723c */ /* 0x040f700000000856 */
[C---:B------:R-:W5:Y:S08]  /*1ac0*/  HMMA.16816.F16 R88, R72.reuse, R28, R88 ;  /* 0x0000001c4858723c */ /* 0x040f700000000858 */
[----:B------:R-:W5:Y:S08]  /*1ad0*/  HMMA.16816.F16 R90, R72, R30, R90 ;  /* 0x0000001e485a723c */ /* 0x000f70000000085a */
[C---:B------:R-:W5:Y:S08]  /*1ae0*/  HMMA.16816.F16 R92, R12.reuse, R44, R92 ;  /* 0x0000002c0c5c723c */ /* 0x040f70000000085c */
[C---:B------:R-:W5:Y:S08]  /*1af0*/  HMMA.16816.F16 R78, R12.reuse, R46, R78 ;  /* 0x0000002e0c4e723c */ /* 0x040f70000000084e */
[C---:B------:R5:W5:Y:S08]  /*1b00*/  HMMA.16816.F16 R84, R12.reuse, R28, R84 ;  /* 0x0000001c0c54723c */ /* 0x040b700000000854 */
[----:B------:R-:W5:Y:S02]  /*1b10*/  HMMA.16816.F16 R2, R12, R30, R2 ;  /* 0x0000001e0c02723c */ /* 0x000f640000000802 */
[C---:B-----5:R-:W-:Y:S01]  /*1b20*/  IADD3 R29, R9.reuse, 0x9000, RZ ;  /* 0x00009000091d7810 */ /* 0x060fe20007ffe0ff */
[----:B------:R-:W-:Y:S01]  /*1b30*/  IMAD R0, R0, 0x40, R7 ;  /* 0x0000004000007824 */ /* 0x000fe200078e0207 */
[----:B------:R-:W-:-:S02]  /*1b40*/  IADD3 R19, R9, 0x9020, RZ ;  /* 0x0000902009137810 */ /* 0x000fc40007ffe0ff */
[C---:B------:R-:W-:Y:S02]  /*1b50*/  IADD3 R7, R9.reuse, 0xa000, RZ ;  /* 0x0000a00009077810 */ /* 0x040fe40007ffe0ff */
[C---:B------:R-:W-:Y:S01]  /*1b60*/  IADD3 R17, R9.reuse, 0xa020, RZ ;  /* 0x0000a02009117810 */ /* 0x040fe20007ffe0ff */
[C---:B------:R-:W-:Y:S01]  /*1b70*/  IMAD.U32 R4, R0.reuse, 0x4, R29 ;  /* 0x0000000400047824 */ /* 0x040fe200078e001d */
[----:B------:R-:W-:Y:S01]  /*1b80*/  BAR.SYNC.DEFER_BLOCKING 0x0 ;  /* 0x0000000000007b1d */ /* 0x000fe20000010000 */
[C---:B------:R-:W-:Y:S01]  /*1b90*/  IADD3 R11, R9.reuse, 0xb000, RZ ;  /* 0x0000b000090b7810 */ /* 0x040fe20007ffe0ff */
[C---:B------:R-:W-:Y:S01]  /*1ba0*/  IMAD.U32 R6, R0.reuse, 0x4, R19 ;  /* 0x0000000400067824 */ /* 0x040fe200078e0013 */
[----:B------:R-:W-:Y:S01]  /*1bb0*/  IADD3 R9, R9, 0xb020, RZ ;  /* 0x0000b02009097810 */ /* 0x000fe20007ffe0ff */
[C---:B------:R-:W-:Y:S02]  /*1bc0*/  IMAD.U32 R7, R0.reuse, 0x4, R7 ;  /* 0x0000000400077824 */ /* 0x040fe400078e0007 */
[----:B------:R-:W-:-:S02]  /*1bd0*/  IMAD.U32 R8, R0, 0x4, R17 ;  /* 0x0000000400087824 */ /* 0x000fc400078e0011 */
[C---:B------:R-:W-:Y:S02]  /*1be0*/  IMAD.U32 R16, R0.reuse, 0x4, R11 ;  /* 0x0000000400107824 */ /* 0x040fe400078e000b */
[----:B------:R-:W-:Y:S02]  /*1bf0*/  IMAD.U32 R0, R0, 0x4, R9 ;  /* 0x0000000400007824 */ /* 0x000fe400078e0009 */
[----:B------:R-:W-:Y:S01]  /*1c00*/  IMAD R5, R102, 0x80, R5 ;  /* 0x0000008066057824 */ /* 0x000fe200078e0205 */
[----:B------:R-:W-:Y:S04]  /*1c10*/  STS [R4], R24 ;  /* 0x0000001804007388 */ /* 0x000fe80000000800 */
[----:B------:R-:W-:Y:S04]  /*1c20*/  STS [R4+0x800], R25 ;  /* 0x0008001904007388 */ /* 0x000fe80000000800 */
[----:B------:R-:W-:Y:S04]  /*1c30*/  STS [R4+0x10], R70 ;  /* 0x0000104604007388 */ /* 0x000fe80000000800 */
[----:B------:R0:W-:Y:S04]  /*1c40*/  STS [R4+0x810], R71 ;  /* 0x0008104704007388 */ /* 0x0001e80000000800 */
[----:B------:R-:W-:Y:S04]  /*1c50*/  STS [R6], R76 ;  /* 0x0000004c06007388 */ /* 0x000fe80000000800 */
[----:B------:R-:W-:Y:S04]  /*1c60*/  STS [R6+0x800], R77 ;  /* 0x0008004d06007388 */ /* 0x000fe80000000800 */
[----:B------:R-:W-:Y:S04]  /*1c70*/  STS [R6+0x10], R80 ;  /* 0x0000105006007388 */ /* 0x000fe80000000800 */
[----:B------:R-:W-:Y:S04]  /*1c80*/  STS [R6+0x810], R81 ;  /* 0x0008105106007388 */ /* 0x000fe80000000800 */
        /* <DEDUP_REMOVED lines=15> */
[----:B------:R-:W-:Y:S01]  /*1d80*/  STS [R0+0x810], R3 ;  /* 0x0008100300007388 */ /* 0x000fe20000000800 */
[----:B0-----:R-:W-:-:S05]  /*1d90*/  IMAD R4, R68, 0x20, R5 ;  /* 0x0000002044047824 */ /* 0x001fca00078e0205 */
[----:B------:R-:W-:Y:S01]  /*1da0*/  LOP3.LUT R4, R95, R4, RZ, 0xfc, !PT ;  /* 0x000000045f047212 */ /* 0x000fe200078efcff */
[----:B------:R-:W-:-:S04]  /*1db0*/  IMAD.WIDE.U32 R104, R97, 0x78000, R104 ;  /* 0x0007800061687825 */ /* 0x000fc800078e0068 */
[----:B------:R-:W-:Y:S02]  /*1dc0*/  IMAD R27, R27, 0x1e000, RZ ;  /* 0x0001e0001b1b7824 */ /* 0x000fe400078e02ff */
[----:B------:R-:W-:Y:S01]  /*1dd0*/  IMAD.SHL.U32 R29, R4, 0x2, RZ ;  /* 0x00000002041d7824 */ /* 0x000fe200078e00ff */
[----:B------:R-:W-:Y:S02]  /*1de0*/  BAR.SYNC.DEFER_BLOCKING 0x0 ;  /* 0x0000000000007b1d */ /* 0x000fe40000010000 */
[----:B------:R-:W-:-:S05]  /*1df0*/  IADD3 R12, P0, R27, R104, RZ ;  /* 0x000000681b0c7210 */ /* 0x000fca0007f1e0ff */
[----:B------:R-:W-:-:S04]  /*1e00*/  IMAD.X R13, RZ, RZ, R105, P0 ;  /* 0x000000ffff0d7224 */ /* 0x000fc800000e0669 */
[----:B------:R-:W-:Y:S01]  /*1e10*/  IMAD.WIDE.U32 R12, R102, 0xa00, R12 ;  /* 0x00000a00660c7825 */ /* 0x000fe200078e000c */
[----:B------:R-:W0:Y:S04]  /*1e20*/  @!P4 LDS.128 R4, [R29+0x9800] ;  /* 0x009800001d04c984 */ /* 0x000e280000000c00 */
[----:B------:R-:W4:Y:S01]  /*1e30*/  @!P3 LDS.128 R8, [R29+0xa000] ;  /* 0x00a000001d08b984 */ /* 0x000f220000000c00 */
[----:B------:R-:W-:-:S03]  /*1e40*/  IMAD.WIDE.U32 R24, R68, 0x20, R12 ;  /* 0x0000002044187825 */ /* 0x000fc600078e000c */
[----:B------:R-:W1:Y:S04]  /*1e50*/  @!P2 LDS.128 R16, [R29+0xa800] ;  /* 0x00a800001d10a984 */ /* 0x000e680000000c00 */
[----:B------:R-:W2:Y:S01]  /*1e60*/  @!P1 LDS.128 R12, [R29+0xb000] ;  /* 0x00b000001d0c9984 */ /* 0x000ea20000000c00 */
[----:B------:R-:W-:-:S04]  /*1e70*/  LOP3.LUT R95, R24, R95, RZ, 0xfc, !PT ;  /* 0x0000005f185f7212 */ /* 0x000fc800078efcff */
[----:B------:R-:W-:-:S04]  /*1e80*/  LEA R30, P0, R95, c[0x0][0x178], 0x1 ;  /* 0x00005e005f1e7a11 */ /* 0x000fc800078008ff */
[----:B------:R-:W-:Y:S01]  /*1e90*/  LEA.HI.X R31, R95, c[0x0][0x17c], R25, 0x1, P0 ;  /* 0x00005f005f1f7a11 */ /* 0x000fe200000f0c19 */
[----:B0-----:R-:W-:Y:S02]  /*1ea0*/  @!P4 HADD2 R0, R7.H1_H1, R63.H1_H1 ;  /* 0x3000003f0700c230 */ /* 0x001fe40000000c00 */
[----:B------:R-:W-:Y:S02]  /*1eb0*/  @!P4 HADD2 R2, R5.H1_H1, R61.H1_H1 ;  /* 0x3000003d0502c230 */ /* 0x000fe40000000c00 */
[----:B------:R-:W-:Y:S02]  /*1ec0*/  @!P4 HADD2 R3, R6.H1_H1, R62.H1_H1 ;  /* 0x3000003e0603c230 */ /* 0x000fe40000000c00 */
[----:B------:R-:W-:Y:S02]  /*1ed0*/  @!P4 HADD2 R24, R4.H1_H1, R60.H1_H1 ;  /* 0x3000003c0418c230 */ /* 0x000fe40000000c00 */
[----:B------:R-:W-:Y:S02]  /*1ee0*/  @!P4 HADD2 R63, R7.H0_H0, R63.H0_H0 ;  /* 0x2000003f073fc230 */ /* 0x000fe40000000800 */
[----:B------:R-:W-:-:S02]  /*1ef0*/  @!P4 HADD2 R61, R5.H0_H0, R61.H0_H0 ;  /* 0x2000003d053dc230 */ /* 0x000fc40000000800 */
[----:B------:R-:W-:Y:S02]  /*1f00*/  @!P4 HADD2 R62, R6.H0_H0, R62.H0_H0 ;  /* 0x2000003e063ec230 */ /* 0x000fe40000000800 */
[----:B------:R-:W-:Y:S02]  /*1f10*/  @!P4 HADD2 R60, R4.H0_H0, R60.H0_H0 ;  /* 0x2000003c043cc230 */ /* 0x000fe40000000800 */
[----:B------:R-:W0:Y:S01]  /*1f20*/  @!P5 LDS.128 R4, [R29+0x9000] ;  /* 0x009000001d04d984 */ /* 0x000e220000000c00 */
[----:B----4-:R-:W-:Y:S02]  /*1f30*/  @!P3 HADD2 R25, R11.H1_H1, R59.H1_H1 ;  /* 0x3000003b0b19b230 */ /* 0x010fe40000000c00 */
[----:B------:R-:W-:Y:S02]  /*1f40*/  @!P3 HADD2 R26, R9.H1_H1, R57.H1_H1 ;  /* 0x30000039091ab230 */ /* 0x000fe40000000c00 */
[----:B------:R-:W-:Y:S02]  /*1f50*/  @!P3 HADD2 R27, R10.H1_H1, R58.H1_H1 ;  /* 0x3000003a0a1bb230 */ /* 0x000fe40000000c00 */
[----:B------:R-:W-:-:S02]  /*1f60*/  @!P3 HADD2 R28, R8.H1_H1, R56.H1_H1 ;  /* 0x30000038081cb230 */ /* 0x000fc40000000c00 */
[----:B------:R-:W-:Y:S01]  /*1f70*/  @!P3 HADD2 R59, R11.H0_H0, R59.H0_H0 ;  /* 0x2000003b0b3bb230 */ /* 0x000fe20000000800 */
[----:B------:R-:W-:Y:S01]  /*1f80*/  @!P4 PRMT R11, R63, 0x5410, R0 ;  /* 0x000054103f0bc816 */ /* 0x000fe20000000000 */
[----:B------:R-:W-:Y:S01]  /*1f90*/  @!P3 HADD2 R57, R9.H0_H0, R57.H0_H0 ;  /* 0x200000390939b230 */ /* 0x000fe20000000800 */
[----:B------:R-:W-:Y:S01]  /*1fa0*/  @!P4 PRMT R9, R61, 0x5410, R2 ;  /* 0x000054103d09c816 */ /* 0x000fe20000000002 */
[----:B------:R-:W-:Y:S01]  /*1fb0*/  @!P3 HADD2 R58, R10.H0_H0, R58.H0_H0 ;  /* 0x2000003a0a3ab230 */ /* 0x000fe20000000800 */
[----:B------:R-:W-:Y:S01]  /*1fc0*/  @!P4 PRMT R10, R62, 0x5410, R3 ;  /* 0x000054103e0ac816 */ /* 0x000fe20000000003 */
[----:B------:R-:W-:Y:S01]  /*1fd0*/  @!P3 HADD2 R56, R8.H0_H0, R56.H0_H0 ;  /* 0x200000380838b230 */ /* 0x000fe20000000800 */
[----:B------:R-:W-:Y:S01]  /*1fe0*/  @!P4 PRMT R8, R60, 0x5410, R24 ;  /* 0x000054103c08c816 */ /* 0x000fe20000000018 */
[C-C-:B-1----:R-:W-:Y:S02]  /*1ff0*/  @!P2 HADD2 R3, R18.reuse.H1_H1, R54.reuse.H1_H1 ;  /* 0x300000361203a230 */ /* 0x142fe40000000c00 */
[----:B------:R-:W-:-:S02]  /*2000*/  @!P2 HADD2 R54, R18.H0_H0, R54.H0_H0 ;  /* 0x200000361236a230 */ /* 0x000fc40000000800 */
[C-C-:B------:R-:W-:Y:S01]  /*2010*/  @!P2 HADD2 R18, R16.reuse.H1_H1, R52.reuse.H1_H1 ;  /* 0x300000341012a230 */ /* 0x140fe20000000c00 */
[----:B------:R1:W-:Y:S01]  /*2020*/  @!P4 STG.E.128 [R30.64+0xa000], R8 ;  /* 0x00a000081e00c986 */ /* 0x0003e2000c101d04 */
[----:B------:R-:W-:Y:S02]  /*2030*/  @!P2 HADD2 R52, R16.H0_H0, R52.H0_H0 ;  /* 0x200000341034a230 */ /* 0x000fe40000000800 */
[----:B------:R-:W-:Y:S02]  /*2040*/  @!P2 HADD2 R0, R19.H1_H1, R55.H1_H1 ;  /* 0x300000371300a230 */ /* 0x000fe40000000c00 */
[----:B------:R-:W-:Y:S02]  /*2050*/  @!P2 HADD2 R2, R17.H1_H1, R53.H1_H1 ;  /* 0x300000351102a230 */ /* 0x000fe40000000c00 */
[----:B--2---:R-:W-:Y:S02]  /*2060*/  @!P1 HADD2 R16, R15.H1_H1, R51.H1_H1 ;  /* 0x300000330f109230 */ /* 0x004fe40000000c00 */
[----:B------:R-:W-:-:S02]  /*2070*/  @!P2 HADD2 R19, R19.H0_H0, R55.H0_H0 ;  /* 0x200000371313a230 */ /* 0x000fc40000000800 */
[----:B------:R-:W-:Y:S02]  /*2080*/  @!P2 HADD2 R17, R17.H0_H0, R53.H0_H0 ;  /* 0x200000351111a230 */ /* 0x000fe40000000800 */
[----:B------:R-:W-:Y:S02]  /*2090*/  @!P1 HADD2 R51, R15.H0_H0, R51.H0_H0 ;  /* 0x200000330f339230 */ /* 0x000fe40000000800 */
[C-C-:B------:R-:W-:Y:S02]  /*20a0*/  @!P1 HADD2 R15, R13.reuse.H1_H1, R49.reuse.H1_H1 ;  /* 0x300000310d0f9230 */ /* 0x140fe40000000c00 */
[----:B------:R-:W-:Y:S02]  /*20b0*/  @!P1 HADD2 R49, R13.H0_H0, R49.H0_H0 ;  /* 0x200000310d319230 */ /* 0x000fe40000000800 */
[C-C-:B------:R-:W-:Y:S02]  /*20c0*/  @!P1 HADD2 R13, R14.reuse.H1_H1, R50.reuse.H1_H1 ;  /* 0x300000320e0d9230 */ /* 0x140fe40000000c00 */
[----:B------:R-:W-:-:S02]  /*20d0*/  @!P1 HADD2 R50, R14.H0_H0, R50.H0_H0 ;  /* 0x200000320e329230 */ /* 0x000fc40000000800 */
[C-C-:B------:R-:W-:Y:S02]  /*20e0*/  @!P1 HADD2 R14, R12.reuse.H1_H1, R48.reuse.H1_H1 ;  /* 0x300000300c0e9230 */ /* 0x140fe40000000c00 */
[----:B------:R-:W-:Y:S01]  /*20f0*/  @!P1 HADD2 R12, R12.H0_H0, R48.H0_H0 ;  /* 0x200000300c0c9230 */ /* 0x000fe20000000800 */
[----:B-1----:R-:W-:Y:S02]  /*2100*/  @!P3 PRMT R11, R59, 0x5410, R25 ;  /* 0x000054103b0bb816 */ /* 0x002fe40000000019 */
[----:B------:R-:W-:Y:S02]  /*2110*/  @!P3 PRMT R9, R57, 0x5410, R26 ;  /* 0x000054103909b816 */ /* 0x000fe4000000001a */
[----:B------:R-:W-:Y:S02]  /*2120*/  @!P3 PRMT R10, R58, 0x5410, R27 ;  /* 0x000054103a0ab816 */ /* 0x000fe4000000001b */
[----:B------:R-:W-:-:S05]  /*2130*/  @!P3 PRMT R8, R56, 0x5410, R28 ;  /* 0x000054103808b816 */ /* 0x000fca000000001c */
[----:B------:R1:W-:Y:S02]  /*2140*/  @!P3 STG.E.128 [R30.64+0x14000], R8 ;  /* 0x014000081e00b986 */ /* 0x0003e4000c101d04 */
[----:B-1----:R-:W-:Y:S02]  /*2150*/  @!P2 PRMT R11, R19, 0x5410, R0 ;  /* 0x00005410130ba816 */ /* 0x002fe40000000000 */
[----:B------:R-:W-:Y:S02]  /*2160*/  @!P2 PRMT R9, R17, 0x5410, R2 ;  /* 0x000054101109a816 */ /* 0x000fe40000000002 */
[----:B------:R-:W-:Y:S02]  /*2170*/  @!P2 PRMT R10, R54, 0x5410, R3 ;  /* 0x00005410360aa816 */ /* 0x000fe40000000003 */
[----:B------:R-:W-:-:S05]  /*2180*/  @!P2 PRMT R8, R52, 0x5410, R18 ;  /* 0x000054103408a816 */ /* 0x000fca0000000012 */
[----:B------:R1:W-:Y:S01]  /*2190*/  @!P2 STG.E.128 [R30.64+0x1e000], R8 ;  /* 0x01e000081e00a986 */ /* 0x0003e2000c101d04 */
[C-C-:B0-----:R-:W-:Y:S02]  /*21a0*/  @!P5 HADD2 R3, R6.reuse.H1_H1, R22.reuse.H1_H1 ;  /* 0x300000160603d230 */ /* 0x141fe40000000c00 */
[----:B------:R-:W-:Y:S02]  /*21b0*/  @!P5 HADD2 R22, R6.H0_H0, R22.H0_H0 ;  /* 0x200000160616d230 */ /* 0x000fe40000000800 */
[C-C-:B------:R-:W-:Y:S02]  /*21c0*/  @!P5 HADD2 R0, R4.reuse.H1_H1, R20.reuse.H1_H1 ;  /* 0x300000140400d230 */ /* 0x140fe40000000c00 */
[----:B------:R-:W-:Y:S02]  /*21d0*/  @!P5 HADD2 R2, R5.H1_H1, R21.H1_H1 ;  /* 0x300000150502d230 */ /* 0x000fe40000000c00 */
[----:B------:R-:W-:Y:S02]  /*21e0*/  @!P5 HADD2 R6, R7.H1_H1, R23.H1_H1 ;  /* 0x300000170706d230 */ /* 0x000fe40000000c00 */
[----:B------:R-:W-:-:S02]  /*21f0*/  @!P5 HADD2 R4, R4.H0_H0, R20.H0_H0 ;  /* 0x200000140404d230 */ /* 0x000fc40000000800 */
[----:B------:R-:W-:Y:S02]  /*2200*/  @!P5 HADD2 R5, R5.H0_H0, R21.H0_H0 ;  /* 0x200000150505d230 */ /* 0x000fe40000000800 */
[----:B------:R-:W-:Y:S01]  /*2210*/  @!P5 HADD2 R7, R7.H0_H0, R23.H0_H0 ;  /* 0x200000170707d230 */ /* 0x000fe20000000800 */
[----:B-1----:R-:W-:Y:S02]  /*2220*/  @!P1 PRMT R11, R51, 0x5410, R16 ;  /* 0x00005410330b9816 */ /* 0x002fe40000000010 */
[----:B------:R-:W-:Y:S02]  /*2230*/  @!P1 PRMT R9, R49, 0x5410, R15 ;  /* 0x0000541031099816 */ /* 0x000fe4000000000f */
[----:B------:R-:W-:Y:S02]  /*2240*/  @!P1 PRMT R10, R50, 0x5410, R13 ;  /* 0x00005410320a9816 */ /* 0x000fe4000000000d */
[----:B------:R-:W-:-:S05]  /*2250*/  @!P1 PRMT R8, R12, 0x5410, R14 ;  /* 0x000054100c089816 */ /* 0x000fca000000000e */
[----:B------:R0:W-:Y:S01]  /*2260*/  @!P1 STG.E.128 [R30.64+0x28000], R8 ;  /* 0x028000081e009986 */ /* 0x0001e2000c101d04 */
[----:B------:R-:W-:-:S04]  /*2270*/  IADD3 R94, P1, R94, 0x28, RZ ;  /* 0x000000285e5e7810 */ /* 0x000fc80007f3e0ff */
[----:B------:R-:W-:Y:S01]  /*2280*/  ISETP.GE.U32.AND P0, PT, R94, c[0x0][0x180], PT ;  /* 0x000060005e007a0c */ /* 0x000fe20003f06070 */
[----:B------:R-:W-:-:S05]  /*2290*/  IMAD.X R69, RZ, RZ, R69, P1 ;  /* 0x000000ffff457224 */ /* 0x000fca00008e0645 */
[----:B------:R-:W-:Y:S02]  /*22a0*/  ISETP.GE.AND.EX P0, PT, R69, c[0x0][0x184], PT, P0 ;  /* 0x0000610045007a0c */ /* 0x000fe40003f06300 */
[----:B------:R-:W-:Y:S02]  /*22b0*/  @!P5 PRMT R4, R4, 0x5410, R0 ;  /* 0x000054100404d816 */ /* 0x000fe40000000000 */
[----:B------:R-:W-:Y:S02]  /*22c0*/  @!P5 PRMT R5, R5, 0x5410, R2 ;  /* 0x000054100505d816 */ /* 0x000fe40000000002 */
[----:B------:R-:W-:Y:S02]  /*22d0*/  @!P5 PRMT R22, R22, 0x5410, R3 ;  /* 0x000054101616d816 */ /* 0x000fe40000000003 */
[----:B------:R-:W-:Y:S01]  /*22e0*/  @!P5 PRMT R7, R7, 0x5410, R6 ;  /* 0x000054100707d816 */ /* 0x000fe20000000006 */
[----:B------:R0:W-:Y:S04]  /*22f0*/  @!P5 STG.E [R30.64], R4 ;  /* 0x000000041e00d986 */ /* 0x0001e8000c101904 */
[----:B------:R0:W-:Y:S04]  /*2300*/  @!P5 STG.E [R30.64+0x4], R5 ;  /* 0x000004051e00d986 */ /* 0x0001e8000c101904 */
[----:B------:R0:W-:Y:S04]  /*2310*/  @!P5 STG.E [R30.64+0x8], R22 ;  /* 0x000008161e00d986 */ /* 0x0001e8000c101904 */
[----:B------:R0:W-:Y:S01]  /*2320*/  @!P5 STG.E [R30.64+0xc], R7 ;  /* 0x00000c071e00d986 */ /* 0x0001e2000c101904 */
[----:B------:R-:W-:Y:S05]  /*2330*/  @P0 EXIT ;  /* 0x000000000000094d */ /* 0x000fea0003800000 */
[----:B0-----:R-:W2:Y:S04]  /*2340*/  LDG.E.128.CONSTANT R4, [R98.64] ;  /* 0x0000000462047981 */ /* 0x001ea8000c1e9d00 */
[----:B------:R-:W2:Y:S02]  /*2350*/  LDS.128 R8, [R29+0xb800] ;  /* 0x00b800001d087984 */ /* 0x000ea40000000c00 */
[----:B--2---:R-:W-:-:S02]  /*2360*/  HADD2 R7, R11, R7 ;  /* 0x000000070b077230 */ /* 0x004fc40000000000 */
[----:B------:R-:W-:Y:S02]  /*2370*/  HADD2 R6, R10, R6 ;  /* 0x000000060a067230 */ /* 0x000fe40000000000 */
[----:B------:R-:W-:Y:S02]  /*2380*/  HADD2 R5, R9, R5 ;  /* 0x0000000509057230 */ /* 0x000fe40000000000 */
[----:B------:R-:W-:-:S05]  /*2390*/  HADD2 R4, R8, R4 ;  /* 0x0000000408047230 */ /* 0x000fca0000000000 */
[----:B------:R-:W-:Y:S01]  /*23a0*/  STG.E.128 [R30.64+0x32000], R4 ;  /* 0x032000041e007986 */ /* 0x000fe2000c101d04 */
[----:B------:R-:W-:Y:S05]  /*23b0*/  EXIT ;  /* 0x000000000000794d */ /* 0x000fea0003800000 */
.L_x_1:
[----:B------:R-:W-:-:S00]  /*23c0*/  BRA `(.L_x_1) ;  /* 0xfffffff000007947 */ /* 0x000fc0000383ffff */
[----:B------:R-:W-:-:S00]  /*23d0*/  NOP ;  /* 0x0000000000007918 */ /* 0x000fc00000000000 */
        /* <DEDUP_REMOVED lines=10> */
.L_x_44:


//--------------------- .text.gemm_n_3585_to_3840__kernel --------------------------
	.section	.text.gemm_n_3585_to_3840__kernel,"ax",@progbits
	.sectionflags	@"SHF_BARRIERS=1"
	.sectioninfo	@"SHI_REGISTERS=162"
	.align	128
        .global         gemm_n_3585_to_3840__kernel
        .type           gemm_n_3585_to_3840__kernel,@function
        .size           gemm_n_3585_to_3840__kernel,(.L_x_45 - gemm_n_3585_to_3840__kernel)
        .other          gemm_n_3585_to_3840__kernel,@"STO_CUDA_ENTRY STV_DEFAULT"
gemm_n_3585_to_3840__kernel:
.text.gemm_n_3585_to_3840__kernel:
[----:B------:R-:W-:-:S02]  /*0000*/  MOV R1, c[0x0][0x28] ;  /* 0x00000a0000017a02 */ /* 0x000fc40000000f00 */
[----:B------:R-:W0:Y:S01]  /*0010*/  S2R R109, SR_TID.Y ;  /* 0x00000000006d7919 */ /* 0x000e220000002200 */
[----:B------:R-:W-:-:S03]  /*0020*/  ULDC.64 UR4, c[0x0][0x118] ;  /* 0x0000460000047ab9 */ /* 0x000fc60000000a00 */
[----:B------:R-:W1:Y:S04]  /*0030*/  S2R R16, SR_CTAID.X ;  /* 0x0000000000107919 */ /* 0x000e680000002500 */
[----:B------:R-:W2:Y:S04]  /*0040*/  S2R R3, SR_CTAID.Y ;  /* 0x0000000000037919 */ /* 0x000ea80000002600 */
[----:B------:R-:W3:Y:S01]  /*0050*/  S2R R147, SR_TID.X ;  /* 0x0000000000937919 */ /* 0x000ee20000002100 */
[----:B0-----:R-:W-:Y:S01]  /*0060*/  IMAD.WIDE.U32 R18, R109, 0xa000, RZ ;  /* 0x0000a0006d127825 */ /* 0x001fe200078e00ff */
[----:B------:R-:W-:-:S03]  /*0070*/  SHF.R.U32.HI R2, RZ, 0x2, R109 ;  /* 0x00000002ff027819 */ /* 0x000fc6000001166d */
[----:B-1----:R-:W-:Y:S01]  /*0080*/  IMAD.WIDE.U32 R22, R16, 0xc0, RZ ;  /* 0x000000c010167825 */ /* 0x002fe200078e00ff */
[C---:B------:R-:W-:Y:S02]  /*0090*/  IADD3 R0, P1, R2.reuse, 0x3, RZ ;  /* 0x0000000302007810 */ /* 0x040fe40007f3e0ff */
[----:B------:R-:W-:Y:S01]  /*00a0*/  IADD3 R2, P0, R2, 0x6, RZ ;  /* 0x0000000602027810 */ /* 0x000fe20007f1e0ff */
[--C-:B--2---:R-:W-:Y:S01]  /*00b0*/  IMAD.WIDE.U32 R20, R3, 0x140000, R18.reuse ;  /* 0x0014000003147825 */ /* 0x104fe200078e0012 */
[----:B------:R-:W-:Y:S02]  /*00c0*/  ISETP.GT.U32.AND P6, PT, R0, 0x7, PT ;  /* 0x000000070000780c */ /* 0x000fe40003fc4070 */
[----:B------:R-:W-:Y:S01]  /*00d0*/  ISETP.GT.U32.AND P5, PT, R2, 0x7, PT ;  /* 0x000000070200780c */ /* 0x000fe20003fa4070 */
[----:B------:R-:W-:Y:S01]  /*00e0*/  IMAD.WIDE.U32 R154, R16, 0x1e0000, R18 ;  /* 0x001e0000109a7825 */ /* 0x000fe200078e0012 */
[----:B---3--:R-:W-:-:S03]  /*00f0*/  SHF.R.U32.HI R28, RZ, 0x3, R147 ;  /* 0x00000003ff1c7819 */ /* 0x008fc60000011693 */
[----:B------:R-:W-:Y:S02]  /*0100*/  IMAD.SHL.U32 R147, R147, 0x8, RZ ;  /* 0x0000000893937824 */ /* 0x000fe400078e00ff */
[----:B------:R-:W-:-:S03]  /*0110*/  IMAD.WIDE.U32 R18, R109, 0x4, R22 ;  /* 0x000000046d127825 */ /* 0x000fc600078e0016 */
[----:B------:R-:W-:Y:S01]  /*0120*/  LOP3.LUT R147, R147, 0x38, RZ, 0xc0, !PT ;  /* 0x0000003893937812 */ /* 0x000fe200078ec0ff */
[----:B------:R-:W-:-:S04]  /*0130*/  IMAD.WIDE.U32 R20, R28, 0x2800, R20 ;  /* 0x000028001c147825 */ /* 0x000fc800078e0014 */
[----:B------:R-:W-:Y:S01]  /*0140*/  IMAD.X R2, RZ, RZ, RZ, P0 ;  /* 0x000000ffff027224 */ /* 0x000fe200000e06ff */
[----:B------:R-:W-:Y:S01]  /*0150*/  IADD3 R146, P0, R147, R20, RZ ;  /* 0x0000001493927210 */ /* 0x000fe20007f1e0ff */
[----:B------:R-:W-:Y:S01]  /*0160*/  IMAD.X R0, RZ, RZ, RZ, P1 ;  /* 0x000000ffff007224 */ /* 0x000fe200008e06ff */
[C---:B------:R-:W-:Y:S01]  /*0170*/  IADD3 R17, P1, R28.reuse, R18, RZ ;  /* 0x000000121c117210 */ /* 0x040fe20007f3e0ff */
[----:B------:R-:W-:Y:S01]  /*0180*/  IMAD.WIDE.U32 R154, R28, 0x2800, R154 ;  /* 0x000028001c9a7825 */ /* 0x000fe200078e009a */
[----:B------:R-:W-:Y:S02]  /*0190*/  ISETP.GT.U32.AND.EX P5, PT, R2, RZ, PT, P5 ;  /* 0x000000ff0200720c */ /* 0x000fe40003fa4150 */
[----:B------:R-:W-:Y:S01]  /*01a0*/  IADD3 R2, P3, R17, 0x30, RZ ;  /* 0x0000003011027810 */ /* 0x000fe20007f7e0ff */
[----:B------:R-:W-:Y:S01]  /*01b0*/  IMAD.X R145, RZ, RZ, R21, P0 ;  /* 0x000000ffff917224 */ /* 0x000fe200000e0615 */
[----:B------:R-:W-:Y:S02]  /*01c0*/  LEA R18, P0, R146, c[0x0][0x160], 0x1 ;  /* 0x0000580092127a11 */ /* 0x000fe400078008ff */
[----:B------:R-:W-:-:S02]  /*01d0*/  ISETP.GE.U32.AND P2, PT, R2, c[0x0][0x180], PT ;  /* 0x0000600002007a0c */ /* 0x000fc40003f46070 */
[----:B------:R-:W-:Y:S02]  /*01e0*/  ISETP.GT.U32.AND.EX P6, PT, R0, RZ, PT, P6 ;  /* 0x000000ff0000720c */ /* 0x000fe40003fc4160 */
[----:B------:R-:W-:Y:S02]  /*01f0*/  LOP3.LUT R115, R154, R147, RZ, 0xfc, !PT ;  /* 0x000000939a737212 */ /* 0x000fe400078efcff */
[----:B------:R-:W-:Y:S02]  /*0200*/  IADD3.X R0, RZ, R19, RZ, P1, !PT ;  /* 0x00000013ff007210 */ /* 0x000fe40000ffe4ff */
[----:B------:R-:W-:Y:S02]  /*0210*/  P2R R3, PR, RZ, 0x4 ;  /* 0x00000004ff037803 */ /* 0x000fe40000000000 */
[----:B------:R-:W-:Y:S01]  /*0220*/  LEA.HI.X R19, R146, c[0x0][0x164], R145, 0x1, P0 ;  /* 0x0000590092137a11 */ /* 0x000fe200000f0c91 */
[----:B------:R-:W-:Y:S01]  /*0230*/  IMAD.X R2, RZ, RZ, R0, P3 ;  /* 0x000000ffff027224 */ /* 0x000fe200018e0600 */
[----:B------:R-:W-:-:S02]  /*0240*/  ISETP.GE.U32.AND P4, PT, R17, c[0x0][0x180], PT ;  /* 0x0000600011007a0c */ /* 0x000fc40003f86070 */
[C---:B------:R-:W-:Y:S01]  /*0250*/  IADD3 R16, P2, R17.reuse, 0x60, RZ ;  /* 0x0000006011107810 */ /* 0x040fe20007f5e0ff */
[----:B------:R0:W2:Y:S01]  /*0260*/  @!P6 LDG.E.128.CONSTANT R8, [R18.64+0xf0000] ;  /* 0x0f0000041208e981 */ /* 0x0000a2000c1e9d00 */
[----:B------:R-:W-:Y:S02]  /*0270*/  IADD3 R17, P0, R17, 0x90, RZ ;  /* 0x0000009011117810 */ /* 0x000fe40007f1e0ff */
[----:B------:R-:W-:Y:S01]  /*0280*/  LEA R34, P1, R115, c[0x0][0x170], 0x1 ;  /* 0x00005c0073227a11 */ /* 0x000fe200078208ff */
[----:B------:R0:W3:Y:S01]  /*0290*/  @!P5 LDG.E.128.CONSTANT R4, [R18.64+0x1e0000] ;  /* 0x1e0000041204d981 */ /* 0x0000e2000c1e9d00 */
[----:B------:R-:W-:Y:S01]  /*02a0*/  ISETP.NE.AND P3, PT, R3, RZ, PT ;  /* 0x000000ff0300720c */ /* 0x000fe20003f65270 */
[--C-:B------:R-:W-:Y:S01]  /*02b0*/  IMAD.X R3, RZ, RZ, R0.reuse, P2 ;  /* 0x000000ffff037224 */ /* 0x100fe200010e0600 */
[----:B------:R-:W-:Y:S01]  /*02c0*/  ISETP.GE.AND.EX P4, PT, R0, c[0x0][0x184], PT, P4 ;  /* 0x0000610000007a0c */ /* 0x000fe20003f86340 */
[----:B------:R-:W-:Y:S01]  /*02d0*/  IMAD.X R0, RZ, RZ, R0, P0 ;  /* 0x000000ffff007224 */ /* 0x000fe200000e0600 */
[----:B------:R-:W-:-:S02]  /*02e0*/  LEA.HI.X R35, R115, c[0x0][0x174], R155, 0x1, P1 ;  /* 0x00005d0073237a11 */ /* 0x000fc400008f0c9b */
[----:B------:R-:W-:Y:S02]  /*02f0*/  ISETP.GE.U32.AND P2, PT, R16, c[0x0][0x180], PT ;  /* 0x0000600010007a0c */ /* 0x000fe40003f46070 */
[----:B------:R-:W-:Y:S02]  /*0300*/  ISETP.GE.U32.AND P1, PT, R17, c[0x0][0x180], PT ;  /* 0x0000600011007a0c */ /* 0x000fe40003f26070 */
[----:B------:R-:W-:Y:S02]  /*0310*/  ISETP.GE.AND.EX P3, PT, R2, c[0x0][0x184], PT, P3 ;  /* 0x0000610002007a0c */ /* 0x000fe40003f66330 */
[----:B------:R-:W-:Y:S02]  /*0320*/  ISETP.GE.AND.EX P2, PT, R3, c[0x0][0x184], PT, P2 ;  /* 0x0000610003007a0c */ /* 0x000fe40003f46320 */
[----:B------:R-:W-:Y:S02]  /*0330*/  ISETP.GE.AND.EX P1, PT, R0, c[0x0][0x184], PT, P1 ;  /* 0x0000610000007a0c */ /* 0x000fe40003f26310 */
[----:B------:R-:W-:-:S02]  /*0340*/  ISETP.GT.U32.AND P0, PT, R109, 0x1f, PT ;  /* 0x0000001f6d00780c */ /* 0x000fc40003f04070 */
[----:B------:R-:W-:-:S05]  /*0350*/  @P4 PRMT R24, RZ, 0x1054, RZ ;  /* 0x00001054ff184816 */ /* 0x000fca00000000ff */
[----:B------:R-:W-:Y:S02]  /*0360*/  @P3 PRMT R36, RZ, 0x1054, RZ ;  /* 0x00001054ff243816 */ /* 0x000fe400000000ff */
[----:B------:R-:W-:Y:S02]  /*0370*/  @P2 PRMT R20, RZ, 0x1054, RZ ;  /* 0x00001054ff142816 */ /* 0x000fe400000000ff */
[----:B------:R-:W-:Y:S01]  /*0380*/  @P1 PRMT R16, RZ, 0x1054, RZ ;  /* 0x00001054ff101816 */ /* 0x000fe200000000ff */
[--C-:B------:R-:W-:Y:S01]  /*0390*/  @P4 IMAD.MOV.U32 R27, RZ, RZ, R24.reuse ;  /* 0x000000ffff1b4224 */ /* 0x100fe200078e0018 */
[----:B------:R0:W4:Y:S01]  /*03a0*/  @!P0 LDG.E.128.CONSTANT R12, [R18.64] ;  /* 0x00000004120c8981 */ /* 0x000122000c1e9d00 */
[----:B------:R-:W-:Y:S01]  /*03b0*/  @P4 MOV R26, R24 ;  /* 0x00000018001a4202 */ /* 0x000fe20000000f00 */
[----:B------:R-:W-:Y:S01]  /*03c0*/  @P4 IMAD.MOV.U32 R25, RZ, RZ, R24 ;  /* 0x000000ffff194224 */ /* 0x000fe200078e0018 */
[----:B------:R-:W-:Y:S01]  /*03d0*/  @P2 MOV R23, R20 ;  /* 0x0000001400172202 */ /* 0x000fe20000000f00 */
[----:B------:R-:W-:-:S02]  /*03e0*/  @P3 IMAD.MOV.U32 R39, RZ, RZ, R36 ;  /* 0x000000ffff273224 */ /* 0x000fc400078e0024 */
[--C-:B------:R-:W-:Y:S02]  /*03f0*/  @P3 IMAD.MOV.U32 R38, RZ, RZ, R36.reuse ;  /* 0x000000ffff263224 */ /* 0x100fe400078e0024 */
[----:B------:R-:W-:Y:S01]  /*0400*/  @P3 IMAD.MOV.U32 R37, RZ, RZ, R36 ;  /* 0x000000ffff253224 */ /* 0x000fe200078e0024 */
[----:B------:R1:W4:Y:S01]  /*0410*/  @!P4 LDG.E.128.CONSTANT R24, [R34.64] ;  /* 0x000000042218c981 */ /* 0x000322000c1e9d00 */
[--C-:B------:R-:W-:Y:S02]  /*0420*/  @P2 IMAD.MOV.U32 R22, RZ, RZ, R20.reuse ;  /* 0x000000ffff162224 */ /* 0x100fe400078e0014 */
[----:B------:R-:W-:Y:S02]  /*0430*/  @P2 IMAD.MOV.U32 R21, RZ, RZ, R20 ;  /* 0x000000ffff152224 */ /* 0x000fe400078e0014 */
[--C-:B------:R-:W-:Y:S01]  /*0440*/  @P1 IMAD.MOV.U32 R17, RZ, RZ, R16.reuse ;  /* 0x000000ffff111224 */ /* 0x100fe200078e0010 */
[----:B------:R1:W4:Y:S04]  /*0450*/  @!P3 LDG.E.128.CONSTANT R36, [R34.64+0xf0000] ;  /* 0x0f0000042224b981 */ /* 0x000328000c1e9d00 */
[----:B------:R1:W4:Y:S01]  /*0460*/  @!P2 LDG.E.128.CONSTANT R20, [R34.64+0x1e0000] ;  /* 0x1e0000042214a981 */ /* 0x000322000c1e9d00 */
[----:B0-----:R-:W-:Y:S01]  /*0470*/  @P1 IMAD.MOV.U32 R19, RZ, RZ, R16 ;  /* 0x000000ffff131224 */ /* 0x001fe200078e0010 */
[----:B------:R-:W-:-:S06]  /*0480*/  @P1 MOV R18, R16 ;  /* 0x0000001000121202 */ /* 0x000fcc0000000f00 */
[----:B------:R1:W4:Y:S04]  /*0490*/  @!P1 LDG.E.128.CONSTANT R16, [R34.64+0x2d0000] ;  /* 0x2d00000422109981 */ /* 0x000328000c1e9d00 */
[----:B------:R-:W0:Y:S01]  /*04a0*/  S2R R2, SR_LANEID ;  /* 0x0000000000027919 */ /* 0x000e220000000000 */
[C---:B------:R-:W-:Y:S01]  /*04b0*/  LEA R0, R109.reuse, R28, 0x2 ;  /* 0x0000001c6d007211 */ /* 0x040fe200078e10ff */
[----:B------:R-:W-:-:S04]  /*04c0*/  IMAD.WIDE.U32 R32, R109, -0x55555555, RZ ;  /* 0xaaaaaaab6d207825 */ /* 0x000fc800078e00ff */
[----:B------:R-:W-:-:S04]  /*04d0*/  IMAD R0, R0, 0x48, R147 ;  /* 0x0000004800007824 */ /* 0x000fc800078e0293 */
[----:B------:R-:W-:Y:S01]  /*04e0*/  IMAD.SHL.U32 R0, R0, 0x2, RZ ;  /* 0x0000000200007824 */ /* 0x000fe200078e00ff */
[----:B------:R-:W-:-:S05]  /*04f0*/  SHF.R.U32.HI R108, RZ, 0x2, R33 ;  /* 0x00000002ff6c7819 */ /* 0x000fca0000011621 */
[----:B------:R-:W-:Y:S01]  /*0500*/  IMAD R111, R108, -0x6, R109 ;  /* 0xfffffffa6c6f7824 */ /* 0x000fe200078e026d */
[----:B0-----:R-:W-:Y:S02]  /*0510*/  SHF.R.U32.HI R3, RZ, 0x3, R2 ;  /* 0x00000003ff037819 */ /* 0x001fe40000011602 */
[----:B------:R-:W-:-:S03]  /*0520*/  LOP3.LUT R29, R2, 0x7, RZ, 0xc0, !PT ;  /* 0x00000007021d7812 */ /* 0x000fc600078ec0ff */
[C---:B------:R-:W-:Y:S01]  /*0530*/  IMAD.SHL.U32 R30, R3.reuse, 0x8, RZ ;  /* 0x00000008031e7824 */ /* 0x040fe200078e00ff */
[----:B------:R-:W-:Y:S01]  /*0540*/  SHF.R.U32.HI R2, RZ, 0x4, R2 ;  /* 0x00000004ff027819 */ /* 0x000fe20000011602 */
[----:B------:R-:W-:Y:S02]  /*0550*/  IMAD.SHL.U32 R3, R3, 0x8, RZ ;  /* 0x0000000803037824 */ /* 0x000fe400078e00ff */
[----:B------:R-:W-:Y:S01]  /*0560*/  IMAD R56, R111, 0x1200, RZ ;  /* 0x000012006f387824 */ /* 0x000fe200078e02ff */
[--C-:B------:R-:W-:Y:S01]  /*0570*/  LOP3.LUT R149, R30, 0x8, R29.reuse, 0xe2, !PT ;  /* 0x000000081e957812 */ /* 0x100fe200078ee21d */
[C---:B------:R-:W-:Y:S01]  /*0580*/  IMAD R150, R2.reuse, 0x8, R29 ;  /* 0x0000000802967824 */ /* 0x040fe200078e021d */
[----:B------:R-:W-:Y:S01]  /*0590*/  LOP3.LUT R3, R3, 0x8, RZ, 0xe2, !PT ;  /* 0x0000000803037812 */ /* 0x000fe200078ee2ff */
[----:B------:R-:W-:-:S04]  /*05a0*/  IMAD.SHL.U32 R2, R2, 0x8, RZ ;  /* 0x0000000802027824 */ /* 0x000fc800078e00ff */
[----:B------:R-:W-:Y:S02]  /*05b0*/  IMAD R150, R150, 0x48, R3 ;  /* 0x0000004896967824 */ /* 0x000fe400078e0203 */
[----:B------:R-:W-:Y:S02]  /*05c0*/  IMAD R149, R149, 0x48, R2 ;  /* 0x0000004895957824 */ /* 0x000fe400078e0202 */
[----:B------:R-:W-:Y:S01]  /*05d0*/  IMAD R114, R109, 0x120, RZ ;  /* 0x000001206d727824 */ /* 0x000fe200078e02ff */
[----:B-1----:R-:W-:Y:S01]  /*05e0*/  MOV R35, RZ ;  /* 0x000000ff00237202 */ /* 0x002fe20000000f00 */
[----:B------:R-:W-:Y:S01]  /*05f0*/  IMAD.MOV.U32 R148, RZ, RZ, RZ ;  /* 0x000000ffff947224 */ /* 0x000fe200078e00ff */
[----:B------:R-:W-:Y:S01]  /*0600*/  CS2R R30, SRZ ;  /* 0x00000000001e7805 */ /* 0x000fe2000001ff00 */
[----:B------:R-:W-:Y:S01]  /*0610*/  IMAD R114, R28, 0x48, R114 ;  /* 0x000000481c727824 */ /* 0x000fe200078e0272 */
[----:B------:R-:W-:Y:S01]  /*0620*/  CS2R R32, SRZ ;  /* 0x0000000000207805 */ /* 0x000fe2000001ff00 */
[----:B------:R-:W-:Y:S01]  /*0630*/  IMAD.MOV.U32 R152, RZ, RZ, RZ ;  /* 0x000000ffff987224 */ /* 0x000fe200078e00ff */
[----:B------:R-:W-:Y:S01]  /*0640*/  CS2R R28, SRZ ;  /* 0x00000000001c7805 */ /* 0x000fe2000001ff00 */
[----:B------:R-:W-:Y:S01]  /*0650*/  LOP3.LUT R151, R147, 0x4800, RZ, 0xfc, !PT ;  /* 0x0000480093977812 */ /* 0x000fe200078efcff */
[----:B--2---:R-:W-:Y:S04]  /*0660*/  @!P6 STS.128 [R0+0x1b00], R8 ;  /* 0x001b00080000e388 */ /* 0x004fe80000000c00 */
[----:B---3--:R0:W-:Y:S01]  /*0670*/  @!P5 STS.128 [R0+0x3600], R4 ;  /* 0x003600040000d388 */ /* 0x0081e20000000c00 */
[----:B------:R-:W-:-:S02]  /*0680*/  @!P5 IMAD.MOV.U32 R117, RZ, RZ, R5 ;  /* 0x000000ffff75d224 */ /* 0x000fc400078e0005 */
[----:B------:R-:W-:Y:S02]  /*0690*/  @!P6 IMAD.MOV.U32 R121, RZ, RZ, R9 ;  /* 0x000000ffff79e224 */ /* 0x000fe400078e0009 */
[----:B------:R-:W-:Y:S01]  /*06a0*/  @!P5 IMAD.MOV.U32 R119, RZ, RZ, R7 ;  /* 0x000000ffff77d224 */ /* 0x000fe200078e0007 */
[----:B----4-:R-:W-:Y:S04]  /*06b0*/  @!P0 STS.128 [R0], R12 ;  /* 0x0000000c00008388 */ /* 0x010fe80000000c00 */
[----:B------:R-:W-:Y:S04]  /*06c0*/  STS.128 [R0+0x9000], R24 ;  /* 0x0090001800007388 */ /* 0x000fe80000000c00 */
[----:B------:R1:W-:Y:S04]  /*06d0*/  STS.128 [R0+0xab00], R36 ;  /* 0x00ab002400007388 */ /* 0x0003e80000000c00 */
[----:B------:R2:W-:Y:S01]  /*06e0*/  STS.128 [R0+0xc600], R20 ;  /* 0x00c6001400007388 */ /* 0x0005e20000000c00 */
[----:B0-----:R-:W-:-:S03]  /*06f0*/  IMAD R5, R108, 0x2400, RZ ;  /* 0x000024006c057824 */ /* 0x001fc600078e02ff */
[----:B------:R0:W-:Y:S02]  /*0700*/  STS.128 [R0+0xe100], R16 ;  /* 0x00e1001000007388 */ /* 0x0001e40000000c00 */
[C---:B------:R-:W-:Y:S02]  /*0710*/  IADD3 R9, R5.reuse, 0x900, RZ ;  /* 0x0000090005097810 */ /* 0x040fe40007ffe0ff */
[C---:B------:R-:W-:Y:S02]  /*0720*/  IADD3 R7, R5.reuse, 0x1200, RZ ;  /* 0x0000120005077810 */ /* 0x040fe40007ffe0ff */
[----:B------:R-:W-:Y:S01]  /*0730*/  IADD3 R3, R5, 0x1b00, RZ ;  /* 0x00001b0005037810 */ /* 0x000fe20007ffe0ff */
[C---:B------:R-:W-:Y:S01]  /*0740*/  IMAD.U32 R44, R150.reuse, 0x2, R9 ;  /* 0x00000002962c7824 */ /* 0x040fe200078e0009 */
[----:B------:R-:W-:Y:S01]  /*0750*/  BAR.SYNC.DEFER_BLOCKING 0x0 ;  /* 0x0000000000007b1d */ /* 0x000fe20000010000 */
[----:B------:R-:W-:Y:S02]  /*0760*/  LEA R48, R150, R7, 0x1 ;  /* 0x0000000796307211 */ /* 0x000fe400078e08ff */
[----:B-1----:R-:W-:-:S02]  /*0770*/  IADD3 R36, R56, 0x9000, RZ ;  /* 0x0000900038247810 */ /* 0x002fc40007ffe0ff */
[----:B------:R-:W-:Y:S01]  /*0780*/  IADD3 R56, R56, 0x9900, RZ ;  /* 0x0000990038387810 */ /* 0x000fe20007ffe0ff */
[C---:B------:R-:W-:Y:S01]  /*0790*/  IMAD.U32 R40, R150.reuse, 0x2, R5 ;  /* 0x0000000296287824 */ /* 0x040fe200078e0005 */
[----:B------:R-:W-:Y:S01]  /*07a0*/  LEA R52, R150, R3, 0x1 ;  /* 0x0000000396347211 */ /* 0x000fe200078e08ff */
[C---:B------:R-:W-:Y:S02]  /*07b0*/  IMAD.U32 R36, R149.reuse, 0x2, R36 ;  /* 0x0000000295247824 */ /* 0x040fe400078e0024 */
[----:B------:R-:W-:-:S04]  /*07c0*/  IMAD.U32 R56, R149, 0x2, R56 ;  /* 0x0000000295387824 */ /* 0x000fc800078e0038 */
[----:B------:R-:W1:Y:S04]  /*07d0*/  LDSM.16.M88.4 R36, [R36] ;  /* 0x000000002424783b */ /* 0x000e680000000200 */
[----:B------:R-:W3:Y:S04]  /*07e0*/  LDSM.16.M88.4 R56, [R56] ;  /* 0x000000003838783b */ /* 0x000ee80000000200 */
[----:B------:R-:W1:Y:S04]  /*07f0*/  LDSM.16.M88.4 R40, [R40] ;  /* 0x000000002828783b */ /* 0x000e680000000200 */
[----:B------:R-:W1:Y:S04]  /*0800*/  LDSM.16.M88.4 R44, [R44] ;  /* 0x000000002c2c783b */ /* 0x000e680000000200 */
[----:B------:R-:W1:Y:S04]  /*0810*/  LDSM.16.M88.4 R48, [R48] ;  /* 0x000000003030783b */ /* 0x000e680000000200 */
[----:B------:R-:W1:Y:S01]  /*0820*/  LDSM.16.M88.4 R52, [R52] ;  /* 0x000000003434783b */ /* 0x000e620000000200 */
[----:B------:R-:W-:Y:S01]  /*0830*/  @!P0 MOV R124, R12 ;  /* 0x0000000c007c8202 */ /* 0x000fe20000000f00 */
[----:B------:R-:W-:Y:S01]  /*0840*/  @!P0 IMAD.MOV.U32 R125, RZ, RZ, R13 ;  /* 0x000000ffff7d8224 */ /* 0x000fe200078e000d */
[----:B------:R-:W-:Y:S01]  /*0850*/  @!P6 MOV R120, R8 ;  /* 0x000000080078e202 */ /* 0x000fe20000000f00 */
[----:B------:R-:W-:Y:S01]  /*0860*/  @!P0 IMAD.MOV.U32 R126, RZ, RZ, R14 ;  /* 0x000000ffff7e8224 */ /* 0x000fe200078e000e */
[----:B------:R-:W-:Y:S01]  /*0870*/  @!P5 MOV R116, R4 ;  /* 0x000000040074d202 */ /* 0x000fe20000000f00 */
[----:B------:R-:W-:Y:S01]  /*0880*/  @!P0 IMAD.MOV.U32 R127, RZ, RZ, R15 ;  /* 0x000000ffff7f8224 */ /* 0x000fe200078e000f */
[----:B------:R-:W-:Y:S01]  /*0890*/  CS2R R26, SRZ ;  /* 0x00000000001a7805 */ /* 0x000fe2000001ff00 */
[----:B------:R-:W-:Y:S01]  /*08a0*/  @!P6 IMAD.MOV.U32 R122, RZ, RZ, R10 ;  /* 0x000000ffff7ae224 */ /* 0x000fe200078e000a */
[----:B--2---:R-:W-:Y:S01]  /*08b0*/  CS2R R22, SRZ ;  /* 0x0000000000167805 */ /* 0x004fe2000001ff00 */
[----:B------:R-:W-:Y:S01]  /*08c0*/  @!P6 IMAD.MOV.U32 R123, RZ, RZ, R11 ;  /* 0x000000ffff7be224 */ /* 0x000fe200078e000b */
[----:B0-----:R-:W-:Y:S01]  /*08d0*/  CS2R R18, SRZ ;  /* 0x0000000000127805 */ /* 0x001fe2000001ff00 */
[----:B------:R-:W-:Y:S01]  /*08e0*/  @!P5 IMAD.MOV.U32 R118, RZ, RZ, R6 ;  /* 0x000000ffff76d224 */ /* 0x000fe200078e0006 */
[----:B------:R-:W-:Y:S01]  /*08f0*/  CS2R R14, SRZ ;  /* 0x00000000000e7805 */ /* 0x000fe2000001ff00 */
        /* <DEDUP_REMOVED lines=9> */
[----:B------:R-:W-:-:S02]  /*0990*/  IMAD.SHL.U32 R149, R149, 0x2, RZ ;  /* 0x0000000295957824 */ /* 0x000fc400078e00ff */
[----:B------:R-:W-:-:S02]  /*09a0*/  IMAD.SHL.U32 R150, R150, 0x2, RZ ;  /* 0x0000000296967824 */ /* 0x000fc400078e00ff */
[----:B---3--:R-:W0:Y:S01]  /*09b0*/  S2R R144, SR_LANEID ;  /* 0x0000000000907919 */ /* 0x008e220000000000 */
[----:B------:R-:W-:Y:S01]  /*09c0*/  ISETP.GT.U32.AND P0, PT, R109, 0x1f, PT ;  /* 0x0000001f6d00780c */ /* 0x000fe20003f04070 */
[----:B------:R-:W-:-:S03]  /*09d0*/  IMAD R110, R108, 0x1200, RZ ;  /* 0x000012006c6e7824 */ /* 0x000fc600078e02ff */
[----:B------:R-:W-:Y:S02]  /*09e0*/  P2R R60, PR, RZ, 0x1 ;  /* 0x00000001ff3c7803 */ /* 0x000fe40000000000 */
[--C-:B0-----:R-:W-:Y:S02]  /*09f0*/  SHF.R.U32.HI R61, RZ, 0x3, R144.reuse ;  /* 0x00000003ff3d7819 */ /* 0x101fe40000011690 */
[----:B------:R-:W-:Y:S02]  /*0a00*/  LOP3.LUT R0, R144, 0x7, RZ, 0xc0, !PT ;  /* 0x0000000790007812 */ /* 0x000fe400078ec0ff */
[----:B------:R-:W-:Y:S01]  /*0a10*/  SHF.R.U32.HI R63, RZ, 0x4, R144 ;  /* 0x00000004ff3f7819 */ /* 0x000fe20000011690 */
[C---:B------:R-:W-:Y:S02]  /*0a20*/  IMAD.SHL.U32 R65, R61.reuse, 0x8, RZ ;  /* 0x000000083d417824 */ /* 0x040fe400078e00ff */
[----:B------:R-:W-:-:S03]  /*0a30*/  IMAD.SHL.U32 R61, R61, 0x8, RZ ;  /* 0x000000083d3d7824 */ /* 0x000fc600078e00ff */
[--C-:B------:R-:W-:Y:S01]  /*0a40*/  LOP3.LUT R34, R65, 0x8, R0.reuse, 0xe2, !PT ;  /* 0x0000000841227812 */ /* 0x100fe200078ee200 */
[----:B------:R-:W-:Y:S01]  /*0a50*/  IMAD R0, R63, 0x8, R0 ;  /* 0x000000083f007824 */ /* 0x000fe200078e0200 */
[----:B------:R-:W-:Y:S01]  /*0a60*/  LOP3.LUT R61, R61, 0x8, RZ, 0xe2, !PT ;  /* 0x000000083d3d7812 */ /* 0x000fe200078ee2ff */
[----:B------:R-:W-:-:S04]  /*0a70*/  IMAD.SHL.U32 R63, R63, 0x8, RZ ;  /* 0x000000083f3f7824 */ /* 0x000fc800078e00ff */
[----:B------:R-:W-:Y:S02]  /*0a80*/  IMAD R34, R34, 0x48, R63 ;  /* 0x0000004822227824 */ /* 0x000fe400078e023f */
[----:B------:R-:W-:-:S02]  /*0a90*/  IMAD R0, R0, 0x48, R61 ;  /* 0x0000004800007824 */ /* 0x000fc400078e023d */
.L_x_2:
[C---:B01---5:R-:W5:Y:S01]  /*0aa0*/  HMMA.16816.F16 R32, R36.reuse, R40, R32 ;  /* 0x000000282420723c */ /* 0x063f620000000820 */
[----:B--2---:R-:W-:Y:S03]  /*0ab0*/  @P4 PRMT R140, RZ, 0x1054, RZ ;  /* 0x00001054ff8c4816 */ /* 0x004fe600000000ff */
[----:B------:R-:W-:Y:S01]  /*0ac0*/  @P2 PRMT R132, RZ, 0x1054, RZ ;  /* 0x00001054ff842816 */ /* 0x000fe200000000ff */
[C---:B------:R-:W-:Y:S01]  /*0ad0*/  IMAD.SHL.U32 R128, R35.reuse, 0x40, RZ ;  /* 0x0000004023807824 */ /* 0x040fe200078e00ff */
[----:B------:R-:W-:Y:S01]  /*0ae0*/  @P3 PRMT R136, RZ, 0x1054, RZ ;  /* 0x00001054ff883816 */ /* 0x000fe200000000ff */
[--C-:B------:R-:W-:Y:S01]  /*0af0*/  @P4 IMAD.MOV.U32 R143, RZ, RZ, R140.reuse ;  /* 0x000000ffff8f4224 */ /* 0x100fe200078e008c */
[C---:B------:R-:W5:Y:S04]  /*0b00*/  HMMA.16816.F16 R30, R36.reuse, R42, R30 ;  /* 0x0000002a241e723c */ /* 0x040f68000000081e */
[--C-:B------:R-:W-:Y:S01]  /*0b10*/  @P4 IMAD.MOV.U32 R142, RZ, RZ, R140.reuse ;  /* 0x000000ffff8e4224 */ /* 0x100fe200078e008c */
[----:B------:R-:W-:Y:S01]  /*0b20*/  @P3 MOV R138, R136 ;  /* 0x00000088008a3202 */ /* 0x000fe20000000f00 */
[----:B------:R-:W-:Y:S01]  /*0b30*/  @P4 IMAD.MOV.U32 R141, RZ, RZ, R140 ;  /* 0x000000ffff8d4224 */ /* 0x000fe200078e008c */
[C---:B------:R-:W-:Y:S01]  /*0b40*/  LOP3.LUT R61, R35.reuse, 0x1, RZ, 0xc0, !PT ;  /* 0x00000001233d7812 */ /* 0x040fe200078ec0ff */
[C---:B------:R-:W5:Y:S04]  /*0b50*/  HMMA.16816.F16 R28, R36.reuse, R44, R28 ;  /* 0x0000002c241c723c */ /* 0x040f68000000081c */
[----:B------:R-:W-:Y:S01]  /*0b60*/  @P2 IMAD.MOV.U32 R135, RZ, RZ, R132 ;  /* 0x000000ffff872224 */ /* 0x000fe200078e0084 */
[C---:B------:R-:W-:Y:S01]  /*0b70*/  SHF.L.U64.HI R129, R35.reuse, 0x6, R148 ;  /* 0x0000000623817819 */ /* 0x040fe20000010294 */
[--C-:B------:R-:W-:Y:S01]  /*0b80*/  @P2 IMAD.MOV.U32 R134, RZ, RZ, R132.reuse ;  /* 0x000000ffff862224 */ /* 0x100fe200078e0084 */
[----:B------:R-:W-:Y:S01]  /*0b90*/  IADD3 R131, P0, R128, R115, RZ ;  /* 0x0000007380837210 */ /* 0x000fe20007f1e0ff */
[C---:B------:R-:W5:Y:S04]  /*0ba0*/  HMMA.16816.F16 R26, R36.reuse, R46, R26 ;  /* 0x0000002e241a723c */ /* 0x040f68000000081a */
[----:B------:R-:W-:Y:S01]  /*0bb0*/  @P2 IMAD.MOV.U32 R133, RZ, RZ, R132 ;  /* 0x000000ffff852224 */ /* 0x000fe200078e0084 */
[----:B------:R-:W-:Y:S01]  /*0bc0*/  LOP3.LUT R153, R35, 0x1, RZ, 0xc, !PT ;  /* 0x0000000123997812 */ /* 0x000fe200078e0cff */
[--C-:B------:R-:W-:Y:S01]  /*0bd0*/  @P3 IMAD.MOV.U32 R139, RZ, RZ, R136.reuse ;  /* 0x000000ffff8b3224 */ /* 0x100fe200078e0088 */
[----:B------:R-:W-:Y:S01]  /*0be0*/  IADD3 R152, R152, 0x1, RZ ;  /* 0x0000000198987810 */ /* 0x000fe20007ffe0ff */
[C---:B------:R-:W5:Y:S04]  /*0bf0*/  HMMA.16816.F16 R24, R36.reuse, R48, R24 ;  /* 0x000000302418723c */ /* 0x040f680000000818 */
[----:B------:R-:W-:Y:S02]  /*0c00*/  @P3 IMAD.MOV.U32 R137, RZ, RZ, R136 ;  /* 0x000000ffff893224 */ /* 0x000fe400078e0088 */
[C---:B------:R-:W-:Y:S02]  /*0c10*/  IMAD R60, R61.reuse, 0x6, R111 ;  /* 0x000000063d3c7824 */ /* 0x040fe400078e026f */
[C---:B------:R-:W5:Y:S04]  /*0c20*/  HMMA.16816.F16 R22, R36.reuse, R50, R22 ;  /* 0x000000322416723c */ /* 0x040f680000000816 */
[----:B------:R-:W-:Y:S02]  /*0c30*/  IMAD R61, R61, 0x2400, R110 ;  /* 0x000024003d3d7824 */ /* 0x000fe400078e026e */
[----:B------:R-:W-:Y:S01]  /*0c40*/  IMAD.X R130, R155, 0x1, R129, P0 ;  /* 0x000000019b827824 */ /* 0x000fe200000e0681 */
[----:B------:R-:W-:Y:S01]  /*0c50*/  IADD3 R128, P0, R128, R146, RZ ;  /* 0x0000009280807210 */ /* 0x000fe20007f1e0ff */
[C---:B------:R-:W5:Y:S04]  /*0c60*/  HMMA.16816.F16 R20, R36.reuse, R52, R20 ;  /* 0x000000342414723c */ /* 0x040f680000000814 */
[----:B------:R-:W-:Y:S02]  /*0c70*/  IMAD.SHL.U32 R112, R61, 0x2, RZ ;  /* 0x000000023d707824 */ /* 0x000fe400078e00ff */
[----:B------:R-:W-:Y:S01]  /*0c80*/  IMAD.X R129, R129, 0x1, R145, P0 ;  /* 0x0000000181817824 */ /* 0x000fe200000e0691 */
[C---:B------:R-:W-:Y:S01]  /*0c90*/  LEA R156, P0, R131.reuse, c[0x0][0x170], 0x1 ;  /* 0x00005c00839c7a11 */ /* 0x040fe200078008ff */
[----:B------:R-:W5:Y:S04]  /*0ca0*/  HMMA.16816.F16 R18, R36, R54, R18 ;  /* 0x000000362412723c */ /* 0x000f680000000812 */
[----:B------:R-:W-:Y:S01]  /*0cb0*/  IADD3 R71, R112, 0x20, RZ ;  /* 0x0000002070477810 */ /* 0x000fe20007ffe0ff */
[----:B------:R-:W-:Y:S01]  /*0cc0*/  IMAD R60, R60, 0x900, RZ ;  /* 0x000009003c3c7824 */ /* 0x000fe200078e02ff */
[----:B------:R-:W-:Y:S02]  /*0cd0*/  LEA.HI.X R157, R131, c[0x0][0x174], R130, 0x1, P0 ;  /* 0x00005d00839d7a11 */ /* 0x000fe400000f0c82 */
[C---:B------:R-:W5:Y:S03]  /*0ce0*/  HMMA.16816.F16 R16, R56.reuse, R40, R16 ;  /* 0x000000283810723c */ /* 0x040f660000000810 */
[----:B------:R0:W2:Y:S01]  /*0cf0*/  @!P4 LDG.E.128.CONSTANT R140, [R156.64+0x80] ;  /* 0x000080049c8cc981 */ /* 0x0000a2000c1e9d00 */
[----:B------:R-:W-:Y:S01]  /*0d00*/  IMAD.SHL.U32 R113, R60, 0x2, RZ ;  /* 0x000000023c717824 */ /* 0x000fe200078e00ff */
[----:B------:R-:W-:Y:S01]  /*0d10*/  IADD3 R67, R112, 0x1220, RZ ;  /* 0x0000122070437810 */ /* 0x000fe20007ffe0ff */
[----:B------:R-:W-:Y:S01]  /*0d20*/  IMAD.U32 R64, R0, 0x2, R71 ;  /* 0x0000000200407824 */ /* 0x000fe200078e0047 */
[----:B------:R-:W-:Y:S01]  /*0d30*/  LEA R158, P0, R128, c[0x0][0x160], 0x1 ;  /* 0x00005800809e7a11 */ /* 0x000fe200078008ff */
[C---:B------:R-:W5:Y:S01]  /*0d40*/  HMMA.16816.F16 R14, R56.reuse, R42, R14 ;  /* 0x0000002a380e723c */ /* 0x040f62000000080e */
[----:B------:R0:W2:Y:S03]  /*0d50*/  @!P2 LDG.E.128.CONSTANT R132, [R156.64+0x1e0080] ;  /* 0x1e0080049c84a981 */ /* 0x0000a6000c1e9d00 */
[C---:B------:R-:W-:Y:S01]  /*0d60*/  IADD3 R65, R113.reuse, 0x9920, RZ ;  /* 0x0000992071417810 */ /* 0x040fe20007ffe0ff */
[----:B------:R-:W-:Y:S01]  /*0d70*/  IMAD.U32 R72, R0, 0x2, R67 ;  /* 0x0000000200487824 */ /* 0x000fe200078e0043 */
[----:B------:R-:W-:Y:S01]  /*0d80*/  IADD3 R63, R113, 0x9020, RZ ;  /* 0x00009020713f7810 */ /* 0x000fe20007ffe0ff */
[----:B------:R0:W2:Y:S01]  /*0d90*/  @!P3 LDG.E.128.CONSTANT R136, [R156.64+0xf0080] ;  /* 0x0f0080049c88b981 */ /* 0x0000a2000c1e9d00 */
[C---:B------:R-:W5:Y:S04]  /*0da0*/  HMMA.16816.F16 R12, R56.reuse, R44, R12 ;  /* 0x0000002c380c723c */ /* 0x040f68000000080c */
[----:B------:R-:W-:Y:S01]  /*0db0*/  IMAD.U32 R80, R34, 0x2, R65 ;  /* 0x0000000222507824 */ /* 0x000fe200078e0041 */
[----:B------:R-:W-:Y:S01]  /*0dc0*/  IADD3 R65, R112, 0x1b20, RZ ;  /* 0x00001b2070417810 */ /* 0x000fe20007ffe0ff */
[----:B------:R-:W-:Y:S01]  /*0dd0*/  IMAD.U32 R60, R34, 0x2, R63 ;  /* 0x00000002223c7824 */ /* 0x000fe200078e003f */
[----:B------:R-:W-:Y:S01]  /*0de0*/  LDSM.16.M88.4 R72, [R72] ;  /* 0x000000004848783b */ /* 0x000fe20000000200 */
[C---:B------:R-:W5:Y:S04]  /*0df0*/  HMMA.16816.F16 R10, R56.reuse, R46, R10 ;  /* 0x0000002e380a723c */ /* 0x040f68000000080a */
[----:B------:R-:W-:Y:S01]  /*0e00*/  IMAD.U32 R76, R0, 0x2, R65 ;  /* 0x00000002004c7824 */ /* 0x000fe200078e0041 */
[----:B------:R-:W-:Y:S01]  /*0e10*/  LDSM.16.M88.4 R60, [R60] ;  /* 0x000000003c3c783b */ /* 0x000fe20000000200 */
[----:B------:R-:W-:Y:S02]  /*0e20*/  IADD3 R69, R112, 0x920, RZ ;  /* 0x0000092070457810 */ /* 0x000fe40007ffe0ff */
[C---:B------:R-:W5:Y:S02]  /*0e30*/  HMMA.16816.F16 R8, R56.reuse, R48, R8 ;  /* 0x000000303808723c */ /* 0x040f640000000808 */
[----:B------:R-:W1:Y:S02]  /*0e40*/  LDSM.16.M88.4 R64, [R64] ;  /* 0x000000004040783b */ /* 0x000e640000000200 */
[----:B------:R-:W-:Y:S02]  /*0e50*/  LEA R68, R0, R69, 0x1 ;  /* 0x0000004500447211 */ /* 0x000fe400078e08ff */
[----:B------:R-:W-:Y:S01]  /*0e60*/  LEA.HI.X R159, R128, c[0x0][0x164], R129, 0x1, P0 ;  /* 0x00005900809f7a11 */ /* 0x000fe200000f0c81 */
[----:B------:R-:W-:Y:S01]  /*0e70*/  LDSM.16.M88.4 R76, [R76] ;  /* 0x000000004c4c783b */ /* 0x000fe20000000200 */
[C---:B------:R-:W5:Y:S01]  /*0e80*/  HMMA.16816.F16 R6, R56.reuse, R50, R6 ;  /* 0x000000323806723c */ /* 0x040f620000000806 */
[----:B------:R-:W-:Y:S02]  /*0e90*/  @P1 PRMT R128, RZ, 0x1054, RZ ;  /* 0x00001054ff801816 */ /* 0x000fe400000000ff */
[----:B------:R-:W-:Y:S01]  /*0ea0*/  ISETP.GT.U32.AND P0, PT, R109, 0x1f, PT ;  /* 0x0000001f6d00780c */ /* 0x000fe20003f04070 */
[----:B------:R-:W1:Y:S01]  /*0eb0*/  LDSM.16.M88.4 R68, [R68] ;  /* 0x000000004444783b */ /* 0x000e620000000200 */
[C---:B------:R-:W-:Y:S01]  /*0ec0*/  IADD3 R85, R113.reuse, 0x9040, RZ ;  /* 0x0000904071557810 */ /* 0x040fe20007ffe0ff */
[--C-:B------:R-:W-:Y:S01]  /*0ed0*/  @P1 IMAD.MOV.U32 R131, RZ, RZ, R128.reuse ;  /* 0x000000ffff831224 */ /* 0x100fe200078e0080 */
[----:B------:R-:W-:Y:S01]  /*0ee0*/  @P1 MOV R129, R128 ;  /* 0x0000008000811202 */ /* 0x000fe20000000f00 */
[C---:B------:R-:W5:Y:S01]  /*0ef0*/  HMMA.16816.F16 R4, R56.reuse, R52, R4 ;  /* 0x000000343804723c */ /* 0x040f620000000804 */
[----:B0-----:R0:W2:Y:S03]  /*0f00*/  @!P6 LDG.E.128.CONSTANT R120, [R158.64+0xf0080] ;  /* 0x0f0080049e78e981 */ /* 0x0010a6000c1e9d00 */
[----:B------:R-:W-:Y:S01]  /*0f10*/  IADD3 R97, R112, 0x40, RZ ;  /* 0x0000004070617810 */ /* 0x000fe20007ffe0ff */
[----:B------:R-:W-:Y:S01]  /*0f20*/  IMAD.U32 R84, R34, 0x2, R85 ;  /* 0x0000000222547824 */ /* 0x000fe200078e0055 */
[----:B------:R-:W3:Y:S01]  /*0f30*/  LDSM.16.M88.4 R80, [R80] ;  /* 0x000000005050783b */ /* 0x000ee20000000200 */
[----:B------:R-:W-:Y:S01]  /*0f40*/  @P1 IMAD.MOV.U32 R130, RZ, RZ, R128 ;  /* 0x000000ffff821224 */ /* 0x000fe200078e0080 */
[----:B------:R-:W5:Y:S03]  /*0f50*/  HMMA.16816.F16 R2, R56, R54, R2 ;  /* 0x000000363802723c */ /* 0x000f660000000802 */
[----:B------:R0:W2:Y:S01]  /*0f60*/  @!P0 LDG.E.128.CONSTANT R124, [R158.64+0x80] ;  /* 0x000080049e7c8981 */ /* 0x0000a2000c1e9d00 */
[----:B------:R-:W-:Y:S01]  /*0f70*/  IMAD.U32 R88, R0, 0x2, R97 ;  /* 0x0000000200587824 */ /* 0x000fe200078e0061 */
[C---:B------:R-:W-:Y:S02]  /*0f80*/  IADD3 R91, R112.reuse, 0x1b40, RZ ;  /* 0x00001b40705b7810 */ /* 0x040fe40007ffe0ff */
[----:B------:R-:W-:Y:S01]  /*0f90*/  IADD3 R89, R113, 0x9940, RZ ;  /* 0x0000994071597810 */ /* 0x000fe20007ffe0ff */
[----:B------:R-:W-:Y:S01]  /*0fa0*/  LDSM.16.M88.4 R84, [R84] ;  /* 0x000000005454783b */ /* 0x000fe20000000200 */
[----:B------:R-:W-:Y:S03]  /*0fb0*/  IADD3 R95, R112, 0x940, RZ ;  /* 0x00000940705f7810 */ /* 0x000fe60007ffe0ff */
[----:B------:R-:W-:Y:S01]  /*0fc0*/  IMAD.U32 R100, R0, 0x2, R91 ;  /* 0x0000000200647824 */ /* 0x000fe200078e005b */
[----:B------:R4:W2:Y:S01]  /*0fd0*/  @!P1 LDG.E.128.CONSTANT R128, [R156.64+0x2d0080] ;  /* 0x2d0080049c809981 */ /* 0x0008a2000c1e9d00 */
[----:B------:R-:W-:Y:S01]  /*0fe0*/  IMAD.U32 R104, R34, 0x2, R89 ;  /* 0x0000000222687824 */ /* 0x000fe200078e0059 */
[----:B------:R-:W-:Y:S01]  /*0ff0*/  IADD3 R93, R112, 0x1240, RZ ;  /* 0x00001240705d7810 */ /* 0x000fe20007ffe0ff */
[----:B------:R-:W-:-:S01]  /*1000*/  IMAD.U32 R92, R0, 0x2, R95 ;  /* 0x00000002005c7824 */ /* 0x000fc200078e005f */
[C---:B-1---5:R-:W5:Y:S01]  /*1010*/  HMMA.16816.F16 R32, R60.reuse, R64, R32 ;  /* 0x000000403c20723c */ /* 0x062f620000000820 */
[----:B------:R-:W1:Y:S03]  /*1020*/  LDSM.16.M88.4 R88, [R88] ;  /* 0x000000005858783b */ /* 0x000e660000000200 */
[----:B------:R-:W-:Y:S02]  /*1030*/  LEA R96, R0, R93, 0x1 ;  /* 0x0000005d00607211 */ /* 0x000fe400078e08ff */
[----:B------:R0:W2:Y:S02]  /*1040*/  @!P5 LDG.E.128.CONSTANT R116, [R158.64+0x1e0080] ;  /* 0x1e0080049e74d981 */ /* 0x0000a4000c1e9d00 */
[C---:B------:R-:W5:Y:S03]  /*1050*/  HMMA.16816.F16 R30, R60.reuse, R66, R30 ;  /* 0x000000423c1e723c */ /* 0x040f66000000081e */
[----:B------:R-:W1:Y:S05]  /*1060*/  LDSM.16.M88.4 R92, [R92] ;  /* 0x000000005c5c783b */ /* 0x000e6a0000000200 */
[C---:B------:R-:W5:Y:S01]  /*1070*/  HMMA.16816.F16 R28, R60.reuse, R68, R28 ;  /* 0x000000443c1c723c */ /* 0x040f62000000081c */
[----:B------:R-:W1:Y:S03]  /*1080*/  LDSM.16.M88.4 R96, [R96] ;  /* 0x000000006060783b */ /* 0x000e660000000200 */
[----:B----4-:R-:W-:Y:S02]  /*1090*/  IMAD R156, R153, 0x3600, R114 ;  /* 0x00003600999c7824 */ /* 0x010fe400078e0272 */
[----:B------:R-:W1:Y:S02]  /*10a0*/  LDSM.16.M88.4 R100, [R100] ;  /* 0x000000006464783b */ /* 0x000e640000000200 */
[C---:B------:R-:W5:Y:S03]  /*10b0*/  HMMA.16816.F16 R26, R60.reuse, R70, R26 ;  /* 0x000000463c1a723c */ /* 0x040f66000000081a */
[----:B------:R-:W2:Y:S02]  /*10c0*/  LDSM.16.M88.4 R104, [R104] ;  /* 0x000000006868783b */ /* 0x000ea40000000200 */
[--C-:B0-----:R-:W-:Y:S03]  /*10d0*/  IMAD.IADD R159, R151, 0x1, R156.reuse ;  /* 0x00000001979f7824 */ /* 0x101fe600078e029c */
[C---:B------:R-:W5:Y:S04]  /*10e0*/  HMMA.16816.F16 R24, R60.reuse, R72, R24 ;  /* 0x000000483c18723c */ /* 0x040f680000000818 */
[----:B------:R-:W-:Y:S01]  /*10f0*/  IMAD.SHL.U32 R157, R159, 0x2, RZ ;  /* 0x000000029f9d7824 */ /* 0x000fe200078e00ff */
[----:B------:R-:W-:Y:S01]  /*1100*/  LOP3.LUT R158, R35, 0x1, RZ, 0xc, !PT ;  /* 0x00000001239e7812 */ /* 0x000fe200078e0cff */
[----:B------:R-:W-:Y:S02]  /*1110*/  IMAD R156, R153, -0x1200, R156 ;  /* 0xffffee00999c7824 */ /* 0x000fe400078e029c */
[C---:B------:R-:W5:Y:S04]  /*1120*/  HMMA.16816.F16 R22, R60.reuse, R74, R22 ;  /* 0x0000004a3c16723c */ /* 0x040f680000000816 */
[----:B------:R-:W-:Y:S02]  /*1130*/  IMAD.IADD R156, R147, 0x1, R156 ;  /* 0x00000001939c7824 */ /* 0x000fe400078e029c */
[----:B------:R-:W-:Y:S02]  /*1140*/  IMAD R158, R158, 0x6, R111 ;  /* 0x000000069e9e7824 */ /* 0x000fe400078e026f */
[C---:B------:R-:W5:Y:S04]  /*1150*/  HMMA.16816.F16 R20, R60.reuse, R76, R20 ;  /* 0x0000004c3c14723c */ /* 0x040f680000000814 */
[----:B------:R-:W-:Y:S01]  /*1160*/  SHF.L.U32 R159, R156, 0x1, RZ ;  /* 0x000000019c9f7819 */ /* 0x000fe200000006ff */
[----:B------:R-:W-:Y:S03]  /*1170*/  IMAD R158, R158, 0x900, RZ ;  /* 0x000009009e9e7824 */ /* 0x000fe600078e02ff */
[----:B------:R5:W5:Y:S04]  /*1180*/  HMMA.16816.F16 R18, R60, R78, R18 ;  /* 0x0000004e3c12723c */ /* 0x000b680000000812 */
[----:B------:R-:W-:Y:S03]  /*1190*/  IMAD.SHL.U32 R158, R158, 0x2, RZ ;  /* 0x000000029e9e7824 */ /* 0x000fe600078e00ff */
[C---:B-----5:R-:W-:Y:S01]  /*11a0*/  IADD3 R61, R113.reuse, 0x9060, RZ ;  /* 0x00009060713d7810 */ /* 0x060fe20007ffe0ff */
[C---:B---3--:R5:W5:Y:S04]  /*11b0*/  HMMA.16816.F16 R16, R80.reuse, R64, R16 ;  /* 0x000000405010723c */ /* 0x048b680000000810 */
[----:B------:R-:W-:Y:S03]  /*11c0*/  IMAD.U32 R60, R34, 0x2, R61 ;  /* 0x00000002223c7824 */ /* 0x000fe600078e003d */
[C---:B-----5:R-:W-:Y:S01]  /*11d0*/  IADD3 R65, R112.reuse, 0x1b60, RZ ;  /* 0x00001b6070417810 */ /* 0x060fe20007ffe0ff */
[C---:B------:R5:W5:Y:S02]  /*11e0*/  HMMA.16816.F16 R14, R80.reuse, R66, R14 ;  /* 0x00000042500e723c */ /* 0x040b64000000080e */
[----:B------:R-:W-:Y:S05]  /*11f0*/  LDSM.16.M88.4 R60, [R60] ;  /* 0x000000003c3c783b */ /* 0x000fea0000000200 */
[C---:B-----5:R-:W-:Y:S01]  /*1200*/  IADD3 R67, R112.reuse, 0x1260, RZ ;  /* 0x0000126070437810 */ /* 0x060fe20007ffe0ff */
[C---:B------:R5:W5:Y:S07]  /*1210*/  HMMA.16816.F16 R12, R80.reuse, R68, R12 ;  /* 0x00000044500c723c */ /* 0x040b6e000000080c */
[----:B-----5:R-:W-:Y:S01]  /*1220*/  IADD3 R69, R113, 0x9960, RZ ;  /* 0x0000996071457810 */ /* 0x020fe20007ffe0ff */
[C---:B------:R5:W5:Y:S07]  /*1230*/  HMMA.16816.F16 R10, R80.reuse, R70, R10 ;  /* 0x00000046500a723c */ /* 0x040b6e000000080a */
[----:B-----5:R-:W-:Y:S01]  /*1240*/  IADD3 R71, R112, 0x960, RZ ;  /* 0x0000096070477810 */ /* 0x020fe20007ffe0ff */
[C---:B------:R5:W5:Y:S04]  /*1250*/  HMMA.16816.F16 R8, R80.reuse, R72, R8 ;  /* 0x000000485008723c */ /* 0x040b680000000808 */
[----:B------:R-:W-:Y:S03]  /*1260*/  IMAD.U32 R68, R0, 0x2, R71 ;  /* 0x0000000200447824 */ /* 0x000fe600078e0047 */
[----:B-----5:R-:W-:Y:S01]  /*1270*/  IADD3 R73, R112, 0x60, RZ ;  /* 0x0000006070497810 */ /* 0x020fe20007ffe0ff */
[C---:B------:R5:W5:Y:S04]  /*1280*/  HMMA.16816.F16 R6, R80.reuse, R74, R6 ;  /* 0x0000004a5006723c */ /* 0x040b680000000806 */
[C---:B------:R-:W-:Y:S01]  /*1290*/  IMAD.U32 R64, R0.reuse, 0x2, R73 ;  /* 0x0000000200407824 */ /* 0x040fe200078e0049 */
[C---:B------:R-:W-:Y:S03]  /*12a0*/  LEA R72, R0.reuse, R67, 0x1 ;  /* 0x0000004300487211 */ /* 0x040fe600078e08ff */
[C---:B------:R5:W5:Y:S03]  /*12b0*/  HMMA.16816.F16 R4, R80.reuse, R76, R4 ;  /* 0x0000004c5004723c */ /* 0x040b660000000804 */
[----:B-----5:R-:W-:Y:S04]  /*12c0*/  LDSM.16.M88.4 R72, [R72] ;  /* 0x000000004848783b */ /* 0x020fe80000000200 */
[----:B------:R-:W-:Y:S01]  /*12d0*/  IMAD.U32 R76, R0, 0x2, R65 ;  /* 0x00000002004c7824 */ /* 0x000fe200078e0041 */
[----:B------:R5:W5:Y:S01]  /*12e0*/  HMMA.16816.F16 R2, R80, R78, R2 ;  /* 0x0000004e5002723c */ /* 0x000b620000000802 */
[----:B------:R-:W0:Y:S05]  /*12f0*/  LDSM.16.M88.4 R64, [R64] ;  /* 0x000000004040783b */ /* 0x000e2a0000000200 */
[----:B-----5:R-:W-:Y:S01]  /*1300*/  LDSM.16.M88.4 R76, [R76] ;  /* 0x000000004c4c783b */ /* 0x020fe20000000200 */
[----:B------:R-:W-:-:S01]  /*1310*/  IMAD.U32 R80, R34, 0x2, R69 ;  /* 0x0000000222507824 */ /* 0x000fc200078e0045 */
[C---:B-1----:R-:W5:Y:S03]  /*1320*/  HMMA.16816.F16 R32, R84.reuse, R88, R32 ;  /* 0x000000585420723c */ /* 0x042f660000000820 */
[----:B------:R-:W0:Y:S05]  /*1330*/  LDSM.16.M88.4 R68, [R68] ;  /* 0x000000004444783b */ /* 0x000e2a0000000200 */
[C---:B------:R-:W5:Y:S01]  /*1340*/  HMMA.16816.F16 R30, R84.reuse, R90, R30 ;  /* 0x0000005a541e723c */ /* 0x040f62000000081e */
[----:B------:R-:W1:Y:S05]  /*1350*/  LDSM.16.M88.4 R80, [R80] ;  /* 0x000000005050783b */ /* 0x000e6a0000000200 */
[----:B------:R-:W-:Y:S02]  /*1360*/  BAR.SYNC.DEFER_BLOCKING 0x0 ;  /* 0x0000000000007b1d */ /* 0x000fe40000010000 */
[C---:B------:R-:W5:Y:S08]  /*1370*/  HMMA.16816.F16 R28, R84.reuse, R92, R28 ;  /* 0x0000005c541c723c */ /* 0x040f70000000081c */
[C---:B------:R-:W5:Y:S08]  /*1380*/  HMMA.16816.F16 R26, R84.reuse, R94, R26 ;  /* 0x0000005e541a723c */ /* 0x040f70000000081a */
[C---:B------:R-:W5:Y:S08]  /*1390*/  HMMA.16816.F16 R24, R84.reuse, R96, R24 ;  /* 0x000000605418723c */ /* 0x040f700000000818 */
[C---:B------:R-:W5:Y:S08]  /*13a0*/  HMMA.16816.F16 R22, R84.reuse, R98, R22 ;  /* 0x000000625416723c */ /* 0x040f700000000816 */
[C---:B------:R-:W5:Y:S08]  /*13b0*/  HMMA.16816.F16 R20, R84.reuse, R100, R20 ;  /* 0x000000645414723c */ /* 0x040f700000000814 */
[----:B------:R-:W5:Y:S08]  /*13c0*/  HMMA.16816.F16 R18, R84, R102, R18 ;  /* 0x000000665412723c */ /* 0x000f700000000812 */
[C---:B--2---:R-:W5:Y:S08]  /*13d0*/  HMMA.16816.F16 R16, R104.reuse, R88, R16 ;  /* 0x000000586810723c */ /* 0x044f700000000810 */
[C---:B------:R-:W5:Y:S08]  /*13e0*/  HMMA.16816.F16 R14, R104.reuse, R90, R14 ;  /* 0x0000005a680e723c */ /* 0x040f70000000080e */
[C---:B------:R-:W5:Y:S08]  /*13f0*/  HMMA.16816.F16 R12, R104.reuse, R92, R12 ;  /* 0x0000005c680c723c */ /* 0x040f70000000080c */
[C---:B------:R-:W5:Y:S08]  /*1400*/  HMMA.16816.F16 R10, R104.reuse, R94, R10 ;  /* 0x0000005e680a723c */ /* 0x040f70000000080a */
[C---:B------:R-:W5:Y:S01]  /*1410*/  HMMA.16816.F16 R8, R104.reuse, R96, R8 ;  /* 0x000000606808723c */ /* 0x040f620000000808 */
[----:B------:R2:W-:Y:S07]  /*1420*/  STS.128 [R157], R140 ;  /* 0x0000008c9d007388 */ /* 0x0005ee0000000c00 */
[C---:B------:R-:W5:Y:S01]  /*1430*/  HMMA.16816.F16 R6, R104.reuse, R98, R6 ;  /* 0x000000626806723c */ /* 0x040f620000000806 */
[----:B------:R-:W-:Y:S07]  /*1440*/  STS.128 [R157+0x3600], R132 ;  /* 0x003600849d007388 */ /* 0x000fee0000000c00 */
[C---:B------:R-:W5:Y:S01]  /*1450*/  HMMA.16816.F16 R4, R104.reuse, R100, R4 ;  /* 0x000000646804723c */ /* 0x040f620000000804 */
[----:B------:R-:W-:Y:S07]  /*1460*/  STS.128 [R157+0x1b00], R136 ;  /* 0x001b00889d007388 */ /* 0x000fee0000000c00 */
[----:B------:R-:W5:-:S08]  /*1470*/  HMMA.16816.F16 R2, R104, R102, R2 ;  /* 0x000000666802723c */ /* 0x000f500000000802 */
[C---:B0----5:R5:W5:Y:S04]  /*1480*/  HMMA.16816.F16 R32, R60.reuse, R64, R32 ;  /* 0x000000403c20723c */ /* 0x061b680000000820 */
[C-C-:B--2---:R-:W-:Y:S02]  /*1490*/  IADD3 R140, R149.reuse, 0x9000, R158.reuse ;  /* 0x00009000958c7810 */ /* 0x144fe40007ffe09e */
[----:B------:R-:W-:Y:S02]  /*14a0*/  IADD3 R158, R149, 0x9900, R158 ;  /* 0x00009900959e7810 */ /* 0x000fe40007ffe09e */
[C---:B------:R5:W5:Y:S08]  /*14b0*/  HMMA.16816.F16 R30, R60.reuse, R66, R30 ;  /* 0x000000423c1e723c */ /* 0x040b70000000081e */
[C---:B------:R5:W5:Y:S08]  /*14c0*/  HMMA.16816.F16 R28, R60.reuse, R68, R28 ;  /* 0x000000443c1c723c */ /* 0x040b70000000081c */
[C---:B------:R5:W5:Y:S08]  /*14d0*/  HMMA.16816.F16 R26, R60.reuse, R70, R26 ;  /* 0x000000463c1a723c */ /* 0x040b70000000081a */
[C---:B------:R5:W5:Y:S01]  /*14e0*/  HMMA.16816.F16 R24, R60.reuse, R72, R24 ;  /* 0x000000483c18723c */ /* 0x040b620000000818 */
[----:B------:R0:W-:Y:S07]  /*14f0*/  STS.128 [R157+0x5100], R128 ;  /* 0x005100809d007388 */ /* 0x0001ee0000000c00 */
[C---:B------:R5:W5:Y:S01]  /*1500*/  HMMA.16816.F16 R22, R60.reuse, R74, R22 ;  /* 0x0000004a3c16723c */ /* 0x040b620000000816 */
[----:B------:R2:W-:Y:S03]  /*1510*/  @!P0 STS.128 [R159], R124 ;  /* 0x0000007c9f008388 */ /* 0x0005e60000000c00 */
[----:B------:R-:W-:Y:S04]  /*1520*/  IADD3 R35, P0, R35, 0x1, RZ ;  /* 0x0000000123237810 */ /* 0x000fe80007f1e0ff */
[C---:B------:R5:W5:Y:S01]  /*1530*/  HMMA.16816.F16 R20, R60.reuse, R76, R20 ;  /* 0x0000004c3c14723c */ /* 0x040b620000000814 */
[----:B------:R2:W-:Y:S03]  /*1540*/  @!P6 STS.128 [R159+0x1b00], R120 ;  /* 0x001b00789f00e388 */ /* 0x0005e60000000c00 */
[----:B------:R-:W-:Y:S01]  /*1550*/  IMAD.X R148, RZ, RZ, R148, P0 ;  /* 0x000000ffff947224 */ /* 0x000fe200000e0694 */
[----:B------:R-:W-:Y:S01]  /*1560*/  ISETP.NE.AND P0, PT, R152, 0x9f, PT ;  /* 0x0000009f9800780c */ /* 0x000fe20003f05270 */
[----:B------:R2:W-:Y:S02]  /*1570*/  @!P5 STS.128 [R159+0x3600], R116 ;  /* 0x003600749f00d388 */ /* 0x0005e40000000c00 */
[----:B------:R5:W5:Y:S03]  /*1580*/  HMMA.16816.F16 R18, R60, R78, R18 ;  /* 0x0000004e3c12723c */ /* 0x000b660000000812 */
[----:B------:R-:W-:Y:S05]  /*1590*/  BAR.SYNC.DEFER_BLOCKING 0x0 ;  /* 0x0000000000007b1d */ /* 0x000fea0000010000 */
[C---:B-1----:R5:W5:Y:S04]  /*15a0*/  HMMA.16816.F16 R16, R80.reuse, R64, R16 ;  /* 0x000000405010723c */ /* 0x042b680000000810 */
[----:B0-----:R-:W-:Y:S04]  /*15b0*/  IMAD R131, R153, 0x2400, R110 ;  /* 0x0000240099837824 */ /* 0x001fe800078e026e */
[C---:B------:R5:W5:Y:S04]  /*15c0*/  HMMA.16816.F16 R14, R80.reuse, R66, R14 ;  /* 0x00000042500e723c */ /* 0x040b68000000080e */
[----:B------:R-:W-:Y:S04]  /*15d0*/  IMAD.SHL.U32 R131, R131, 0x2, RZ ;  /* 0x0000000283837824 */ /* 0x000fe800078e00ff */
[C---:B------:R5:W5:Y:S01]  /*15e0*/  HMMA.16816.F16 R12, R80.reuse, R68, R12 ;  /* 0x00000044500c723c */ /* 0x040b62000000080c */
[----:B------:R2:W0:Y:S03]  /*15f0*/  LDSM.16.M88.4 R36, [R140] ;  /* 0x000000008c24783b */ /* 0x0004260000000200 */
[C-C-:B------:R-:W-:Y:S01]  /*1600*/  IADD3 R130, R150.reuse, 0x900, R131.reuse ;  /* 0x0000090096827810 */ /* 0x140fe20007ffe083 */
[----:B------:R-:W-:Y:S01]  /*1610*/  IMAD.IADD R132, R131, 0x1, R150 ;  /* 0x0000000183847824 */ /* 0x000fe200078e0296 */
[C-C-:B------:R-:W-:Y:S02]  /*1620*/  IADD3 R129, R150.reuse, 0x1200, R131.reuse ;  /* 0x0000120096817810 */ /* 0x140fe40007ffe083 */
[C---:B------:R5:W5:Y:S01]  /*1630*/  HMMA.16816.F16 R10, R80.reuse, R70, R10 ;  /* 0x00000046500a723c */ /* 0x040b62000000080a */
[----:B------:R2:W0:Y:S03]  /*1640*/  LDSM.16.M88.4 R56, [R158] ;  /* 0x000000009e38783b */ /* 0x0004260000000200 */
[----:B------:R-:W-:Y:S02]  /*1650*/  IADD3 R128, R150, 0x1b00, R131 ;  /* 0x00001b0096807810 */ /* 0x000fe40007ffe083 */
[----:B------:R2:W0:Y:S02]  /*1660*/  LDSM.16.M88.4 R40, [R132] ;  /* 0x000000008428783b */ /* 0x0004240000000200 */
[C---:B------:R5:W5:Y:S03]  /*1670*/  HMMA.16816.F16 R8, R80.reuse, R72, R8 ;  /* 0x000000485008723c */ /* 0x040b660000000808 */
[----:B------:R2:W0:Y:S05]  /*1680*/  LDSM.16.M88.4 R44, [R130] ;  /* 0x00000000822c783b */ /* 0x00042a0000000200 */
[C---:B------:R5:W5:Y:S01]  /*1690*/  HMMA.16816.F16 R6, R80.reuse, R74, R6 ;  /* 0x0000004a5006723c */ /* 0x040b620000000806 */
[----:B------:R2:W0:Y:S05]  /*16a0*/  LDSM.16.M88.4 R48, [R129] ;  /* 0x000000008130783b */ /* 0x00042a0000000200 */
[----:B------:R2:W0:Y:S02]  /*16b0*/  LDSM.16.M88.4 R52, [R128] ;  /* 0x000000008034783b */ /* 0x0004240000000200 */
[C---:B------:R5:W5:Y:S08]  /*16c0*/  HMMA.16816.F16 R4, R80.reuse, R76, R4 ;  /* 0x0000004c5004723c */ /* 0x040b700000000804 */
[----:B------:R5:W5:Y:S01]  /*16d0*/  HMMA.16816.F16 R2, R80, R78, R2 ;  /* 0x0000004e5002723c */ /* 0x000b620000000802 */
[----:B------:R-:W-:-:S10]  /*16e0*/  @P0 BRA `(.L_x_2) ;  /* 0xfffff3b000000947 */ /* 0x000fd4000383ffff */
[----:B--2---:R-:W1:Y:S01]  /*16f0*/  S2R R119, SR_TID.X ;  /* 0x0000000000777919 */ /* 0x004e620000002100 */
[----:B0----5:R5:W-:Y:S01]  /*1700*/  HMMA.16816.F16 R84, R36, R50, R22 ;  /* 0x000000322454723c */ /* 0x021be20000000816 */
[----:B------:R-:W-:-:S02]  /*1710*/  IMAD.MOV.U32 R125, RZ, RZ, RZ ;  /* 0x000000ffff7d7224 */ /* 0x000fc400078e00ff */
[----:B-----5:R-:W0:Y:S01]  /*1720*/  S2R R23, SR_CTAID.X ;  /* 0x0000000000177919 */ /* 0x020e220000002500 */
[----:B------:R-:W-:Y:S02]  /*1730*/  IMAD R76, R108, 0x2400, RZ ;  /* 0x000024006c4c7824 */ /* 0x000fe400078e02ff */
[----:B------:R-:W-:Y:S02]  /*1740*/  IMAD R35, R111, 0x1200, RZ ;  /* 0x000012006f237824 */ /* 0x000fe400078e02ff */
[----:B------:R5:W-:Y:S02]  /*1750*/  HMMA.16816.F16 R60, R36, R52, R20 ;  /* 0x00000034243c723c */ /* 0x000be40000000814 */
[----:B-----5:R-:W2:Y:S06]  /*1760*/  S2R R20, SR_CTAID.Y ;  /* 0x0000000000147919 */ /* 0x020eac0000002600 */
[----:B------:R5:W-:Y:S01]  /*1770*/  HMMA.16816.F16 R104, R56, R44, R12 ;  /* 0x0000002c3868723c */ /* 0x000be2000000080c */
[----:B-1----:R-:W-:-:S07]  /*1780*/  SHF.R.U32.HI R124, RZ, 0x3, R119 ;  /* 0x00000003ff7c7819 */ /* 0x002fce0000011677 */
[----:B------:R5:W-:Y:S02]  /*1790*/  HMMA.16816.F16 R100, R56, R40, R16 ;  /* 0x000000283864723c */ /* 0x000be40000000810 */
[----:B0----5:R-:W-:-:S05]  /*17a0*/  IMAD.WIDE.U32 R12, R23, 0xc0, R124 ;  /* 0x000000c0170c7825 */ /* 0x021fca00078e007c */
[----:B------:R-:W-:Y:S01]  /*17b0*/  IMAD.SHL.U32 R16, R119, 0x8, RZ ;  /* 0x0000000877107824 */ /* 0x000fe200078e00ff */
[----:B------:R-:W-:Y:S01]  /*17c0*/  LEA R110, P0, R111, R12, 0x5 ;  /* 0x0000000c6f6e7211 */ /* 0x000fe200078028ff */
[----:B--2---:R-:W-:Y:S01]  /*17d0*/  IMAD.WIDE.U32 R20, R20, 0x80, RZ ;  /* 0x0000008014147825 */ /* 0x004fe200078e00ff */
[----:B------:R5:W-:Y:S02]  /*17e0*/  HMMA.16816.F16 R102, R56, R42, R14 ;  /* 0x0000002a3866723c */ /* 0x000be4000000080e */
[----:B------:R-:W-:Y:S01]  /*17f0*/  LOP3.LUT R16, R16, 0x38, RZ, 0xc0, !PT ;  /* 0x0000003810107812 */ /* 0x000fe200078ec0ff */
[----:B------:R-:W-:Y:S01]  /*1800*/  IMAD.X R118, RZ, RZ, R13, P0 ;  /* 0x000000ffff767224 */ /* 0x000fe200000e060d */
[----:B------:R-:W-:-:S03]  /*1810*/  IADD3 R13, R35, 0xfc20, RZ ;  /* 0x0000fc20230d7810 */ /* 0x000fc60007ffe0ff */
[----:B-----5:R-:W-:Y:S01]  /*1820*/  IMAD.WIDE.U32 R14, R108, 0x40, R20 ;  /* 0x000000406c0e7825 */ /* 0x020fe200078e0014 */
[----:B------:R5:W-:Y:S07]  /*1830*/  HMMA.16816.F16 R106, R56, R46, R10 ;  /* 0x0000002e386a723c */ /* 0x000bee000000080a */
[----:B-----5:R-:W-:Y:S01]  /*1840*/  IADD3 R10, P0, R110, 0x4, RZ ;  /* 0x000000046e0a7810 */ /* 0x020fe20007f1e0ff */
[----:B------:R5:W-:Y:S01]  /*1850*/  HMMA.16816.F16 R90, R36, R44, R28 ;  /* 0x0000002c245a723c */ /* 0x000be2000000081c */
[----:B------:R-:W-:-:S02]  /*1860*/  IADD3 R11, R76, 0x4820, RZ ;  /* 0x000048204c0b7810 */ /* 0x000fc40007ffe0ff */
[----:B------:R-:W-:Y:S01]  /*1870*/  ISETP.GE.U32.AND P1, PT, R10, c[0x0][0x180], PT ;  /* 0x000060000a007a0c */ /* 0x000fe20003f26070 */
[----:B------:R-:W-:Y:S01]  /*1880*/  IMAD.X R12, RZ, RZ, R118, P0 ;  /* 0x000000ffff0c7224 */ /* 0x000fe200000e0676 */
[----:B------:R-:W-:Y:S02]  /*1890*/  LOP3.LUT R10, R14, R16, RZ, 0xfc, !PT ;  /* 0x000000100e0a7212 */ /* 0x000fe400078efcff */
[----:B-----5:R-:W-:Y:S01]  /*18a0*/  IMAD.U32 R28, R0, 0x2, R11 ;  /* 0x00000002001c7824 */ /* 0x020fe200078e000b */
[----:B------:R-:W-:Y:S01]  /*18b0*/  HMMA.16816.F16 R86, R36, R48, R24 ;  /* 0x000000302456723c */ /* 0x000fe20000000818 */
[----:B------:R-:W-:Y:S02]  /*18c0*/  LEA R120, P0, R10, c[0x0][0x168], 0x1 ;  /* 0x00005a000a787a11 */ /* 0x000fe400078008ff */
[----:B------:R-:W-:Y:S02]  /*18d0*/  ISETP.GE.AND.EX P6, PT, R12, c[0x0][0x184], PT, P1 ;  /* 0x000061000c007a0c */ /* 0x000fe40003fc6310 */
[----:B------:R-:W-:-:S02]  /*18e0*/  LEA.HI.X R121, R10, c[0x0][0x16c], R15, 0x1, P0 ;  /* 0x00005b000a797a11 */ /* 0x000fc400000f0c0f */
[----:B------:R-:W-:Y:S01]  /*18f0*/  IADD3 R10, P0, R110, 0x8, RZ ;  /* 0x000000086e0a7810 */ /* 0x000fe20007f1e0ff */
[----:B------:R-:W5:Y:S03]  /*1900*/  HMMA.16816.F16 R94, R36, R40, R32 ;  /* 0x00000028245e723c */ /* 0x000f660000000820 */
[----:B------:R-:W-:Y:S01]  /*1910*/  ISETP.GE.U32.AND P2, PT, R10, c[0x0][0x180], PT ;  /* 0x000060000a007a0c */ /* 0x000fe20003f46070 */
[----:B------:R-:W-:-:S04]  /*1920*/  IMAD.X R12, RZ, RZ, R118, P0 ;  /* 0x000000ffff0c7224 */ /* 0x000fc800000e0676 */
[C---:B------:R5:W5:Y:S01]  /*1930*/  HMMA.16816.F16 R92, R36.reuse, R42, R30 ;  /* 0x0000002a245c723c */ /* 0x040b62000000081e */
[----:B------:R-:W-:Y:S01]  /*1940*/  ISETP.GE.AND.EX P2, PT, R12, c[0x0][0x184], PT, P2 ;  /* 0x000061000c007a0c */ /* 0x000fe20003f46320 */
[----:B-----5:R-:W-:Y:S06]  /*1950*/  LDSM.16.M88.4 R28, [R28] ;  /* 0x000000001c1c783b */ /* 0x020fec0000000200 */
[C---:B------:R-:W5:Y:S08]  /*1960*/  HMMA.16816.F16 R88, R36.reuse, R46, R26 ;  /* 0x0000002e2458723c */ /* 0x040f70000000081a */
[----:B------:R5:W5:Y:S07]  /*1970*/  HMMA.16816.F16 R96, R36, R54, R18 ;  /* 0x000000362460723c */ /* 0x000b6e0000000812 */
[----:B-----5:R-:W-:Y:S01]  /*1980*/  IMAD.U32 R36, R34, 0x2, R13 ;  /* 0x0000000222247824 */ /* 0x020fe200078e000d */
[C---:B------:R5:W5:Y:S01]  /*1990*/  HMMA.16816.F16 R48, R56.reuse, R48, R8 ;  /* 0x000000303830723c */ /* 0x040b620000000808 */
[----:B------:R-:W-:Y:S01]  /*19a0*/  IADD3 R13, R76, 0x5120, RZ ;  /* 0x000051204c0d7810 */ /* 0x000fe20007ffe0ff */
[----:B-----5:R-:W2:Y:S04]  /*19b0*/  @!P6 LDG.E.128.CONSTANT R8, [R120.64] ;  /* 0x000000047808e981 */ /* 0x020ea8000c1e9d00 */
[----:B------:R-:W-:Y:S01]  /*19c0*/  IMAD.U32 R40, R0, 0x2, R13 ;  /* 0x0000000200287824 */ /* 0x000fe200078e000d */
[----:B------:R-:W0:Y:S01]  /*19d0*/  LDSM.16.M88.4 R36, [R36] ;  /* 0x000000002424783b */ /* 0x000e220000000200 */
[C---:B------:R5:W5:Y:S03]  /*19e0*/  HMMA.16816.F16 R50, R56.reuse, R50, R6 ;  /* 0x000000323832723c */ /* 0x040b660000000806 */
[----:B------:R-:W3:Y:S04]  /*19f0*/  @!P2 LDG.E.128.CONSTANT R12, [R120.64] ;  /* 0x00000004780ca981 */ /* 0x000ee8000c1e9d00 */
[----:B-----5:R-:W-:Y:S01]  /*1a00*/  IADD3 R6, P0, R110, 0xc, RZ ;  /* 0x0000000c6e067810 */ /* 0x020fe20007f1e0ff */
[----:B------:R5:W5:Y:S01]  /*1a10*/  HMMA.16816.F16 R32, R56, R52, R4 ;  /* 0x000000343820723c */ /* 0x000b620000000804 */
[----:B------:R-:W-:Y:S02]  /*1a20*/  LDSM.16.M88.4 R40, [R40] ;  /* 0x000000002828783b */ /* 0x000fe40000000200 */
[----:B------:R-:W-:Y:S01]  /*1a30*/  ISETP.GE.U32.AND P5, PT, R6, c[0x0][0x180], PT ;  /* 0x0000600006007a0c */ /* 0x000fe20003fa6070 */
[----:B------:R-:W-:-:S03]  /*1a40*/  IMAD.X R6, RZ, RZ, R118, P0 ;  /* 0x000000ffff067224 */ /* 0x000fc600000e0676 */
[----:B-----5:R-:W-:Y:S01]  /*1a50*/  IADD3 R4, P0, R110, 0x10, RZ ;  /* 0x000000106e047810 */ /* 0x020fe20007f1e0ff */
[----:B------:R5:W5:Y:S01]  /*1a60*/  HMMA.16816.F16 R98, R56, R54, R2 ;  /* 0x000000363862723c */ /* 0x000b620000000802 */
[----:B------:R-:W-:Y:S02]  /*1a70*/  ISETP.GE.AND.EX P5, PT, R6, c[0x0][0x184], PT, P5 ;  /* 0x0000610006007a0c */ /* 0x000fe40003fa6350 */
[----:B------:R-:W-:-:S04]  /*1a80*/  ISETP.GE.U32.AND P1, PT, R4, c[0x0][0x180], PT ;  /* 0x0000600004007a0c */ /* 0x000fc80003f26070 */
[----:B-----5:R-:W-:Y:S02]  /*1a90*/  IMAD.X R2, RZ, RZ, R118, P0 ;  /* 0x000000ffff027224 */ /* 0x020fe400000e0676 */
[----:B------:R-:W-:Y:S01]  /*1aa0*/  IMAD.WIDE.U32 R6, R124, 0xa00, RZ ;  /* 0x00000a007c067825 */ /* 0x000fe200078e00ff */
[----:B------:R-:W-:Y:S02]  /*1ab0*/  IADD3 R5, R76, 0x5a20, RZ ;  /* 0x00005a204c057810 */ /* 0x000fe40007ffe0ff */
[----:B------:R-:W-:Y:S02]  /*1ac0*/  ISETP.GE.AND.EX P1, PT, R2, c[0x0][0x184], PT, P1 ;  /* 0x0000610002007a0c */ /* 0x000fe40003f26310 */
[----:B------:R-:W-:Y:S01]  /*1ad0*/  IADD3 R2, P0, R110, 0x14, RZ ;  /* 0x000000146e027810 */ /* 0x000fe20007f1e0ff */
[----:B------:R-:W-:Y:S01]  /*1ae0*/  IMAD.WIDE.U32 R6, R23, 0x78000, R6 ;  /* 0x0007800017067825 */ /* 0x000fe200078e0006 */
[----:B------:R-:W4:Y:S02]  /*1af0*/  @!P5 LDG.E.128.CONSTANT R24, [R120.64] ;  /* 0x000000047818d981 */ /* 0x000f24000c1e9d00 */
[----:B------:R-:W-:Y:S01]  /*1b00*/  ISETP.GE.U32.AND P4, PT, R2, c[0x0][0x180], PT ;  /* 0x0000600002007a0c */ /* 0x000fe20003f86070 */
[----:B------:R-:W-:-:S02]  /*1b10*/  IMAD.X R2, RZ, RZ, R118, P0 ;  /* 0x000000ffff027224 */ /* 0x000fc400000e0676 */
[----:B------:R-:W-:Y:S01]  /*1b20*/  IMAD.U32 R44, R0, 0x2, R5 ;  /* 0x00000002002c7824 */ /* 0x000fe200078e0005 */
[----:B------:R-:W-:Y:S02]  /*1b30*/  IADD3 R5, R35, 0x10520, RZ ;  /* 0x0001052023057810 */ /* 0x000fe40007ffe0ff */
[----:B------:R-:W-:Y:S02]  /*1b40*/  IADD3 R4, P3, R20, R6, RZ ;  /* 0x0000000614047210 */ /* 0x000fe40007f7e0ff */
[----:B------:R-:W-:Y:S01]  /*1b50*/  ISETP.GE.AND.EX P4, PT, R2, c[0x0][0x184], PT, P4 ;  /* 0x0000610002007a0c */ /* 0x000fe20003f86340 */
[----:B------:R-:W-:Y:S01]  /*1b60*/  IMAD.U32 R72, R34, 0x2, R5 ;  /* 0x0000000222487824 */ /* 0x000fe200078e0005 */
[----:B------:R-:W-:Y:S01]  /*1b70*/  IADD3 R2, P0, R110, 0x18, RZ ;  /* 0x000000186e027810 */ /* 0x000fe20007f1e0ff */
[----:B------:R-:W-:Y:S01]  /*1b80*/  IMAD.X R5, R21, 0x1, R7, P3 ;  /* 0x0000000115057824 */ /* 0x000fe200018e0607 */
[----:B------:R-:W-:Y:S01]  /*1b90*/  IADD3 R3, R76, 0x6320, RZ ;  /* 0x000063204c037810 */ /* 0x000fe20007ffe0ff */
[----:B------:R-:W2:Y:S01]  /*1ba0*/  @!P1 LDG.E.128.CONSTANT R20, [R120.64] ;  /* 0x0000000478149981 */ /* 0x000ea2000c1e9d00 */
[----:B------:R-:W-:Y:S01]  /*1bb0*/  ISETP.GE.U32.AND P3, PT, R2, c[0x0][0x180], PT ;  /* 0x0000600002007a0c */ /* 0x000fe20003f66070 */
[----:B------:R-:W-:-:S02]  /*1bc0*/  IMAD.X R2, RZ, RZ, R118, P0 ;  /* 0x000000ffff027224 */ /* 0x000fc400000e0676 */
[----:B------:R-:W1:Y:S01]  /*1bd0*/  LDSM.16.M88.4 R72, [R72] ;  /* 0x000000004848783b */ /* 0x000e620000000200 */
[----:B------:R-:W-:Y:S02]  /*1be0*/  IMAD.WIDE.U32 R4, R108, 0x40, R4 ;  /* 0x000000406c047825 */ /* 0x000fe400078e0004 */
[----:B------:R-:W-:Y:S01]  /*1bf0*/  ISETP.GE.AND.EX P0, PT, R2, c[0x0][0x184], PT, P3 ;  /* 0x0000610002007a0c */ /* 0x000fe20003f06330 */
[C---:B0-----:R-:W5:Y:S01]  /*1c00*/  HMMA.16816.F16 R94, R36.reuse, R28, R94 ;  /* 0x0000001c245e723c */ /* 0x041f62000000085e */
[----:B------:R-:W-:Y:S01]  /*1c10*/  IMAD.U32 R68, R0, 0x2, R3 ;  /* 0x0000000200447824 */ /* 0x000fe200078e0003 */
[----:B------:R-:W-:Y:S01]  /*1c20*/  LOP3.LUT R4, R4, R16, RZ, 0xfc, !PT ;  /* 0x0000001004047212 */ /* 0x000fe200078efcff */
[----:B------:R-:W-:Y:S01]  /*1c30*/  IMAD R3, R111, 0x14000, RZ ;  /* 0x000140006f037824 */ /* 0x000fe200078e02ff */
[----:B------:R-:W2:Y:S04]  /*1c40*/  @!P4 LDG.E.128.CONSTANT R16, [R120.64] ;  /* 0x000000047810c981 */ /* 0x000ea8000c1e9d00 */
[----:B------:R-:W-:Y:S01]  /*1c50*/  IADD3 R3, P3, R3, R4, RZ ;  /* 0x0000000403037210 */ /* 0x000fe20007f7e0ff */
[----:B------:R-:W5:Y:S01]  /*1c60*/  HMMA.16816.F16 R92, R36, R30, R92 ;  /* 0x0000001e245c723c */ /* 0x000f62000000085c */
[----:B------:R-:W0:Y:S03]  /*1c70*/  LDSM.16.M88.4 R44, [R44] ;  /* 0x000000002c2c783b */ /* 0x000e260000000200 */
[----:B------:R-:W-:Y:S01]  /*1c80*/  IMAD.X R2, RZ, RZ, R5, P3 ;  /* 0x000000ffff027224 */ /* 0x000fe200018e0605 */
[----:B------:R-:W0:Y:S01]  /*1c90*/  LDSM.16.M88.4 R68, [R68] ;  /* 0x000000004444783b */ /* 0x000e220000000200 */
[----:B------:R-:W-:-:S03]  /*1ca0*/  LEA R122, P3, R3, c[0x0][0x178], 0x1 ;  /* 0x00005e00037a7a11 */ /* 0x000fc600078608ff */
[----:B------:R-:W2:Y:S01]  /*1cb0*/  @!P0 LDG.E.128.CONSTANT R4, [R120.64] ;  /* 0x0000000478048981 */ /* 0x000ea2000c1e9d00 */
[----:B------:R-:W-:Y:S02]  /*1cc0*/  LEA.HI.X R123, R3, c[0x0][0x17c], R2, 0x1, P3 ;  /* 0x00005f00037b7a11 */ /* 0x000fe400018f0c02 */
[----:B------:R-:W-:-:S04]  /*1cd0*/  ISETP.GE.U32.AND P3, PT, R110, c[0x0][0x180], PT ;  /* 0x000060006e007a0c */ /* 0x000fc80003f66070 */
[----:B------:R-:W-:Y:S01]  /*1ce0*/  ISETP.GE.AND.EX P3, PT, R118, c[0x0][0x184], PT, P3 ;  /* 0x0000610076007a0c */ /* 0x000fe20003f66330 */
[C---:B-1----:R-:W-:Y:S08]  /*1cf0*/  HMMA.16816.F16 R100, R72.reuse, R28, R100 ;  /* 0x0000001c4864723c */ /* 0x042ff00000000864 */
[----:B------:R5:W-:Y:S04]  /*1d00*/  HMMA.16816.F16 R102, R72, R30, R102 ;  /* 0x0000001e4866723c */ /* 0x000be80000000866 */
[----:B-----5:R-:W2:Y:S04]  /*1d10*/  @!P3 LDG.E.128.CONSTANT R28, [R120.64] ;  /* 0x00000004781cb981 */ /* 0x020ea8000c1e9d00 */
[C---:B------:R-:W5:Y:S08]  /*1d20*/  HMMA.16816.F16 R90, R36.reuse, R40, R90 ;  /* 0x00000028245a723c */ /* 0x040f70000000085a */
[C---:B------:R-:W5:Y:S08]  /*1d30*/  HMMA.16816.F16 R88, R36.reuse, R42, R88 ;  /* 0x0000002a2458723c */ /* 0x040f700000000858 */
[C---:B0-----:R-:W5:Y:S08]  /*1d40*/  HMMA.16816.F16 R86, R36.reuse, R44, R86 ;  /* 0x0000002c2456723c */ /* 0x041f700000000856 */
[C---:B------:R-:W5:Y:S08]  /*1d50*/  HMMA.16816.F16 R84, R36.reuse, R46, R84 ;  /* 0x0000002e2454723c */ /* 0x040f700000000854 */
[C---:B------:R-:W5:Y:S08]  /*1d60*/  HMMA.16816.F16 R2, R36.reuse, R68, R60 ;  /* 0x000000442402723c */ /* 0x040f70000000083c */
[----:B------:R5:W5:Y:S07]  /*1d70*/  HMMA.16816.F16 R96, R36, R70, R96 ;  /* 0x000000462460723c */ /* 0x000b6e0000000860 */
[----:B-----5:R-:W-:Y:S01]  /*1d80*/  IADD3 R39, R76, 0x4840, RZ ;  /* 0x000048404c277810 */ /* 0x020fe20007ffe0ff */
[----:B------:R5:W-:Y:S01]  /*1d90*/  HMMA.16816.F16 R112, R72, R44, R48 ;  /* 0x0000002c4870723c */ /* 0x000be20000000830 */
[----:B------:R-:W-:-:S03]  /*1da0*/  IADD3 R37, R35, 0x10540, RZ ;  /* 0x0001054023257810 */ /* 0x000fc60007ffe0ff */
[----:B------:R-:W-:-:S03]  /*1db0*/  IMAD.U32 R56, R0, 0x2, R39 ;  /* 0x0000000200387824 */ /* 0x000fc600078e0027 */
[----:B-----5:R-:W-:Y:S01]  /*1dc0*/  IADD3 R45, R35, 0xfc40, RZ ;  /* 0x0000fc40232d7810 */ /* 0x020fe20007ffe0ff */
[----:B------:R5:W-:Y:S01]  /*1dd0*/  HMMA.16816.F16 R106, R72, R42, R106 ;  /* 0x0000002a486a723c */ /* 0x000be2000000086a */
[----:B------:R-:W-:-:S07]  /*1de0*/  IADD3 R39, R76, 0x6340, RZ ;  /* 0x000063404c277810 */ /* 0x000fce0007ffe0ff */
[----:B------:R5:W5:Y:S02]  /*1df0*/  HMMA.16816.F16 R104, R72, R40, R104 ;  /* 0x000000284868723c */ /* 0x000b640000000868 */
[----:B-----5:R-:W-:Y:S01]  /*1e00*/  IADD3 R43, R76, 0x5140, RZ ;  /* 0x000051404c2b7810 */ /* 0x020fe20007ffe0ff */
[----:B------:R-:W-:Y:S01]  /*1e10*/  IMAD.U32 R64, R34, 0x2, R45 ;  /* 0x0000000222407824 */ /* 0x000fe200078e002d */
[----:B------:R-:W-:Y:S03]  /*1e20*/  LDSM.16.M88.4 R56, [R56] ;  /* 0x000000003838783b */ /* 0x000fe60000000200 */
[----:B------:R-:W-:Y:S01]  /*1e30*/  IADD3 R41, R76, 0x5a40, RZ ;  /* 0x00005a404c297810 */ /* 0x000fe20007ffe0ff */
[C---:B------:R-:W-:Y:S01]  /*1e40*/  IMAD.U32 R52, R0.reuse, 0x2, R43 ;  /* 0x0000000200347824 */ /* 0x040fe200078e002b */
[----:B------:R-:W0:Y:S01]  /*1e50*/  LDSM.16.M88.4 R64, [R64] ;  /* 0x000000004040783b */ /* 0x000e220000000200 */
[----:B------:R-:W-:-:S02]  /*1e60*/  IMAD.U32 R44, R0, 0x2, R39 ;  /* 0x00000002002c7824 */ /* 0x000fc400078e0027 */
[----:B------:R-:W-:Y:S02]  /*1e70*/  IMAD.U32 R48, R0, 0x2, R41 ;  /* 0x0000000200307824 */ /* 0x000fe400078e0029 */
[----:B------:R-:W-:Y:S01]  /*1e80*/  IMAD.U32 R60, R34, 0x2, R37 ;  /* 0x00000002223c7824 */ /* 0x000fe200078e0025 */
[C---:B------:R5:W5:Y:S01]  /*1e90*/  HMMA.16816.F16 R114, R72.reuse, R46, R50 ;  /* 0x0000002e4872723c */ /* 0x040b620000000832 */
[----:B------:R-:W1:Y:S04]  /*1ea0*/  LDSM.16.M88.4 R52, [R52] ;  /* 0x000000003434783b */ /* 0x000e680000000200 */
[----:B-----5:R-:W0:Y:S04]  /*1eb0*/  LDSM.16.M88.4 R48, [R48] ;  /* 0x000000003030783b */ /* 0x020e280000000200 */
[----:B------:R-:W0:Y:S04]  /*1ec0*/  LDSM.16.M88.4 R44, [R44] ;  /* 0x000000002c2c783b */ /* 0x000e280000000200 */
[----:B------:R-:W0:Y:S01]  /*1ed0*/  LDSM.16.M88.4 R60, [R60] ;  /* 0x000000003c3c783b */ /* 0x000e220000000200 */
[----:B------:R5:W5:Y:S01]  /*1ee0*/  HMMA.16816.F16 R116, R72, R68, R32 ;  /* 0x000000444874723c */ /* 0x000b620000000820 */
[----:B------:R-:W-:-:S02]  /*1ef0*/  IADD3 R41, R35, 0xfc60, RZ ;  /* 0x0000fc6023297810 */ /* 0x000fc40007ffe0ff */
[----:B------:R-:W-:-:S04]  /*1f00*/  IADD3 R39, R76, 0x5160, RZ ;  /* 0x000051604c277810 */ /* 0x000fc80007ffe0ff */
[C---:B-----5:R-:W-:Y:S02]  /*1f10*/  IADD3 R33, R76.reuse, 0x4860, RZ ;  /* 0x000048604c217810 */ /* 0x060fe40007ffe0ff */
[----:B------:R-:W-:-:S03]  /*1f20*/  IADD3 R37, R76, 0x5a60, RZ ;  /* 0x00005a604c257810 */ /* 0x000fc60007ffe0ff */
[----:B------:R-:W-:Y:S01]  /*1f30*/  IMAD.U32 R36, R0, 0x2, R33 ;  /* 0x0000000200247824 */ /* 0x000fe200078e0021 */
[----:B------:R-:W-:Y:S01]  /*1f40*/  IADD3 R33, R76, 0x6360, RZ ;  /* 0x000063604c217810 */ /* 0x000fe20007ffe0ff */
[----:B------:R-:W-:Y:S01]  /*1f50*/  IMAD.U32 R40, R34, 0x2, R41 ;  /* 0x0000000222287824 */ /* 0x000fe200078e0029 */
[----:B------:R-:W-:Y:S01]  /*1f60*/  IADD3 R35, R35, 0x10560, RZ ;  /* 0x0001056023237810 */ /* 0x000fe20007ffe0ff */
[C---:B------:R-:W-:Y:S02]  /*1f70*/  IMAD.U32 R76, R0.reuse, 0x2, R39 ;  /* 0x00000002004c7824 */ /* 0x040fe400078e0027 */
[C---:B------:R-:W-:Y:S02]  /*1f80*/  IMAD.U32 R80, R0.reuse, 0x2, R37 ;  /* 0x0000000200507824 */ /* 0x040fe400078e0025 */
[----:B------:R-:W-:Y:S01]  /*1f90*/  IMAD.U32 R32, R0, 0x2, R33 ;  /* 0x0000000200207824 */ /* 0x000fe200078e0021 */
[----:B------:R5:W5:Y:S01]  /*1fa0*/  HMMA.16816.F16 R98, R72, R70, R98 ;  /* 0x000000464862723c */ /* 0x000b620000000862 */
[----:B------:R-:W-:Y:S01]  /*1fb0*/  IMAD.U32 R68, R34, 0x2, R35 ;  /* 0x0000000222447824 */ /* 0x000fe200078e0023 */
[----:B------:R-:W-:Y:S04]  /*1fc0*/  LDSM.16.M88.4 R40, [R40] ;  /* 0x000000002828783b */ /* 0x000fe80000000200 */
[----:B------:R-:W3:Y:S04]  /*1fd0*/  LDSM.16.M88.4 R36, [R36] ;  /* 0x000000002424783b */ /* 0x000ee80000000200 */
[----:B------:R-:W3:Y:S04]  /*1fe0*/  LDSM.16.M88.4 R76, [R76] ;  /* 0x000000004c4c783b */ /* 0x000ee80000000200 */
[----:B------:R-:W2:Y:S04]  /*1ff0*/  LDSM.16.M88.4 R80, [R80] ;  /* 0x000000005050783b */ /* 0x000ea80000000200 */
[----:B------:R-:W2:Y:S04]  /*2000*/  LDSM.16.M88.4 R32, [R32] ;  /* 0x000000002020783b */ /* 0x000ea80000000200 */
[----:B-----5:R-:W2:Y:S01]  /*2010*/  LDSM.16.M88.4 R68, [R68] ;  /* 0x000000004444783b */ /* 0x020ea20000000200 */
[C---:B0-----:R-:W5:Y:S08]  /*2020*/  HMMA.16816.F16 R94, R64.reuse, R56, R94 ;  /* 0x00000038405e723c */ /* 0x041f70000000085e */
[C---:B------:R-:W5:Y:S08]  /*2030*/  HMMA.16816.F16 R92, R64.reuse, R58, R92 ;  /* 0x0000003a405c723c */ /* 0x040f70000000085c */
[C---:B-1----:R-:W5:Y:S08]  /*2040*/  HMMA.16816.F16 R90, R64.reuse, R52, R90 ;  /* 0x00000034405a723c */ /* 0x042f70000000085a */
[C---:B------:R-:W5:Y:S08]  /*2050*/  HMMA.16816.F16 R88, R64.reuse, R54, R88 ;  /* 0x000000364058723c */ /* 0x040f700000000858 */
[C---:B------:R-:W5:Y:S08]  /*2060*/  HMMA.16816.F16 R86, R64.reuse, R48, R86 ;  /* 0x000000304056723c */ /* 0x040f700000000856 */
[C---:B------:R-:W5:Y:S08]  /*2070*/  HMMA.16816.F16 R84, R64.reuse, R50, R84 ;  /* 0x000000324054723c */ /* 0x040f700000000854 */
[C---:B------:R-:W5:Y:S08]  /*2080*/  HMMA.16816.F16 R2, R64.reuse, R44, R2 ;  /* 0x0000002c4002723c */ /* 0x040f700000000802 */
[----:B------:R-:W5:Y:S08]  /*2090*/  HMMA.16816.F16 R96, R64, R46, R96 ;  /* 0x0000002e4060723c */ /* 0x000f700000000860 */
[C---:B------:R-:W5:Y:S08]  /*20a0*/  HMMA.16816.F16 R100, R60.reuse, R56, R100 ;  /* 0x000000383c64723c */ /* 0x040f700000000864 */
[C---:B------:R-:W5:Y:S08]  /*20b0*/  HMMA.16816.F16 R102, R60.reuse, R58, R102 ;  /* 0x0000003a3c66723c */ /* 0x040f700000000866 */
[C---:B------:R-:W5:Y:S08]  /*20c0*/  HMMA.16816.F16 R104, R60.reuse, R52, R104 ;  /* 0x000000343c68723c */ /* 0x040f700000000868 */
[C---:B------:R-:W5:Y:S08]  /*20d0*/  HMMA.16816.F16 R106, R60.reuse, R54, R106 ;  /* 0x000000363c6a723c */ /* 0x040f70000000086a */
[C---:B------:R5:W5:Y:S08]  /*20e0*/  HMMA.16816.F16 R112, R60.reuse, R48, R112 ;  /* 0x000000303c70723c */ /* 0x040b700000000870 */
[C---:B------:R-:W5:Y:S08]  /*20f0*/  HMMA.16816.F16 R114, R60.reuse, R50, R114 ;  /* 0x000000323c72723c */ /* 0x040f700000000872 */
[C---:B------:R-:W5:Y:S08]  /*2100*/  HMMA.16816.F16 R116, R60.reuse, R44, R116 ;  /* 0x0000002c3c74723c */ /* 0x040f700000000874 */
[----:B------:R-:W5:Y:S01]  /*2110*/  HMMA.16816.F16 R98, R60, R46, R98 ;  /* 0x0000002e3c62723c */ /* 0x000f620000000862 */
[----:B------:R-:W-:-:S07]  /*2120*/  IMAD R111, R111, 0x40, R108 ;  /* 0x000000406f6f7824 */ /* 0x000fce00078e026c */
[----:B---3-5:R-:W5:Y:S01]  /*2130*/  HMMA.16816.F16 R94, R40, R36, R94 ;  /* 0x00000024285e723c */ /* 0x028f62000000085e */
[----:B------:R-:W-:-:S07]  /*2140*/  IMAD.SHL.U32 R49, R111, 0x40, RZ ;  /* 0x000000406f317824 */ /* 0x000fce00078e00ff */
[----:B------:R-:W5:Y:S01]  /*2150*/  HMMA.16816.F16 R92, R40, R38, R92 ;  /* 0x00000026285c723c */ /* 0x000f62000000085c */
[----:B------:R-:W-:-:S07]  /*2160*/  IMAD.SHL.U32 R49, R49, 0x2, RZ ;  /* 0x0000000231317824 */ /* 0x000fce00078e00ff */
[C---:B------:R-:W5:Y:S08]  /*2170*/  HMMA.16816.F16 R90, R40.reuse, R76, R90 ;  /* 0x0000004c285a723c */ /* 0x040f70000000085a */
[----:B------:R-:W5:Y:S01]  /*2180*/  HMMA.16816.F16 R88, R40, R78, R88 ;  /* 0x0000004e2858723c */ /* 0x000f620000000858 */
[----:B------:R-:W-:-:S07]  /*2190*/  SHF.R.U32.HI R0, RZ, 0x2, R144 ;  /* 0x00000002ff007819 */ /* 0x000fce0000011690 */
[C---:B--2---:R-:W5:Y:S08]  /*21a0*/  HMMA.16816.F16 R86, R40.reuse, R80, R86 ;  /* 0x000000502856723c */ /* 0x044f700000000856 */
[----:B------:R-:W5:Y:S01]  /*21b0*/  HMMA.16816.F16 R84, R40, R82, R84 ;  /* 0x000000522854723c */ /* 0x000f620000000854 */
[----:B------:R-:W-:-:S07]  /*21c0*/  IMAD.SHL.U32 R119, R119, 0x10, RZ ;  /* 0x0000001077777824 */ /* 0x000fce00078e00ff */
[C---:B------:R-:W5:Y:S08]  /*21d0*/  HMMA.16816.F16 R2, R40.reuse, R32, R2 ;  /* 0x000000202802723c */ /* 0x040f700000000802 */
[----:B------:R-:W5:Y:S08]  /*21e0*/  HMMA.16816.F16 R96, R40, R34, R96 ;  /* 0x000000222860723c */ /* 0x000f700000000860 */
[C---:B------:R5:W5:Y:S08]  /*21f0*/  HMMA.16816.F16 R100, R68.reuse, R36, R100 ;  /* 0x000000244464723c */ /* 0x040b700000000864 */
[----:B------:R5:W5:Y:S02]  /*2200*/  HMMA.16816.F16 R102, R68, R38, R102 ;  /* 0x000000264466723c */ /* 0x000b640000000866 */
[----:B-----5:R-:W-:-:S06]  /*2210*/  LOP3.LUT R37, R144, 0x3, RZ, 0xc0, !PT ;  /* 0x0000000390257812 */ /* 0x020fcc00078ec0ff */
[C---:B------:R-:W5:Y:S08]  /*2220*/  HMMA.16816.F16 R104, R68.reuse, R76, R104 ;  /* 0x0000004c4468723c */ /* 0x040f700000000868 */
[----:B------:R-:W5:Y:S01]  /*2230*/  HMMA.16816.F16 R106, R68, R78, R106 ;  /* 0x0000004e446a723c */ /* 0x000f62000000086a */
[----:B------:R-:W-:-:S07]  /*2240*/  IADD3 R39, R49, 0x9000, RZ ;  /* 0x0000900031277810 */ /* 0x000fce0007ffe0ff */
[C---:B------:R-:W5:Y:S08]  /*2250*/  HMMA.16816.F16 R112, R68.reuse, R80, R112 ;  /* 0x000000504470723c */ /* 0x040f700000000870 */
[----:B------:R-:W5:Y:S01]  /*2260*/  HMMA.16816.F16 R114, R68, R82, R114 ;  /* 0x000000524472723c */ /* 0x000f620000000872 */
[----:B------:R-:W-:-:S07]  /*2270*/  IMAD R0, R0, 0x40, R37 ;  /* 0x0000004000007824 */ /* 0x000fce00078e0225 */
[----:B------:R5:W5:Y:S01]  /*2280*/  HMMA.16816.F16 R116, R68, R32, R116 ;  /* 0x000000204474723c */ /* 0x000b620000000874 */
[----:B------:R-:W-:-:S07]  /*2290*/  IADD3 R47, R49, 0x9020, RZ ;  /* 0x00009020312f7810 */ /* 0x000fce0007ffe0ff */
[----:B------:R-:W5:Y:S01]  /*22a0*/  HMMA.16816.F16 R98, R68, R34, R98 ;  /* 0x000000224462723c */ /* 0x000f620000000862 */
[----:B------:R-:W-:Y:S02]  /*22b0*/  LOP3.LUT R36, R119, 0x70, RZ, 0xc0, !PT ;  /* 0x0000007077247812 */ /* 0x000fe400078ec0ff */
[C---:B-----5:R-:W-:Y:S02]  /*22c0*/  IADD3 R33, R49.reuse, 0x9040, RZ ;  /* 0x0000904031217810 */ /* 0x060fe40007ffe0ff */
[C---:B------:R-:W-:Y:S01]  /*22d0*/  IADD3 R45, R49.reuse, 0x9060, RZ ;  /* 0x00009060312d7810 */ /* 0x040fe20007ffe0ff */
[C---:B------:R-:W-:Y:S01]  /*22e0*/  IMAD.U32 R39, R0.reuse, 0x4, R39 ;  /* 0x0000000400277824 */ /* 0x040fe200078e0027 */
[----:B------:R-:W-:Y:S01]  /*22f0*/  BAR.SYNC.DEFER_BLOCKING 0x0 ;  /* 0x0000000000007b1d */ /* 0x000fe20000010000 */
[C---:B------:R-:W-:Y:S01]  /*2300*/  IADD3 R37, R49.reuse, 0xa000, RZ ;  /* 0x0000a00031257810 */ /* 0x040fe20007ffe0ff */
[C---:B------:R-:W-:Y:S01]  /*2310*/  IMAD.U32 R32, R0.reuse, 0x4, R47 ;  /* 0x0000000400207824 */ /* 0x040fe200078e002f */
[----:B------:R-:W-:Y:S01]  /*2320*/  IADD3 R43, R49, 0xa020, RZ ;  /* 0x0000a020312b7810 */ /* 0x000fe20007ffe0ff */
[----:B------:R-:W-:Y:S01]  /*2330*/  IMAD R125, R109, 0x2000, R36 ;  /* 0x000020006d7d7824 */ /* 0x000fe200078e0224 */
[C---:B------:R-:W-:Y:S01]  /*2340*/  IADD3 R41, R49.reuse, 0xa040, RZ ;  /* 0x0000a04031297810 */ /* 0x040fe20007ffe0ff */
[C---:B------:R-:W-:Y:S01]  /*2350*/  IMAD.U32 R33, R0.reuse, 0x4, R33 ;  /* 0x0000000400217824 */ /* 0x040fe200078e0021 */
[----:B------:R-:W-:Y:S01]  /*2360*/  IADD3 R49, R49, 0xa060, RZ ;  /* 0x0000a06031317810 */ /* 0x000fe20007ffe0ff */
[----:B------:R-:W-:-:S02]  /*2370*/  IMAD.U32 R36, R0, 0x4, R45 ;  /* 0x0000000400247824 */ /* 0x000fc400078e002d */
[C---:B------:R-:W-:Y:S02]  /*2380*/  IMAD.U32 R37, R0.reuse, 0x4, R37 ;  /* 0x0000000400257824 */ /* 0x040fe400078e0025 */
[C---:B------:R-:W-:Y:S02]  /*2390*/  IMAD.U32 R38, R0.reuse, 0x4, R43 ;  /* 0x0000000400267824 */ /* 0x040fe400078e002b */
[C---:B------:R-:W-:Y:S02]  /*23a0*/  IMAD.U32 R48, R0.reuse, 0x4, R41 ;  /* 0x0000000400307824 */ /* 0x040fe400078e0029 */
[----:B------:R-:W-:Y:S01]  /*23b0*/  IMAD.U32 R49, R0, 0x4, R49 ;  /* 0x0000000400317824 */ /* 0x000fe200078e0031 */
        /* <DEDUP_REMOVED lines=32> */
[----:B------:R-:W-:-:S04]  /*25c0*/  IMAD R125, R124, 0x100, R125 ;  /* 0x000001007c7d7824 */ /* 0x000fc800078e027d */
[----:B------:R-:W-:-:S05]  /*25d0*/  IMAD R125, R108, 0x80, R125 ;  /* 0x000000806c7d7824 */ /* 0x000fca00078e027d */
[----:B------:R-:W-:-:S05]  /*25e0*/  IADD3 R125, R125, 0x9400, RZ ;  /* 0x000094007d7d7810 */ /* 0x000fca0007ffe0ff */
[----:B------:R-:W-:Y:S01]  /*25f0*/  IMAD R108, R108, -0xc000, R125 ;  /* 0xffff40006c6c7824 */ /* 0x000fe200078e027d */
[----:B------:R-:W-:Y:S06]  /*2600*/  BAR.SYNC.DEFER_BLOCKING 0x0 ;  /* 0x0000000000007b1d */ /* 0x000fec0000010000 */
[----:B------:R-:W0:Y:S04]  /*2610*/  @!P6 LDS.128 R44, [R108] ;  /* 0x000000006c2ce984 */ /* 0x000e280000000c00 */
[----:B------:R-:W1:Y:S04]  /*2620*/  @!P2 LDS.128 R40, [R108+0x400] ;  /* 0x000400006c28a984 */ /* 0x000e680000000c00 */
[----:B------:R-:W4:Y:S04]  /*2630*/  @!P5 LDS.128 R36, [R108+0x800] ;  /* 0x000800006c24d984 */ /* 0x000f280000000c00 */
[----:B------:R-:W2:Y:S01]  /*2640*/  @!P1 LDS.128 R32, [R108+0xc00] ;  /* 0x000c00006c209984 */ /* 0x000ea20000000c00 */
[----:B0-----:R-:W-:-:S02]  /*2650*/  @!P6 HADD2 R3, R46.H1_H1, R10.H1_H1 ;  /* 0x3000000a2e03e230 */ /* 0x001fc40000000c00 */
[C-C-:B------:R-:W-:Y:S02]  /*2660*/  @!P6 HADD2 R0, R47.reuse.H1_H1, R11.reuse.H1_H1 ;  /* 0x3000000b2f00e230 */ /* 0x140fe40000000c00 */
[----:B------:R-:W-:Y:S02]  /*2670*/  @!P6 HADD2 R46, R46.H0_H0, R10.H0_H0 ;  /* 0x2000000a2e2ee230 */ /* 0x000fe40000000800 */
[----:B------:R-:W-:Y:S02]  /*2680*/  @!P6 HADD2 R47, R47.H0_H0, R11.H0_H0 ;  /* 0x2000000b2f2fe230 */ /* 0x000fe40000000800 */
[C-C-:B------:R-:W-:Y:S01]  /*2690*/  @!P6 HADD2 R2, R45.reuse.H1_H1, R9.reuse.H1_H1 ;  /* 0x300000092d02e230 */ /* 0x140fe20000000c00 */
[----:B------:R-:W-:Y:S01]  /*26a0*/  @!P6 PRMT R46, R46, 0x5410, R3 ;  /* 0x000054102e2ee816 */ /* 0x000fe20000000003 */
[----:B------:R-:W-:Y:S01]  /*26b0*/  @!P6 HADD2 R45, R45.H0_H0, R9.H0_H0 ;  /* 0x200000092d2de230 */ /* 0x000fe20000000800 */
[----:B------:R-:W-:Y:S01]  /*26c0*/  @!P6 PRMT R47, R47, 0x5410, R0 ;  /* 0x000054102f2fe816 */ /* 0x000fe20000000000 */
[----:B------:R-:W-:-:S02]  /*26d0*/  @!P6 HADD2 R9, R44.H1_H1, R8.H1_H1 ;  /* 0x300000082c09e230 */ /* 0x000fc40000000c00 */
[----:B------:R-:W-:Y:S02]  /*26e0*/  @!P6 HADD2 R44, R44.H0_H0, R8.H0_H0 ;  /* 0x200000082c2ce230 */ /* 0x000fe40000000800 */
[C-C-:B-1----:R-:W-:Y:S02]  /*26f0*/  @!P2 HADD2 R3, R41.reuse.H1_H1, R13.reuse.H1_H1 ;  /* 0x3000000d2903a230 */ /* 0x142fe40000000c00 */
[C-C-:B------:R-:W-:Y:S02]  /*2700*/  @!P2 HADD2 R0, R40.reuse.H1_H1, R12.reuse.H1_H1 ;  /* 0x3000000c2800a230 */ /* 0x140fe40000000c00 */
[----:B------:R-:W-:Y:S02]  /*2710*/  @!P2 HADD2 R41, R41.H0_H0, R13.H0_H0 ;  /* 0x2000000d2929a230 */ /* 0x000fe40000000800 */
[----:B------:R-:W-:Y:S01]  /*2720*/  @!P2 HADD2 R12, R40.H0_H0, R12.H0_H0 ;  /* 0x2000000c280ca230 */ /* 0x000fe20000000800 */
[----:B------:R-:W-:Y:S01]  /*2730*/  @!P6 PRMT R44, R44, 0x5410, R9 ;  /* 0x000054102c2ce816 */ /* 0x000fe20000000009 */
[C-C-:B------:R-:W-:Y:S01]  /*2740*/  @!P2 HADD2 R13, R42.reuse.H1_H1, R14.reuse.H1_H1 ;  /* 0x3000000e2a0da230 */ /* 0x140fe20000000c00 */
[----:B------:R-:W0:Y:S01]  /*2750*/  @!P4 LDS.128 R8, [R108+0x1000] ;  /* 0x001000006c08c984 */ /* 0x000e220000000c00 */
[----:B------:R-:W-:Y:S01]  /*2760*/  @!P2 PRMT R41, R41, 0x5410, R3 ;  /* 0x000054102929a816 */ /* 0x000fe20000000003 */
[----:B------:R-:W-:Y:S01]  /*2770*/  @!P2 HADD2 R14, R42.H0_H0, R14.H0_H0 ;  /* 0x2000000e2a0ea230 */ /* 0x000fe20000000800 */
[----:B------:R-:W-:-:S02]  /*2780*/  @!P2 PRMT R12, R12, 0x5410, R0 ;  /* 0x000054100c0ca816 */ /* 0x000fc40000000000 */
[----:B------:R-:W-:Y:S01]  /*2790*/  @!P6 PRMT R45, R45, 0x5410, R2 ;  /* 0x000054102d2de816 */ /* 0x000fe20000000002 */
[C-C-:B------:R-:W-:Y:S01]  /*27a0*/  @!P2 HADD2 R2, R43.reuse.H1_H1, R15.reuse.H1_H1 ;  /* 0x3000000f2b02a230 */ /* 0x140fe20000000c00 */
[----:B------:R1:W-:Y:S01]  /*27b0*/  @!P2 STG.E [R122.64+0xa004], R41 ;  /* 0x00a004297a00a986 */ /* 0x0003e2000c101904 */
[----:B------:R-:W-:-:S03]  /*27c0*/  @!P2 HADD2 R43, R43.H0_H0, R15.H0_H0 ;  /* 0x2000000f2b2ba230 */ /* 0x000fc60000000800 */
[----:B------:R-:W-:Y:S01]  /*27d0*/  @!P2 STG.E [R122.64+0xa000], R12 ;  /* 0x00a0000c7a00a986 */ /* 0x000fe2000c101904 */
[C-C-:B----4-:R-:W-:Y:S02]  /*27e0*/  @!P5 HADD2 R3, R37.reuse.H1_H1, R25.reuse.H1_H1 ;  /* 0x300000192503d230 */ /* 0x150fe40000000c00 */
[----:B------:R-:W-:Y:S02]  /*27f0*/  @!P5 HADD2 R25, R37.H0_H0, R25.H0_H0 ;  /* 0x200000192519d230 */ /* 0x000fe40000000800 */
[C-C-:B------:R-:W-:Y:S01]  /*2800*/  @!P5 HADD2 R37, R38.reuse.H1_H1, R26.reuse.H1_H1 ;  /* 0x3000001a2625d230 */ /* 0x140fe20000000c00 */
[----:B-1----:R-:W-:Y:S02]  /*2810*/  @!P2 PRMT R41, R14, 0x5410, R13 ;  /* 0x000054100e29a816 */ /* 0x002fe4000000000d */
[----:B------:R-:W1:Y:S01]  /*2820*/  @!P0 LDS.128 R12, [R108+0x1400] ;  /* 0x001400006c0c8984 */ /* 0x000e620000000c00 */
[----:B------:R-:W-:Y:S02]  /*2830*/  @!P5 HADD2 R26, R38.H0_H0, R26.H0_H0 ;  /* 0x2000001a261ad230 */ /* 0x000fe40000000800 */
[----:B------:R-:W-:-:S02]  /*2840*/  @!P5 HADD2 R38, R36.H1_H1, R24.H1_H1 ;  /* 0x300000182426d230 */ /* 0x000fc40000000c00 */
[----:B------:R-:W-:Y:S02]  /*2850*/  @!P5 HADD2 R24, R36.H0_H0, R24.H0_H0 ;  /* 0x200000182418d230 */ /* 0x000fe40000000800 */
[C-C-:B------:R-:W-:Y:S02]  /*2860*/  @!P5 HADD2 R0, R39.reuse.H1_H1, R27.reuse.H1_H1 ;  /* 0x3000001b2700d230 */ /* 0x140fe40000000c00 */
[----:B------:R-:W-:Y:S01]  /*2870*/  @!P5 HADD2 R27, R39.H0_H0, R27.H0_H0 ;  /* 0x2000001b271bd230 */ /* 0x000fe20000000800 */
[----:B------:R-:W-:Y:S02]  /*2880*/  @!P5 PRMT R26, R26, 0x5410, R37 ;  /* 0x000054101a1ad816 */ /* 0x000fe40000000025 */
[----:B------:R-:W-:Y:S02]  /*2890*/  @!P5 PRMT R24, R24, 0x5410, R38 ;  /* 0x000054101818d816 */ /* 0x000fe40000000026 */
[----:B------:R-:W-:Y:S01]  /*28a0*/  @!P5 PRMT R25, R25, 0x5410, R3 ;  /* 0x000054101919d816 */ /* 0x000fe20000000003 */
[----:B------:R-:W3:Y:S01]  /*28b0*/  @!P3 LDS.128 R36, [R108+-0x400] ;  /* 0xfffc00006c24b984 */ /* 0x000ee20000000c00 */
[C-C-:B--2---:R-:W-:Y:S01]  /*28c0*/  @!P1 HADD2 R3, R34.reuse.H1_H1, R22.reuse.H1_H1 ;  /* 0x3000001622039230 */ /* 0x144fe20000000c00 */
[----:B------:R-:W-:Y:S01]  /*28d0*/  @!P2 PRMT R43, R43, 0x5410, R2 ;  /* 0x000054102b2ba816 */ /* 0x000fe20000000002 */
[----:B------:R-:W-:Y:S01]  /*28e0*/  @!P1 HADD2 R34, R34.H0_H0, R22.H0_H0 ;  /* 0x2000001622229230 */ /* 0x000fe20000000800 */
[----:B------:R-:W-:Y:S01]  /*28f0*/  @!P5 PRMT R27, R27, 0x5410, R0 ;  /* 0x000054101b1bd816 */ /* 0x000fe20000000000 */
[----:B------:R-:W-:-:S02]  /*2900*/  @!P1 HADD2 R0, R32.H1_H1, R20.H1_H1 ;  /* 0x3000001420009230 */ /* 0x000fc40000000c00 */
[C-C-:B------:R-:W-:Y:S02]  /*2910*/  @!P1 HADD2 R2, R33.reuse.H1_H1, R21.reuse.H1_H1 ;  /* 0x3000001521029230 */ /* 0x140fe40000000c00 */
[----:B------:R-:W-:Y:S02]  /*2920*/  @!P1 HADD2 R20, R32.H0_H0, R20.H0_H0 ;  /* 0x2000001420149230 */ /* 0x000fe40000000800 */
[----:B------:R-:W-:Y:S01]  /*2930*/  @!P1 HADD2 R21, R33.H0_H0, R21.H0_H0 ;  /* 0x2000001521159230 */ /* 0x000fe20000000800 */
[----:B------:R-:W-:Y:S01]  /*2940*/  @!P1 PRMT R34, R34, 0x5410, R3 ;  /* 0x0000541022229816 */ /* 0x000fe20000000003 */
[C-C-:B0-----:R-:W-:Y:S01]  /*2950*/  @!P4 HADD2 R3, R10.reuse.H1_H1, R18.reuse.H1_H1 ;  /* 0x300000120a03c230 */ /* 0x141fe20000000c00 */
[----:B------:R-:W-:Y:S01]  /*2960*/  @!P1 PRMT R20, R20, 0x5410, R0 ;  /* 0x0000541014149816 */ /* 0x000fe20000000000 */
[----:B------:R-:W-:Y:S01]  /*2970*/  @!P4 HADD2 R10, R10.H0_H0, R18.H0_H0 ;  /* 0x200000120a0ac230 */ /* 0x000fe20000000800 */
[----:B------:R-:W-:Y:S01]  /*2980*/  @!P1 PRMT R21, R21, 0x5410, R2 ;  /* 0x0000541015159816 */ /* 0x000fe20000000002 */
[----:B------:R-:W-:-:S02]  /*2990*/  @!P4 HADD2 R0, R11.H1_H1, R19.H1_H1 ;  /* 0x300000130b00c230 */ /* 0x000fc40000000c00 */
[----:B------:R-:W-:Y:S02]  /*29a0*/  @!P4 HADD2 R2, R9.H1_H1, R17.H1_H1 ;  /* 0x300000110902c230 */ /* 0x000fe40000000c00 */
[----:B------:R-:W-:Y:S02]  /*29b0*/  @!P4 HADD2 R11, R11.H0_H0, R19.H0_H0 ;  /* 0x200000130b0bc230 */ /* 0x000fe40000000800 */
[----:B------:R-:W-:Y:S01]  /*29c0*/  @!P4 HADD2 R9, R9.H0_H0, R17.H0_H0 ;  /* 0x200000110909c230 */ /* 0x000fe20000000800 */
[----:B------:R-:W-:Y:S01]  /*29d0*/  @!P4 PRMT R10, R10, 0x5410, R3 ;  /* 0x000054100a0ac816 */ /* 0x000fe20000000003 */
[C-C-:B-1----:R-:W-:Y:S01]  /*29e0*/  @!P0 HADD2 R3, R14.reuse.H1_H1, R6.reuse.H1_H1 ;  /* 0x300000060e038230 */ /* 0x142fe20000000c00 */
[----:B------:R-:W-:Y:S01]  /*29f0*/  @!P4 PRMT R11, R11, 0x5410, R0 ;  /* 0x000054100b0bc816 */ /* 0x000fe20000000000 */
[----:B------:R-:W-:Y:S01]  /*2a00*/  @!P0 HADD2 R14, R14.H0_H0, R6.H0_H0 ;  /* 0x200000060e0e8230 */ /* 0x000fe20000000800 */
[----:B------:R-:W-:Y:S01]  /*2a10*/  @!P4 PRMT R9, R9, 0x5410, R2 ;  /* 0x000054100909c816 */ /* 0x000fe20000000002 */
[----:B------:R-:W-:-:S02]  /*2a20*/  @!P0 HADD2 R0, R12.H1_H1, R4.H1_H1 ;  /* 0x300000040c008230 */ /* 0x000fc40000000c00 */
[----:B------:R-:W-:Y:S02]  /*2a30*/  @!P0 HADD2 R2, R13.H1_H1, R5.H1_H1 ;  /* 0x300000050d028230 */ /* 0x000fe40000000c00 */
[----:B------:R-:W-:Y:S02]  /*2a40*/  @!P0 HADD2 R6, R15.H1_H1, R7.H1_H1 ;  /* 0x300000070f068230 */ /* 0x000fe40000000c00 */
[----:B------:R-:W-:Y:S02]  /*2a50*/  @!P0 HADD2 R4, R12.H0_H0, R4.H0_H0 ;  /* 0x200000040c048230 */ /* 0x000fe40000000800 */
[----:B------:R-:W-:Y:S02]  /*2a60*/  @!P0 HADD2 R5, R13.H0_H0, R5.H0_H0 ;  /* 0x200000050d058230 */ /* 0x000fe40000000800 */
[----:B------:R-:W-:Y:S01]  /*2a70*/  @!P0 HADD2 R7, R15.H0_H0, R7.H0_H0 ;  /* 0x200000070f078230 */ /* 0x000fe20000000800 */
[----:B------:R-:W-:Y:S01]  /*2a80*/  @!P0 PRMT R4, R4, 0x5410, R0 ;  /* 0x0000541004048816 */ /* 0x000fe20000000000 */
[C-C-:B------:R-:W-:Y:S01]  /*2a90*/  @!P1 HADD2 R22, R35.reuse.H1_H1, R23.reuse.H1_H1 ;  /* 0x3000001723169230 */ /* 0x140fe20000000c00 */
[----:B------:R-:W-:Y:S01]  /*2aa0*/  @!P0 PRMT R5, R5, 0x5410, R2 ;  /* 0x0000541005058816 */ /* 0x000fe20000000002 */
[----:B------:R-:W-:Y:S01]  /*2ab0*/  @!P1 HADD2 R23, R35.H0_H0, R23.H0_H0 ;  /* 0x2000001723179230 */ /* 0x000fe20000000800 */
[----:B------:R-:W-:-:S02]  /*2ac0*/  @!P0 PRMT R14, R14, 0x5410, R3 ;  /* 0x000054100e0e8816 */ /* 0x000fc40000000003 */
[----:B------:R-:W-:Y:S01]  /*2ad0*/  @!P0 PRMT R7, R7, 0x5410, R6 ;  /* 0x0000541007078816 */ /* 0x000fe20000000006 */
[----:B------:R0:W-:Y:S01]  /*2ae0*/  @!P0 STG.E [R122.64+0x1e000], R4 ;  /* 0x01e000047a008986 */ /* 0x0001e2000c101904 */
[----:B------:R-:W-:-:S03]  /*2af0*/  @!P1 PRMT R23, R23, 0x5410, R22 ;  /* 0x0000541017179816 */ /* 0x000fc60000000016 */
[----:B------:R1:W-:Y:S04]  /*2b00*/  @!P0 STG.E [R122.64+0x1e004], R5 ;  /* 0x01e004057a008986 */ /* 0x0003e8000c101904 */
[----:B------:R1:W-:Y:S04]  /*2b10*/  @!P0 STG.E [R122.64+0x1e008], R14 ;  /* 0x01e0080e7a008986 */ /* 0x0003e8000c101904 */
[----:B------:R1:W-:Y:S01]  /*2b20*/  @!P0 STG.E [R122.64+0x1e00c], R7 ;  /* 0x01e00c077a008986 */ /* 0x0003e2000c101904 */
[----:B------:R-:W-:-:S03]  /*2b30*/  IADD3 R110, P0, R110, 0x1c, RZ ;  /* 0x0000001c6e6e7810 */ /* 0x000fc60007f1e0ff */
[----:B------:R1:W-:Y:S02]  /*2b40*/  @!P1 STG.E [R122.64+0x14000], R20 ;  /* 0x014000147a009986 */ /* 0x0003e4000c101904 */
[----:B------:R-:W-:Y:S02]  /*2b50*/  IMAD.X R118, RZ, RZ, R118, P0 ;  /* 0x000000ffff767224 */ /* 0x000fe400000e0676 */
[----:B------:R1:W-:Y:S04]  /*2b60*/  @!P1 STG.E [R122.64+0x14004], R21 ;  /* 0x014004157a009986 */ /* 0x0003e8000c101904 */
[----:B------:R1:W-:Y:S04]  /*2b70*/  @!P1 STG.E [R122.64+0x14008], R34 ;  /* 0x014008227a009986 */ /* 0x0003e8000c101904 */
[----:B------:R1:W-:Y:S01]  /*2b80*/  @!P1 STG.E [R122.64+0x1400c], R23 ;  /* 0x01400c177a009986 */ /* 0x0003e2000c101904 */
[----:B------:R-:W-:Y:S01]  /*2b90*/  ISETP.GE.U32.AND P1, PT, R110, c[0x0][0x180], PT ;  /* 0x000060006e007a0c */ /* 0x000fe20003f26070 */
[----:B------:R-:W-:-:S02]  /*2ba0*/  @!P4 HADD2 R17, R8.H1_H1, R16.H1_H1 ;  /* 0x300000100811c230 */ /* 0x000fc40000000c00 */
[----:B---3--:R-:W-:Y:S01]  /*2bb0*/  @!P3 HADD2 R0, R36.H1_H1, R28.H1_H1 ;  /* 0x3000001c2400b230 */ /* 0x008fe20000000c00 */
[----:B------:R-:W-:Y:S01]  /*2bc0*/  ISETP.GE.AND.EX P0, PT, R118, c[0x0][0x184], PT, P1 ;  /* 0x0000610076007a0c */ /* 0x000fe20003f06310 */
[----:B------:R-:W-:Y:S02]  /*2bd0*/  @!P3 HADD2 R2, R37.H1_H1, R29.H1_H1 ;  /* 0x3000001d2502b230 */ /* 0x000fe40000000c00 */
[----:B------:R-:W-:Y:S02]  /*2be0*/  @!P3 HADD2 R3, R38.H1_H1, R30.H1_H1 ;  /* 0x3000001e2603b230 */ /* 0x000fe40000000c00 */
[----:B0-----:R-:W-:Y:S02]  /*2bf0*/  @!P3 HADD2 R4, R39.H1_H1, R31.H1_H1 ;  /* 0x3000001f2704b230 */ /* 0x001fe40000000c00 */
[----:B------:R-:W-:Y:S02]  /*2c00*/  @!P4 HADD2 R8, R8.H0_H0, R16.H0_H0 ;  /* 0x200000100808c230 */ /* 0x000fe40000000800 */
[----:B------:R-:W-:-:S02]  /*2c10*/  @!P3 HADD2 R28, R36.H0_H0, R28.H0_H0 ;  /* 0x2000001c241cb230 */ /* 0x000fc40000000800 */
[----:B------:R-:W-:Y:S02]  /*2c20*/  @!P3 HADD2 R29, R37.H0_H0, R29.H0_H0 ;  /* 0x2000001d251db230 */ /* 0x000fe40000000800 */
[----:B------:R-:W-:Y:S02]  /*2c30*/  @!P3 HADD2 R30, R38.H0_H0, R30.H0_H0 ;  /* 0x2000001e261eb230 */ /* 0x000fe40000000800 */
[----:B------:R-:W-:Y:S01]  /*2c40*/  @!P3 HADD2 R31, R39.H0_H0, R31.H0_H0 ;  /* 0x2000001f271fb230 */ /* 0x000fe20000000800 */
[----:B------:R-:W-:Y:S02]  /*2c50*/  @!P4 PRMT R8, R8, 0x5410, R17 ;  /* 0x000054100808c816 */ /* 0x000fe40000000011 */
[----:B------:R-:W-:Y:S02]  /*2c60*/  @!P3 PRMT R28, R28, 0x5410, R0 ;  /* 0x000054101c1cb816 */ /* 0x000fe40000000000 */
[----:B------:R-:W-:Y:S02]  /*2c70*/  @!P3 PRMT R29, R29, 0x5410, R2 ;  /* 0x000054101d1db816 */ /* 0x000fe40000000002 */
[----:B------:R-:W-:-:S02]  /*2c80*/  @!P3 PRMT R30, R30, 0x5410, R3 ;  /* 0x000054101e1eb816 */ /* 0x000fc40000000003 */
[----:B------:R-:W-:Y:S01]  /*2c90*/  @!P3 PRMT R31, R31, 0x5410, R4 ;  /* 0x000054101f1fb816 */ /* 0x000fe20000000004 */
[----:B------:R1:W-:Y:S04]  /*2ca0*/  @!P6 STG.E.128 [R122.64+0x5000], R44 ;  /* 0x0050002c7a00e986 */ /* 0x0003e8000c101d04 */
[----:B------:R1:W-:Y:S04]  /*2cb0*/  @!P2 STG.E [R122.64+0xa008], R41 ;  /* 0x00a008297a00a986 */ /* 0x0003e8000c101904 */
[----:B------:R1:W-:Y:S04]  /*2cc0*/  @!P2 STG.E [R122.64+0xa00c], R43 ;  /* 0x00a00c2b7a00a986 */ /* 0x0003e8000c101904 */
[----:B------:R1:W-:Y:S04]  /*2cd0*/  @!P5 STG.E.128 [R122.64+0xf000], R24 ;  /* 0x00f000187a00d986 */ /* 0x0003e8000c101d04 */
[----:B------:R1:W-:Y:S04]  /*2ce0*/  @!P4 STG.E.128 [R122.64+0x19000], R8 ;  /* 0x019000087a00c986 */ /* 0x0003e8000c101d04 */
[----:B------:R1:W-:Y:S04]  /*2cf0*/  @!P3 STG.E [R122.64], R28 ;  /* 0x0000001c7a00b986 */ /* 0x0003e8000c101904 */
[----:B------:R1:W-:Y:S04]  /*2d00*/  @!P3 STG.E [R122.64+0x4], R29 ;  /* 0x0000041d7a00b986 */ /* 0x0003e8000c101904 */
[----:B------:R1:W-:Y:S04]  /*2d10*/  @!P3 STG.E [R122.64+0x8], R30 ;  /* 0x0000081e7a00b986 */ /* 0x0003e8000c101904 */
[----:B------:R1:W-:Y:S01]  /*2d20*/  @!P3 STG.E [R122.64+0xc], R31 ;  /* 0x00000c1f7a00b986 */ /* 0x0003e2000c101904 */
[----:B------:R-:W-:Y:S05]  /*2d30*/  @P0 EXIT ;  /* 0x000000000000094d */ /* 0x000fea0003800000 */
[----:B-1----:R-:W2:Y:S04]  /*2d40*/  LDG.E.128.CONSTANT R4, [R120.64] ;  /* 0x0000000478047981 */ /* 0x002ea8000c1e9d00 */
[----:B------:R-:W2:Y:S02]  /*2d50*/  LDS.128 R8, [R108+0x1800] ;  /* 0x001800006c087984 */ /* 0x000ea40000000c00 */
[----:B--2---:R-:W-:-:S02]  /*2d60*/  HADD2 R7, R11, R7 ;  /* 0x000000070b077230 */ /* 0x004fc40000000000 */
[----:B------:R-:W-:Y:S02]  /*2d70*/  HADD2 R6, R10, R6 ;  /* 0x000000060a067230 */ /* 0x000fe40000000000 */
[----:B------:R-:W-:Y:S02]  /*2d80*/  HADD2 R5, R9, R5 ;  /* 0x0000000509057230 */ /* 0x000fe40000000000 */
[----:B------:R-:W-:-:S05]  /*2d90*/  HADD2 R4, R8, R4 ;  /* 0x0000000408047230 */ /* 0x000fca0000000000 */
[----:B------:R-:W-:Y:S01]  /*2da0*/  STG.E.128 [R122.64+0x23000], R4 ;  /* 0x023000047a007986 */ /* 0x000fe2000c101d04 */
[----:B------:R-:W-:Y:S05]  /*2db0*/  EXIT ;  /* 0x000000000000794d */ /* 0x000fea0003800000 */
.L_x_3:
        /* <DEDUP_REMOVED lines=12> */
.L_x_45:


//--------------------- .text.gemm_n_3329_to_3584__kernel --------------------------
	.section	.text.gemm_n_3329_to_3584__kernel,"ax",@progbits
	.sectionflags	@"SHF_BARRIERS=1"
	.sectioninfo	@"SHI_REGISTERS=162"
	.align	128
        .global         gemm_n_3329_to_3584__kernel
        .type           gemm_n_3329_to_3584__kernel,@function
        .size           gemm_n_3329_to_3584__kernel,(.L_x_46 - gemm_n_3329_to_3584__kernel)
        .other          gemm_n_3329_to_3584__kernel,@"STO_CUDA_ENTRY STV_DEFAULT"
gemm_n_3329_to_3584__kernel:
.text.gemm_n_3329_to_3584__kernel:
        /* <DEDUP_REMOVED lines=170> */
.L_x_4:
        /* <DEDUP_REMOVED lines=562> */
.L_x_5:
        /* <DEDUP_REMOVED lines=12> */
.L_x_46:


//--------------------- .text.gemm_n_3073_to_3328__kernel --------------------------
	.section	.text.gemm_n_3073_to_3328__kernel,"ax",@progbits
	.sectionflags	@"SHF_BARRIERS=1"
	.sectioninfo	@"SHI_REGISTERS=162"
	.align	128
        .global         gemm_n_3073_to_3328__kernel
        .type           gemm_n_3073_to_3328__kernel,@function
        .size           gemm_n_3073_to_3328__kernel,(.L_x_47 - gemm_n_3073_to_3328__kernel)
        .other          gemm_n_3073_to_3328__kernel,@"STO_CUDA_ENTRY STV_DEFAULT"
gemm_n_3073_to_3328__kernel:
.text.gemm_n_3073_to_3328__kernel:
        /* <DEDUP_REMOVED lines=81> */
[--C-:B0-----:R-:W-:Y:S02]  /*0510*/  SHF.R.U32.HI R3, RZ, 0x3, R2.reuse ;  /* 0x00000003ff037819 */ /* 0x101fe40000011602 */
[----:B------:R-:W-:Y:S02]  /*0520*/  LOP3.LUT R29, R2, 0x7, RZ, 0xc0, !PT ;  /* 0x00000007021d7812 */ /* 0x000fe400078ec0ff */
[----:B------:R-:W-:Y:S01]  /*0530*/  SHF.R.U32.HI R2, RZ, 0x4, R2 ;  /* 0x00000004ff027819 */ /* 0x000fe20000011602 */
[C---:B------:R-:W-:Y:S02]  /*0540*/  IMAD.SHL.U32 R30, R3.reuse, 0x8, RZ ;  /* 0x00000008031e7824 */ /* 0x040fe400078e00ff */
[----:B------:R-:W-:Y:S02]  /*0550*/  IMAD.SHL.U32 R3, R3, 0x8, RZ ;  /* 0x0000000803037824 */ /* 0x000fe400078e00ff */
[--C-:B------:R-:W-:Y:S01]  /*0560*/  IMAD R150, R2, 0x8, R29.reuse ;  /* 0x0000000802967824 */ /* 0x100fe200078e021d */
[----:B------:R-:W-:Y:S01]  /*0570*/  LOP3.LUT R149, R30, 0x8, R29, 0xe2, !PT ;  /* 0x000000081e957812 */ /* 0x000fe200078ee21d */
[----:B------:R-:W-:Y:S01]  /*0580*/  IMAD R56, R111, 0x2400, RZ ;  /* 0x000024006f387824 */ /* 0x000fe200078e02ff */
[----:B------:R-:W-:Y:S01]  /*0590*/  LOP3.LUT R3, R3, 0x8, RZ, 0xe2, !PT ;  /* 0x0000000803037812 */ /* 0x000fe200078ee2ff */
[----:B------:R-:W-:-:S03]  /*05a0*/  IMAD.SHL.U32 R2, R2, 0x8, RZ ;  /* 0x0000000802027824 */ /* 0x000fc600078e00ff */
[C---:B------:R-:W-:Y:S01]  /*05b0*/  IADD3 R48, R56.reuse, 0x9900, RZ ;  /* 0x0000990038307810 */ /* 0x040fe20007ffe0ff */
[----:B------:R-:W-:Y:S01]  /*05c0*/  IMAD R149, R149, 0x48, R2 ;  /* 0x0000004895957824 */ /* 0x000fe200078e0202 */
[----:B------:R-:W-:Y:S01]  /*05d0*/  IADD3 R52, R56, 0xa200, RZ ;  /* 0x0000a20038347810 */ /* 0x000fe20007ffe0ff */
[----:B------:R-:W-:Y:S02]  /*05e0*/  IMAD R150, R150, 0x48, R3 ;  /* 0x0000004896967824 */ /* 0x000fe400078e0203 */
[C---:B------:R-:W-:Y:S02]  /*05f0*/  IMAD.U32 R48, R149.reuse, 0x2, R48 ;  /* 0x0000000295307824 */ /* 0x040fe400078e0030 */
[----:B------:R-:W-:Y:S02]  /*0600*/  IMAD.U32 R52, R149, 0x2, R52 ;  /* 0x0000000295347824 */ /* 0x000fe400078e0034 */
        /* <DEDUP_REMOVED lines=11> */
[----:B------:R-:W-:-:S03]  /*06c0*/  @!P5 IMAD.MOV.U32 R117, RZ, RZ, R5 ;  /* 0x000000ffff75d224 */ /* 0x000fc600078e0005 */
[----:B----4-:R-:W-:Y:S04]  /*06d0*/  @!P0 STS.128 [R0], R12 ;  /* 0x0000000c00008388 */ /* 0x010fe80000000c00 */
[----:B------:R-:W-:Y:S04]  /*06e0*/  STS.128 [R0+0x9000], R24 ;  /* 0x0090001800007388 */ /* 0x000fe80000000c00 */
[----:B------:R1:W-:Y:S04]  /*06f0*/  STS.128 [R0+0xab00], R36 ;  /* 0x00ab002400007388 */ /* 0x0003e80000000c00 */
[----:B------:R2:W-:Y:S01]  /*0700*/  STS.128 [R0+0xc600], R20 ;  /* 0x00c6001400007388 */ /* 0x0005e20000000c00 */
[----:B0-----:R-:W-:-:S03]  /*0710*/  IMAD R5, R108, 0x1200, RZ ;  /* 0x000012006c057824 */ /* 0x001fc600078e02ff */
[----:B------:R0:W-:Y:S04]  /*0720*/  STS.128 [R0+0xe100], R16 ;  /* 0x00e1001000007388 */ /* 0x0001e80000000c00 */
[----:B------:R-:W-:Y:S01]  /*0730*/  BAR.SYNC.DEFER_BLOCKING 0x0 ;  /* 0x0000000000007b1d */ /* 0x000fe20000010000 */
[----:B------:R-:W-:Y:S01]  /*0740*/  IADD3 R3, R5, 0x900, RZ ;  /* 0x0000090005037810 */ /* 0x000fe20007ffe0ff */
[----:B------:R-:W-:-:S03]  /*0750*/  IMAD.U32 R40, R150, 0x2, R5 ;  /* 0x0000000296287824 */ /* 0x000fc600078e0005 */
[----:B------:R-:W-:Y:S02]  /*0760*/  LEA R44, R150, R3, 0x1 ;  /* 0x00000003962c7211 */ /* 0x000fe400078e08ff */
[C---:B-1----:R-:W-:Y:S02]  /*0770*/  IADD3 R36, R56.reuse, 0x9000, RZ ;  /* 0x0000900038247810 */ /* 0x042fe40007ffe0ff */
[----:B------:R-:W-:-:S03]  /*0780*/  IADD3 R56, R56, 0xab00, RZ ;  /* 0x0000ab0038387810 */ /* 0x000fc60007ffe0ff */
[C---:B------:R-:W-:Y:S01]  /*0790*/  IMAD.U32 R36, R149.reuse, 0x2, R36 ;  /* 0x0000000295247824 */ /* 0x040fe200078e0024 */
[----:B------:R-:W-:-:S05]  /*07a0*/  LEA R56, R149, R56, 0x1 ;  /* 0x0000003895387211 */ /* 0x000fca00078e08ff */
        /* <DEDUP_REMOVED lines=19> */
[----:B------:R-:W-:Y:S01]  /*08e0*/  @!P5 IMAD.MOV.U32 R118, RZ, RZ, R6 ;  /* 0x000000ffff76d224 */ /* 0x000fe200078e0006 */
[----:B------:R-:W-:Y:S01]  /*08f0*/  CS2R R10, SRZ ;  /* 0x00000000000a7805 */ /* 0x000fe2000001ff00 */
        /* <DEDUP_REMOVED lines=26> */
.L_x_6:
[C---:B-1---5:R-:W5:Y:S01]  /*0aa0*/  HMMA.16816.F16 R32, R36.reuse, R40, R32 ;  /* 0x000000282420723c */ /* 0x062f620000000820 */
[----:B0-----:R-:W-:Y:S03]  /*0ab0*/  @P4 PRMT R140, RZ, 0x1054, RZ ;  /* 0x00001054ff8c4816 */ /* 0x001fe600000000ff */
        /* <DEDUP_REMOVED lines=11> */
[----:B------:R-:W-:Y:S01]  /*0b70*/  SHF.L.U64.HI R128, R35, 0x6, R148 ;  /* 0x0000000623807819 */ /* 0x000fe20000010294 */
[--C-:B------:R-:W-:Y:S01]  /*0b80*/  @P2 IMAD.MOV.U32 R134, RZ, RZ, R132.reuse ;  /* 0x000000ffff862224 */ /* 0x100fe200078e0084 */
[----:B------:R-:W-:Y:S01]  /*0b90*/  IADD3 R131, P0, R129, R144, RZ ;  /* 0x0000009081837210 */ /* 0x000fe20007f1e0ff */
[----:B------:R-:W5:Y:S04]  /*0ba0*/  HMMA.16816.F16 R26, R36, R46, R26 ;  /* 0x0000002e241a723c */ /* 0x000f68000000081a */
        /* <DEDUP_REMOVED lines=23> */
[C---:B------:R-:W-:Y:S01]  /*0d20*/  IMAD.U32 R64, R0.reuse, 0x2, R67 ;  /* 0x0000000200407824 */ /* 0x040fe200078e0043 */
        /* <DEDUP_REMOVED lines=11> */
[----:B------:R-:W-:Y:S01]  /*0de0*/  LEA.HI.X R159, R129, c[0x0][0x164], R128, 0x1, P0 ;  /* 0x00005900819f7a11 */ /* 0x000fe200000f0c80 */
[----:B------:R-:W5:Y:S01]  /*0df0*/  HMMA.16816.F16 R10, R52, R46, R10 ;  /* 0x0000002e340a723c */ /* 0x000f62000000080a */
[----:B------:R-:W-:Y:S01]  /*0e00*/  @P1 PRMT R128, RZ, 0x1054, RZ ;  /* 0x00001054ff801816 */ /* 0x000fe200000000ff */
[----:B------:R-:W-:Y:S01]  /*0e10*/  LDSM.16.M88.4 R72, [R72] ;  /* 0x000000004848783b */ /* 0x000fe20000000200 */
[----:B------:R-:W-:Y:S01]  /*0e20*/  ISETP.GT.U32.AND P0, PT, R109, 0x1f, PT ;  /* 0x0000001f6d00780c */ /* 0x000fe20003f04070 */
[----:B------:R-:W-:Y:S01]  /*0e30*/  IMAD.U32 R68, R0, 0x2, R65 ;  /* 0x0000000200447824 */ /* 0x000fe200078e0041 */
[C---:B------:R-:W-:Y:S01]  /*0e40*/  IADD3 R71, R113.reuse, 0xa220, RZ ;  /* 0x0000a22071477810 */ /* 0x040fe20007ffe0ff */
[--C-:B------:R-:W-:Y:S01]  /*0e50*/  @P1 IMAD.MOV.U32 R131, RZ, RZ, R128.reuse ;  /* 0x000000ffff831224 */ /* 0x100fe200078e0080 */
[----:B------:R-:W-:Y:S01]  /*0e60*/  LDSM.16.M88.4 R60, [R60] ;  /* 0x000000003c3c783b */ /* 0x000fe20000000200 */
[C---:B------:R-:W5:Y:S04]  /*0e70*/  HMMA.16816.F16 R8, R56.reuse, R40, R8 ;  /* 0x000000283808723c */ /* 0x040f680000000808 */
[----:B------:R-:W1:Y:S01]  /*0e80*/  LDSM.16.M88.4 R64, [R64] ;  /* 0x000000004040783b */ /* 0x000e620000000200 */
[C---:B------:R-:W-:Y:S01]  /*0e90*/  IADD3 R69, R113.reuse, 0xab20, RZ ;  /* 0x0000ab2071457810 */ /* 0x040fe20007ffe0ff */
[C---:B------:R-:W-:Y:S01]  /*0ea0*/  IMAD.U32 R76, R34.reuse, 0x2, R71 ;  /* 0x00000002224c7824 */ /* 0x040fe200078e0047 */
[----:B------:R-:W-:Y:S01]  /*0eb0*/  @P1 MOV R129, R128 ;  /* 0x0000008000811202 */ /* 0x000fe20000000f00 */
[C---:B------:R-:W5:Y:S01]  /*0ec0*/  HMMA.16816.F16 R6, R56.reuse, R42, R6 ;  /* 0x0000002a3806723c */ /* 0x040f620000000806 */
[----:B0-----:R0:W2:Y:S03]  /*0ed0*/  @!P0 LDG.E.128.CONSTANT R124, [R158.64+0x80] ;  /* 0x000080049e7c8981 */ /* 0x0010a6000c1e9d00 */
[C---:B------:R-:W-:Y:S01]  /*0ee0*/  LEA R80, R34.reuse, R69, 0x1 ;  /* 0x0000004522507211 */ /* 0x040fe200078e08ff */
[----:B------:R-:W-:Y:S01]  /*0ef0*/  @P1 IMAD.MOV.U32 R130, RZ, RZ, R128 ;  /* 0x000000ffff821224 */ /* 0x000fe200078e0080 */
[----:B------:R-:W1:Y:S01]  /*0f00*/  LDSM.16.M88.4 R68, [R68] ;  /* 0x000000004444783b */ /* 0x000e620000000200 */
[C---:B------:R-:W-:Y:S01]  /*0f10*/  IADD3 R85, R113.reuse, 0x9040, RZ ;  /* 0x0000904071557810 */ /* 0x040fe20007ffe0ff */
[C---:B------:R-:W5:Y:S03]  /*0f20*/  HMMA.16816.F16 R4, R56.reuse, R44, R4 ;  /* 0x0000002c3804723c */ /* 0x040f660000000804 */
[----:B------:R3:W2:Y:S01]  /*0f30*/  @!P1 LDG.E.128.CONSTANT R128, [R156.64+0x2d0080] ;  /* 0x2d0080049c809981 */ /* 0x0006a2000c1e9d00 */
[C---:B------:R-:W-:Y:S01]  /*0f40*/  IMAD.U32 R84, R34.reuse, 0x2, R85 ;  /* 0x0000000222547824 */ /* 0x040fe200078e0055 */
[C---:B------:R-:W-:Y:S02]  /*0f50*/  IADD3 R91, R113.reuse, 0xa240, RZ ;  /* 0x0000a240715b7810 */ /* 0x040fe40007ffe0ff */
[C---:B------:R-:W-:Y:S01]  /*0f60*/  IADD3 R89, R113.reuse, 0xab40, RZ ;  /* 0x0000ab4071597810 */ /* 0x040fe20007ffe0ff */
[----:B------:R-:W5:Y:S01]  /*0f70*/  HMMA.16816.F16 R2, R56, R46, R2 ;  /* 0x0000002e3802723c */ /* 0x000f620000000802 */
[----:B------:R-:W4:Y:S03]  /*0f80*/  LDSM.16.M88.4 R76, [R76] ;  /* 0x000000004c4c783b */ /* 0x000f260000000200 */
[----:B------:R-:W-:Y:S01]  /*0f90*/  IMAD.U32 R100, R34, 0x2, R91 ;  /* 0x0000000222647824 */ /* 0x000fe200078e005b */
[----:B------:R-:W-:Y:S01]  /*0fa0*/  IADD3 R95, R112, 0x940, RZ ;  /* 0x00000940705f7810 */ /* 0x000fe20007ffe0ff */
[----:B------:R0:W2:Y:S01]  /*0fb0*/  @!P6 LDG.E.128.CONSTANT R120, [R158.64+0xf0080] ;  /* 0x0f0080049e78e981 */ /* 0x0000a2000c1e9d00 */
[----:B------:R-:W-:Y:S01]  /*0fc0*/  IMAD.U32 R104, R34, 0x2, R89 ;  /* 0x0000000222687824 */ /* 0x000fe200078e0059 */
[----:B------:R-:W-:Y:S03]  /*0fd0*/  IADD3 R93, R113, 0x9940, RZ ;  /* 0x00009940715d7810 */ /* 0x000fe60007ffe0ff */
[----:B------:R-:W4:Y:S01]  /*0fe0*/  LDSM.16.M88.4 R80, [R80] ;  /* 0x000000005050783b */ /* 0x000f220000000200 */
[----:B------:R-:W-:Y:S01]  /*0ff0*/  IMAD.U32 R92, R0, 0x2, R95 ;  /* 0x00000002005c7824 */ /* 0x000fe200078e005f */
[----:B------:R-:W-:Y:S03]  /*1000*/  LEA R96, R34, R93, 0x1 ;  /* 0x0000005d22607211 */ /* 0x000fe600078e08ff */
[----:B------:R0:W2:-:S01]  /*1010*/  @!P5 LDG.E.128.CONSTANT R116, [R158.64+0x1e0080] ;  /* 0x1e0080049e74d981 */ /* 0x000082000c1e9d00 */
[C---:B-1---5:R-:W5:Y:S04]  /*1020*/  HMMA.16816.F16 R32, R60.reuse, R64, R32 ;  /* 0x000000403c20723c */ /* 0x062f680000000820 */
[----:B------:R-:W-:Y:S01]  /*1030*/  LDSM.16.M88.4 R84, [R84] ;  /* 0x000000005454783b */ /* 0x000fe20000000200 */
[----:B---3--:R-:W-:Y:S04]  /*1040*/  IMAD R156, R153, 0x3600, R115 ;  /* 0x00003600999c7824 */ /* 0x008fe800078e0273 */
[----:B------:R-:W1:Y:S01]  /*1050*/  LDSM.16.M88.4 R88, [R88] ;  /* 0x000000005858783b */ /* 0x000e620000000200 */
[C---:B------:R-:W5:Y:S04]  /*1060*/  HMMA.16816.F16 R30, R60.reuse, R66, R30 ;  /* 0x000000423c1e723c */ /* 0x040f68000000081e */
[----:B------:R-:W1:Y:S04]  /*1070*/  LDSM.16.M88.4 R92, [R92] ;  /* 0x000000005c5c783b */ /* 0x000e680000000200 */
[C---:B------:R-:W5:Y:S01]  /*1080*/  HMMA.16816.F16 R28, R60.reuse, R68, R28 ;  /* 0x000000443c1c723c */ /* 0x040f62000000081c */
[----:B------:R-:W1:Y:S03]  /*1090*/  LDSM.16.M88.4 R96, [R96] ;  /* 0x000000006060783b */ /* 0x000e660000000200 */
[--C-:B0-----:R-:W-:Y:S02]  /*10a0*/  IMAD.IADD R159, R151, 0x1, R156.reuse ;  /* 0x00000001979f7824 */ /* 0x101fe400078e029c */
[----:B------:R-:W2:Y:S02]  /*10b0*/  LDSM.16.M88.4 R100, [R100] ;  /* 0x000000006464783b */ /* 0x000ea40000000200 */
[----:B------:R5:W5:Y:S03]  /*10c0*/  HMMA.16816.F16 R26, R60, R70, R26 ;  /* 0x000000463c1a723c */ /* 0x000b66000000081a */
[----:B------:R-:W2:Y:S02]  /*10d0*/  LDSM.16.M88.4 R104, [R104] ;  /* 0x000000006868783b */ /* 0x000ea40000000200 */
[----:B------:R-:W-:Y:S01]  /*10e0*/  IMAD.SHL.U32 R157, R159, 0x2, RZ ;  /* 0x000000029f9d7824 */ /* 0x000fe200078e00ff */
[----:B------:R-:W-:Y:S01]  /*10f0*/  LOP3.LUT R158, R35, 0x1, RZ, 0xc, !PT ;  /* 0x00000001239e7812 */ /* 0x000fe200078e0cff */
[----:B------:R-:W-:Y:S01]  /*1100*/  IMAD R156, R153, -0x1200, R156 ;  /* 0xffffee00999c7824 */ /* 0x000fe200078e029c */
[C---:B------:R-:W5:Y:S04]  /*1110*/  HMMA.16816.F16 R24, R72.reuse, R64, R24 ;  /* 0x000000404818723c */ /* 0x040f680000000818 */
[----:B-----5:R-:W-:Y:S01]  /*1120*/  IADD3 R61, R113, 0x9060, RZ ;  /* 0x00009060713d7810 */ /* 0x020fe20007ffe0ff */
[----:B------:R-:W-:Y:S02]  /*1130*/  IMAD.IADD R156, R147, 0x1, R156 ;  /* 0x00000001939c7824 */ /* 0x000fe400078e029c */
[----:B------:R-:W-:Y:S01]  /*1140*/  IMAD R158, R158, 0x3, R111 ;  /* 0x000000039e9e7824 */ /* 0x000fe200078e026f */
[C---:B------:R-:W5:Y:S04]  /*1150*/  HMMA.16816.F16 R22, R72.reuse, R66, R22 ;  /* 0x000000424816723c */ /* 0x040f680000000816 */
[----:B------:R-:W-:Y:S01]  /*1160*/  IMAD.U32 R60, R34, 0x2, R61 ;  /* 0x00000002223c7824 */ /* 0x000fe200078e003d */
[----:B------:R-:W-:Y:S01]  /*1170*/  SHF.L.U32 R159, R156, 0x1, RZ ;  /* 0x000000019c9f7819 */ /* 0x000fe200000006ff */
[----:B------:R-:W-:Y:S02]  /*1180*/  IMAD R158, R158, 0x1200, RZ ;  /* 0x000012009e9e7824 */ /* 0x000fe400078e02ff */
[C---:B------:R-:W5:Y:S02]  /*1190*/  HMMA.16816.F16 R20, R72.reuse, R68, R20 ;  /* 0x000000444814723c */ /* 0x040f640000000814 */
[----:B------:R-:W-:Y:S02]  /*11a0*/  LDSM.16.M88.4 R60, [R60] ;  /* 0x000000003c3c783b */ /* 0x000fe40000000200 */
[----:B------:R-:W-:Y:S04]  /*11b0*/  IMAD.SHL.U32 R158, R158, 0x2, RZ ;  /* 0x000000029e9e7824 */ /* 0x000fe800078e00ff */
[----:B------:R5:W5:Y:S07]  /*11c0*/  HMMA.16816.F16 R18, R72, R70, R18 ;  /* 0x000000464812723c */ /* 0x000b6e0000000812 */
[----:B-----5:R-:W-:Y:S01]  /*11d0*/  IADD3 R73, R112, 0x60, RZ ;  /* 0x0000006070497810 */ /* 0x020fe20007ffe0ff */
[C---:B----4-:R-:W5:Y:S08]  /*11e0*/  HMMA.16816.F16 R16, R76.reuse, R64, R16 ;  /* 0x000000404c10723c */ /* 0x050f700000000810 */
[C---:B------:R-:W5:Y:S08]  /*11f0*/  HMMA.16816.F16 R14, R76.reuse, R66, R14 ;  /* 0x000000424c0e723c */ /* 0x040f70000000080e */
[C---:B------:R-:W5:Y:S08]  /*1200*/  HMMA.16816.F16 R12, R76.reuse, R68, R12 ;  /* 0x000000444c0c723c */ /* 0x040f70000000080c */
[----:B------:R-:W5:Y:S08]  /*1210*/  HMMA.16816.F16 R10, R76, R70, R10 ;  /* 0x000000464c0a723c */ /* 0x000f70000000080a */
[C---:B------:R5:W5:Y:S07]  /*1220*/  HMMA.16816.F16 R8, R80.reuse, R64, R8 ;  /* 0x000000405008723c */ /* 0x040b6e0000000808 */
[C---:B-----5:R-:W-:Y:S01]  /*1230*/  IADD3 R65, R113.reuse, 0xab60, RZ ;  /* 0x0000ab6071417810 */ /* 0x060fe20007ffe0ff */
[C---:B------:R5:W5:Y:S04]  /*1240*/  HMMA.16816.F16 R6, R80.reuse, R66, R6 ;  /* 0x000000425006723c */ /* 0x040b680000000806 */
[----:B------:R-:W-:Y:S03]  /*1250*/  IMAD.U32 R64, R0, 0x2, R73 ;  /* 0x0000000200407824 */ /* 0x000fe600078e0049 */
[C---:B-----5:R-:W-:Y:S01]  /*1260*/  IADD3 R67, R113.reuse, 0xa260, RZ ;  /* 0x0000a26071437810 */ /* 0x060fe20007ffe0ff */
[C---:B------:R5:W5:Y:S04]  /*1270*/  HMMA.16816.F16 R4, R80.reuse, R68, R4 ;  /* 0x000000445004723c */ /* 0x040b680000000804 */
[C---:B------:R-:W-:Y:S03]  /*1280*/  IMAD.U32 R76, R34.reuse, 0x2, R67 ;  /* 0x00000002224c7824 */ /* 0x040fe600078e0043 */
[----:B-----5:R-:W-:Y:S01]  /*1290*/  IADD3 R69, R113, 0x9960, RZ ;  /* 0x0000996071457810 */ /* 0x020fe20007ffe0ff */
[----:B------:R5:W5:Y:S02]  /*12a0*/  HMMA.16816.F16 R2, R80, R70, R2 ;  /* 0x000000465002723c */ /* 0x000b640000000802 */
[----:B------:R-:W-:Y:S02]  /*12b0*/  LDSM.16.M88.4 R76, [R76] ;  /* 0x000000004c4c783b */ /* 0x000fe40000000200 */
[C---:B------:R-:W-:Y:S03]  /*12c0*/  LEA R72, R34.reuse, R69, 0x1 ;  /* 0x0000004522487211 */ /* 0x040fe600078e08ff */
[----:B-----5:R-:W-:-:S01]  /*12d0*/  IMAD.U32 R80, R34, 0x2, R65 ;  /* 0x0000000222507824 */ /* 0x020fc200078e0041 */
[C---:B-1----:R-:W5:Y:S01]  /*12e0*/  HMMA.16816.F16 R32, R84.reuse, R88, R32 ;  /* 0x000000585420723c */ /* 0x042f620000000820 */
[----:B------:R-:W0:Y:S03]  /*12f0*/  LDSM.16.M88.4 R64, [R64] ;  /* 0x000000004040783b */ /* 0x000e260000000200 */
[----:B------:R-:W-:Y:S02]  /*1300*/  IADD3 R71, R112, 0x960, RZ ;  /* 0x0000096070477810 */ /* 0x000fe40007ffe0ff */
[----:B------:R-:W-:Y:S02]  /*1310*/  LDSM.16.M88.4 R72, [R72] ;  /* 0x000000004848783b */ /* 0x000fe40000000200 */
[C---:B------:R-:W5:Y:S03]  /*1320*/  HMMA.16816.F16 R30, R84.reuse, R90, R30 ;  /* 0x0000005a541e723c */ /* 0x040f66000000081e */
[----:B------:R-:W-:Y:S01]  /*1330*/  LDSM.16.M88.4 R80, [R80] ;  /* 0x000000005050783b */ /* 0x000fe20000000200 */
[----:B------:R-:W-:Y:S04]  /*1340*/  IMAD.U32 R68, R0, 0x2, R71 ;  /* 0x0000000200447824 */ /* 0x000fe800078e0047 */
[C---:B------:R-:W5:Y:S02]  /*1350*/  HMMA.16816.F16 R28, R84.reuse, R92, R28 ;  /* 0x0000005c541c723c */ /* 0x040f64000000081c */
[----:B------:R-:W0:Y:S05]  /*1360*/  LDSM.16.M88.4 R68, [R68] ;  /* 0x000000004444783b */ /* 0x000e2a0000000200 */
[----:B------:R-:W-:Y:S01]  /*1370*/  BAR.SYNC.DEFER_BLOCKING 0x0 ;  /* 0x0000000000007b1d */ /* 0x000fe20000010000 */
        /* <DEDUP_REMOVED lines=8> */
[----:B------:R-:W5:Y:S08]  /*1400*/  HMMA.16816.F16 R10, R100, R94, R10 ;  /* 0x0000005e640a723c */ /* 0x000f70000000080a */
[C---:B------:R-:W5:Y:S01]  /*1410*/  HMMA.16816.F16 R8, R104.reuse, R88, R8 ;  /* 0x000000586808723c */ /* 0x040f620000000808 */
[----:B------:R1:W-:Y:S07]  /*1420*/  STS.128 [R157], R140 ;  /* 0x0000008c9d007388 */ /* 0x0003ee0000000c00 */
[C---:B------:R-:W5:Y:S01]  /*1430*/  HMMA.16816.F16 R6, R104.reuse, R90, R6 ;  /* 0x0000005a6806723c */ /* 0x040f620000000806 */
[----:B------:R2:W-:Y:S05]  /*1440*/  STS.128 [R157+0x3600], R132 ;  /* 0x003600849d007388 */ /* 0x0005ea0000000c00 */
[----:B------:R-:W-:Y:S02]  /*1450*/  STS.128 [R157+0x1b00], R136 ;  /* 0x001b00889d007388 */ /* 0x000fe40000000c00 */
[C---:B------:R-:W5:Y:S08]  /*1460*/  HMMA.16816.F16 R4, R104.reuse, R92, R4 ;  /* 0x0000005c6804723c */ /* 0x040f700000000804 */
[----:B------:R-:W5:-:S08]  /*1470*/  HMMA.16816.F16 R2, R104, R94, R2 ;  /* 0x0000005e6802723c */ /* 0x000f500000000802 */
[C---:B0----5:R5:W5:Y:S04]  /*1480*/  HMMA.16816.F16 R32, R60.reuse, R64, R32 ;  /* 0x000000403c20723c */ /* 0x061b680000000820 */
[----:B-1----:R-:W-:Y:S04]  /*1490*/  IADD3 R140, R149, 0x9000, R158 ;  /* 0x00009000958c7810 */ /* 0x002fe80007ffe09e */
[C---:B------:R5:W5:Y:S08]  /*14a0*/  HMMA.16816.F16 R30, R60.reuse, R66, R30 ;  /* 0x000000423c1e723c */ /* 0x040b70000000081e */
[C---:B------:R5:W5:Y:S01]  /*14b0*/  HMMA.16816.F16 R28, R60.reuse, R68, R28 ;  /* 0x000000443c1c723c */ /* 0x040b62000000081c */
[----:B--2---:R2:W-:Y:S07]  /*14c0*/  STS.128 [R157+0x5100], R128 ;  /* 0x005100809d007388 */ /* 0x0045ee0000000c00 */
[----:B------:R5:W5:Y:S01]  /*14d0*/  HMMA.16816.F16 R26, R60, R70, R26 ;  /* 0x000000463c1a723c */ /* 0x000b62000000081a */
[----:B------:R0:W-:Y:S03]  /*14e0*/  @!P0 STS.128 [R159], R124 ;  /* 0x0000007c9f008388 */ /* 0x0001e60000000c00 */
[----:B------:R-:W-:Y:S02]  /*14f0*/  IADD3 R35, P0, R35, 0x1, RZ ;  /* 0x0000000123237810 */ /* 0x000fe40007f1e0ff */
[----:B------:R0:W-:Y:S02]  /*1500*/  @!P6 STS.128 [R159+0x1b00], R120 ;  /* 0x001b00789f00e388 */ /* 0x0001e40000000c00 */
[C---:B------:R5:W5:Y:S04]  /*1510*/  HMMA.16816.F16 R24, R72.reuse, R64, R24 ;  /* 0x000000404818723c */ /* 0x040b680000000818 */
[----:B------:R-:W-:Y:S01]  /*1520*/  IMAD.X R148, RZ, RZ, R148, P0 ;  /* 0x000000ffff947224 */ /* 0x000fe200000e0694 */
[----:B------:R-:W-:Y:S03]  /*1530*/  ISETP.NE.AND P0, PT, R152, 0x9f, PT ;  /* 0x0000009f9800780c */ /* 0x000fe60003f05270 */
[C---:B------:R5:W5:Y:S01]  /*1540*/  HMMA.16816.F16 R22, R72.reuse, R66, R22 ;  /* 0x000000424816723c */ /* 0x040b620000000816 */
[----:B------:R0:W-:Y:S03]  /*1550*/  @!P5 STS.128 [R159+0x3600], R116 ;  /* 0x003600749f00d388 */ /* 0x0001e60000000c00 */
[C-C-:B------:R-:W-:Y:S02]  /*1560*/  IADD3 R132, R149.reuse, 0x9900, R158.reuse ;  /* 0x0000990095847810 */ /* 0x140fe40007ffe09e */
[----:B------:R-:W-:Y:S02]  /*1570*/  BAR.SYNC.DEFER_BLOCKING 0x0 ;  /* 0x0000000000007b1d */ /* 0x000fe40000010000 */
[C---:B------:R5:W5:Y:S04]  /*1580*/  HMMA.16816.F16 R20, R72.reuse, R68, R20 ;  /* 0x000000444814723c */ /* 0x040b680000000814 */
[----:B--2---:R-:W-:Y:S01]  /*1590*/  IADD3 R130, R149, 0xa200, R158 ;  /* 0x0000a20095827810 */ /* 0x004fe20007ffe09e */
[----:B------:R-:W-:Y:S01]  /*15a0*/  IMAD R131, R153, 0x2400, R110 ;  /* 0x0000240099837824 */ /* 0x000fe200078e026e */
[----:B------:R-:W-:Y:S02]  /*15b0*/  IADD3 R158, R149, 0xab00, R158 ;  /* 0x0000ab00959e7810 */ /* 0x000fe40007ffe09e */
[----:B------:R5:W5:Y:S04]  /*15c0*/  HMMA.16816.F16 R18, R72, R70, R18 ;  /* 0x000000464812723c */ /* 0x000b680000000812 */
[----:B------:R-:W-:Y:S04]  /*15d0*/  IMAD.SHL.U32 R131, R131, 0x2, RZ ;  /* 0x0000000283837824 */ /* 0x000fe800078e00ff */
[C---:B------:R5:W5:Y:S04]  /*15e0*/  HMMA.16816.F16 R16, R76.reuse, R64, R16 ;  /* 0x000000404c10723c */ /* 0x040b680000000810 */
[----:B------:R-:W-:Y:S01]  /*15f0*/  IMAD.IADD R129, R131, 0x1, R150 ;  /* 0x0000000183817824 */ /* 0x000fe200078e0296 */
[----:B------:R-:W-:Y:S01]  /*1600*/  IADD3 R128, R150, 0x900, R131 ;  /* 0x0000090096807810 */ /* 0x000fe20007ffe083 */
[----:B------:R0:W1:Y:S02]  /*1610*/  LDSM.16.M88.4 R36, [R140] ;  /* 0x000000008c24783b */ /* 0x0000640000000200 */
[C---:B------:R5:W5:Y:S03]  /*1620*/  HMMA.16816.F16 R14, R76.reuse, R66, R14 ;  /* 0x000000424c0e723c */ /* 0x040b66000000080e */
[----:B------:R0:W1:Y:S05]  /*1630*/  LDSM.16.M88.4 R48, [R132] ;  /* 0x000000008430783b */ /* 0x00006a0000000200 */
[C---:B------:R5:W5:Y:S01]  /*1640*/  HMMA.16816.F16 R12, R76.reuse, R68, R12 ;  /* 0x000000444c0c723c */ /* 0x040b62000000080c */
[----:B------:R0:W1:Y:S05]  /*1650*/  LDSM.16.M88.4 R52, [R130] ;  /* 0x000000008234783b */ /* 0x00006a0000000200 */
[----:B------:R0:W1:Y:S02]  /*1660*/  LDSM.16.M88.4 R56, [R158] ;  /* 0x000000009e38783b */ /* 0x0000640000000200 */
[----:B------:R5:W5:Y:S03]  /*1670*/  HMMA.16816.F16 R10, R76, R70, R10 ;  /* 0x000000464c0a723c */ /* 0x000b66000000080a */
[----:B------:R0:W1:Y:S05]  /*1680*/  LDSM.16.M88.4 R40, [R129] ;  /* 0x000000008128783b */ /* 0x00006a0000000200 */
[C---:B------:R5:W5:Y:S01]  /*1690*/  HMMA.16816.F16 R8, R80.reuse, R64, R8 ;  /* 0x000000405008723c */ /* 0x040b620000000808 */
[----:B------:R0:W1:Y:S07]  /*16a0*/  LDSM.16.M88.4 R44, [R128] ;  /* 0x00000000802c783b */ /* 0x00006e0000000200 */
[C---:B------:R5:W5:Y:S08]  /*16b0*/  HMMA.16816.F16 R6, R80.reuse, R66, R6 ;  /* 0x000000425006723c */ /* 0x040b700000000806 */
[C---:B------:R5:W5:Y:S08]  /*16c0*/  HMMA.16816.F16 R4, R80.reuse, R68, R4 ;  /* 0x000000445004723c */ /* 0x040b700000000804 */
[----:B------:R5:W5:Y:S01]  /*16d0*/  HMMA.16816.F16 R2, R80, R70, R2 ;  /* 0x000000465002723c */ /* 0x000b620000000802 */
[----:B------:R-:W-:-:S10]  /*16e0*/  @P0 BRA `(.L_x_6) ;  /* 0xfffff3b000000947 */ /* 0x000fd4000383ffff */
[----:B------:R-:W2:Y:S01]  /*16f0*/  S2R R110, SR_TID.X ;  /* 0x00000000006e7919 */ /* 0x000ea20000002100 */
[----:B-1---5:R5:W-:Y:S01]  /*1700*/  HMMA.16816.F16 R80, R52, R44, R12 ;  /* 0x0000002c3450723c */ /* 0x022be2000000080c */
[----:B------:R-:W-:-:S02]  /*1710*/  IMAD R35, R111, 0x2400, RZ ;  /* 0x000024006f237824 */ /* 0x000fc400078e02ff */
[----:B-----5:R-:W1:Y:S01]  /*1720*/  S2R R13, SR_CTAID.X ;  /* 0x00000000000d7919 */ /* 0x020e620000002500 */
[----:B------:R-:W-:Y:S02]  /*1730*/  IMAD R64, R108, 0x1200, RZ ;  /* 0x000012006c407824 */ /* 0x000fe400078e02ff */
[----:B0-----:R-:W-:Y:S01]  /*1740*/  IMAD.MOV.U32 R119, RZ, RZ, RZ ;  /* 0x000000ffff777224 */ /* 0x001fe200078e00ff */
[----:B------:R-:W0:Y:S01]  /*1750*/  S2R R12, SR_CTAID.Y ;  /* 0x00000000000c7919 */ /* 0x000e220000002600 */
[C---:B------:R5:W-:Y:S07]  /*1760*/  HMMA.16816.F16 R82, R52.reuse, R42, R14 ;  /* 0x0000002a3452723c */ /* 0x040bee000000080e */
[----:B-----5:R-:W-:Y:S01]  /*1770*/  IADD3 R15, R35, 0xfc20, RZ ;  /* 0x0000fc20230f7810 */ /* 0x020fe20007ffe0ff */
[----:B------:R5:W-:Y:S01]  /*1780*/  HMMA.16816.F16 R90, R52, R46, R10 ;  /* 0x0000002e345a723c */ /* 0x000be2000000080a */
[----:B--2---:R-:W-:-:S06]  /*1790*/  SHF.R.U32.HI R118, RZ, 0x2, R110 ;  /* 0x00000002ff767819 */ /* 0x004fcc000001166e */
[----:B-----5:R-:W-:Y:S01]  /*17a0*/  IMAD.U32 R10, R34, 0x2, R15 ;  /* 0x00000002220a7824 */ /* 0x020fe200078e000f */
[C---:B------:R-:W-:Y:S01]  /*17b0*/  IADD3 R11, R64.reuse, 0x4820, RZ ;  /* 0x00004820400b7810 */ /* 0x040fe20007ffe0ff */
[----:B------:R5:W-:Y:S01]  /*17c0*/  HMMA.16816.F16 R94, R56, R42, R6 ;  /* 0x0000002a385e723c */ /* 0x000be20000000806 */
[----:B------:R-:W-:-:S06]  /*17d0*/  IADD3 R15, R64, 0x5120, RZ ;  /* 0x00005120400f7810 */ /* 0x000fcc0007ffe0ff */
[----:B-1---5:R-:W-:Y:S01]  /*17e0*/  IMAD.WIDE.U32 R6, R13, 0xc0, R118 ;  /* 0x000000c00d067825 */ /* 0x022fe200078e0076 */
[----:B------:R-:W5:Y:S04]  /*17f0*/  HMMA.16816.F16 R98, R36, R40, R32 ;  /* 0x000000282462723c */ /* 0x000f680000000820 */
[----:B------:R-:W-:-:S04]  /*1800*/  LEA R106, P0, R111, R6, 0x6 ;  /* 0x000000066f6a7211 */ /* 0x000fc800078030ff */
[----:B------:R-:W5:Y:S01]  /*1810*/  HMMA.16816.F16 R60, R36, R42, R30 ;  /* 0x0000002a243c723c */ /* 0x000f62000000081e */
[----:B------:R-:W-:-:S07]  /*1820*/  IMAD.X R107, RZ, RZ, R7, P0 ;  /* 0x000000ffff6b7224 */ /* 0x000fce00000e0607 */
[C---:B------:R-:W5:Y:S08]  /*1830*/  HMMA.16816.F16 R32, R36.reuse, R44, R28 ;  /* 0x0000002c2420723c */ /* 0x040f70000000081c */
[----:B------:R5:W5:Y:S07]  /*1840*/  HMMA.16816.F16 R88, R36, R46, R26 ;  /* 0x0000002e2458723c */ /* 0x000b6e000000081a */
[C---:B-----5:R-:W-:Y:S01]  /*1850*/  IMAD.U32 R36, R0.reuse, 0x2, R11 ;  /* 0x0000000200247824 */ /* 0x060fe200078e000b */
[C---:B------:R-:W5:Y:S05]  /*1860*/  HMMA.16816.F16 R78, R48.reuse, R40, R24 ;  /* 0x00000028304e723c */ /* 0x040f6a0000000818 */
[----:B------:R-:W-:Y:S03]  /*1870*/  LDSM.16.M88.4 R36, [R36] ;  /* 0x000000002424783b */ /* 0x000fe60000000200 */
[C---:B------:R-:W5:Y:S08]  /*1880*/  HMMA.16816.F16 R76, R48.reuse, R42, R22 ;  /* 0x0000002a304c723c */ /* 0x040f700000000816 */
[C---:B------:R-:W5:Y:S08]  /*1890*/  HMMA.16816.F16 R62, R48.reuse, R44, R20 ;  /* 0x0000002c303e723c */ /* 0x040f700000000814 */
[----:B------:R5:W5:Y:S07]  /*18a0*/  HMMA.16816.F16 R86, R48, R46, R18 ;  /* 0x0000002e3056723c */ /* 0x000b6e0000000812 */
[----:B-----5:R-:W-:Y:S01]  /*18b0*/  IMAD.U32 R48, R0, 0x2, R15 ;  /* 0x0000000200307824 */ /* 0x020fe200078e000f */
[----:B------:R5:W5:Y:S01]  /*18c0*/  HMMA.16816.F16 R84, R52, R40, R16 ;  /* 0x000000283454723c */ /* 0x000b620000000810 */
[----:B0-----:R-:W-:-:S04]  /*18d0*/  IMAD.WIDE.U32 R14, R12, 0x80, RZ ;  /* 0x000000800c0e7825 */ /* 0x001fc800078e00ff */
[----:B------:R-:W-:Y:S02]  /*18e0*/  LDSM.16.M88.4 R48, [R48] ;  /* 0x000000003030783b */ /* 0x000fe40000000200 */
[----:B-----5:R-:W-:Y:S01]  /*18f0*/  IMAD.WIDE.U32 R16, R108, 0x20, R14 ;  /* 0x000000206c107825 */ /* 0x020fe200078e000e */
[C---:B------:R5:W5:Y:S02]  /*1900*/  HMMA.16816.F16 R92, R56.reuse, R40, R8 ;  /* 0x00000028385c723c */ /* 0x040b640000000808 */
[----:B-----5:R-:W0:Y:S05]  /*1910*/  LDSM.16.M88.4 R8, [R10] ;  /* 0x000000000a08783b */ /* 0x020e2a0000000200 */
[----:B------:R-:W-:Y:S01]  /*1920*/  IMAD.SHL.U32 R40, R110, 0x8, RZ ;  /* 0x000000086e287824 */ /* 0x000fe200078e00ff */
[----:B------:R5:W5:Y:S04]  /*1930*/  HMMA.16816.F16 R96, R56, R44, R4 ;  /* 0x0000002c3860723c */ /* 0x000b680000000804 */
[----:B------:R-:W-:-:S03]  /*1940*/  LOP3.LUT R40, R40, 0x18, RZ, 0xc0, !PT ;  /* 0x0000001828287812 */ /* 0x000fc600078ec0ff */
[----:B-----5:R-:W-:Y:S01]  /*1950*/  IADD3 R4, P1, R106, 0x8, RZ ;  /* 0x000000086a047810 */ /* 0x020fe20007f3e0ff */
[----:B------:R5:W5:Y:S01]  /*1960*/  HMMA.16816.F16 R100, R56, R46, R2 ;  /* 0x0000002e3864723c */ /* 0x000b620000000802 */
[----:B------:R-:W-:Y:S02]  /*1970*/  IADD3 R5, R35, 0x10520, RZ ;  /* 0x0001052023057810 */ /* 0x000fe40007ffe0ff */
[----:B------:R-:W-:Y:S02]  /*1980*/  ISETP.GE.U32.AND P0, PT, R4, c[0x0][0x180], PT ;  /* 0x0000600004007a0c */ /* 0x000fe40003f06070 */
[----:B------:R-:W-:Y:S01]  /*1990*/  LOP3.LUT R12, R16, R40, RZ, 0xfc, !PT ;  /* 0x00000028100c7212 */ /* 0x000fe200078efcff */
[----:B------:R-:W-:Y:S02]  /*19a0*/  IMAD.U32 R4, R34, 0x2, R5 ;  /* 0x0000000222047824 */ /* 0x000fe400078e0005 */
[----:B------:R-:W-:Y:S01]  /*19b0*/  IMAD.X R5, RZ, RZ, R107, P1 ;  /* 0x000000ffff057224 */ /* 0x000fe200008e066b */
[----:B-----5:R-:W-:-:S04]  /*19c0*/  IADD3 R2, P1, R106, 0x10, RZ ;  /* 0x000000106a027810 */ /* 0x020fc80007f3e0ff */
[----:B------:R-:W-:Y:S02]  /*19d0*/  ISETP.GE.AND.EX P6, PT, R5, c[0x0][0x184], PT, P0 ;  /* 0x0000610005007a0c */ /* 0x000fe40003fc6300 */
[C---:B------:R-:W-:Y:S01]  /*19e0*/  LEA R112, P0, R12.reuse, c[0x0][0x168], 0x1 ;  /* 0x00005a000c707a11 */ /* 0x040fe200078008ff */
[----:B------:R-:W1:Y:S03]  /*19f0*/  LDSM.16.M88.4 R4, [R4] ;  /* 0x000000000404783b */ /* 0x000e660000000200 */
[----:B------:R-:W-:Y:S02]  /*1a00*/  LEA.HI.X R113, R12, c[0x0][0x16c], R17, 0x1, P0 ;  /* 0x00005b000c717a11 */ /* 0x000fe400000f0c11 */
[----:B------:R-:W-:Y:S01]  /*1a10*/  ISETP.GE.U32.AND P0, PT, R2, c[0x0][0x180], PT ;  /* 0x0000600002007a0c */ /* 0x000fe20003f06070 */
[----:B------:R-:W-:-:S04]  /*1a20*/  IMAD.X R2, RZ, RZ, R107, P1 ;  /* 0x000000ffff027224 */ /* 0x000fc800008e066b */
[----:B------:R-:W2:Y:S01]  /*1a30*/  @!P6 LDG.E.128.CONSTANT R24, [R112.64] ;  /* 0x000000047018e981 */ /* 0x000ea2000c1e9d00 */
[----:B------:R-:W-:Y:S01]  /*1a40*/  ISETP.GE.AND.EX P2, PT, R2, c[0x0][0x184], PT, P0 ;  /* 0x0000610002007a0c */ /* 0x000fe20003f46300 */
[----:B0-----:R-:W-:Y:S01]  /*1a50*/  HMMA.16816.F16 R98, R8, R36, R98 ;  /* 0x000000240862723c */ /* 0x001fe20000000862 */
[----:B------:R-:W-:-:S04]  /*1a60*/  IADD3 R2, P0, R106, 0x18, RZ ;  /* 0x000000186a027810 */ /* 0x000fc80007f1e0ff */
[----:B------:R-:W-:Y:S01]  /*1a70*/  ISETP.GE.U32.AND P5, PT, R2, c[0x0][0x180], PT ;  /* 0x0000600002007a0c */ /* 0x000fe20003fa6070 */
[----:B------:R-:W-:-:S06]  /*1a80*/  IMAD.X R2, RZ, RZ, R107, P0 ;  /* 0x000000ffff027224 */ /* 0x000fcc00000e066b */
[----:B------:R-:W3:Y:S01]  /*1a90*/  @!P2 LDG.E.128.CONSTANT R20, [R112.64] ;  /* 0x000000047014a981 */ /* 0x000ee2000c1e9d00 */
[----:B------:R-:W5:Y:S01]  /*1aa0*/  HMMA.16816.F16 R60, R8, R38, R60 ;  /* 0x00000026083c723c */ /* 0x000f62000000083c */
[----:B------:R-:W-:-:S07]  /*1ab0*/  ISETP.GE.AND.EX P5, PT, R2, c[0x0][0x184], PT, P5 ;  /* 0x0000610002007a0c */ /* 0x000fce0003fa6350 */
[----:B------:R-:W5:Y:S01]  /*1ac0*/  HMMA.16816.F16 R32, R8, R48, R32 ;  /* 0x000000300820723c */ /* 0x000f620000000820 */
[----:B------:R-:W-:-:S07]  /*1ad0*/  IADD3 R2, P0, R106, 0x20, RZ ;  /* 0x000000206a027810 */ /* 0x000fce0007f1e0ff */
[----:B------:R5:W5:Y:S01]  /*1ae0*/  HMMA.16816.F16 R88, R8, R50, R88 ;  /* 0x000000320858723c */ /* 0x000b620000000858 */
[----:B------:R-:W-:Y:S01]  /*1af0*/  IADD3 R3, R35, 0x10e20, RZ ;  /* 0x00010e2023037810 */ /* 0x000fe20007ffe0ff */
[----:B------:R-:W4:Y:S05]  /*1b00*/  @!P5 LDG.E.128.CONSTANT R16, [R112.64] ;  /* 0x000000047010d981 */ /* 0x000f2a000c1e9d00 */
[----:B-----5:R-:W-:Y:S01]  /*1b10*/  IMAD.WIDE.U32 R10, R118, 0xa00, RZ ;  /* 0x00000a00760a7825 */ /* 0x020fe200078e00ff */
[----:B------:R-:W-:-:S05]  /*1b20*/  ISETP.GE.U32.AND P1, PT, R2, c[0x0][0x180], PT ;  /* 0x0000600002007a0c */ /* 0x000fca0003f26070 */
[----:B------:R-:W-:-:S04]  /*1b30*/  IMAD.WIDE.U32 R10, R13, 0x78000, R10 ;  /* 0x000780000d0a7825 */ /* 0x000fc800078e000a */
[----:B------:R-:W-:Y:S01]  /*1b40*/  IMAD.X R2, RZ, RZ, R107, P0 ;  /* 0x000000ffff027224 */ /* 0x000fe200000e066b */
[----:B------:R-:W-:Y:S02]  /*1b50*/  IADD3 R10, P3, R14, R10, RZ ;  /* 0x0000000a0e0a7210 */ /* 0x000fe40007f7e0ff */
[----:B------:R-:W-:Y:S01]  /*1b60*/  IADD3 R8, P0, R106, 0x28, RZ ;  /* 0x000000286a087810 */ /* 0x000fe20007f1e0ff */
[----:B------:R-:W-:Y:S01]  /*1b70*/  IMAD.U32 R28, R34, 0x2, R3 ;  /* 0x00000002221c7824 */ /* 0x000fe200078e0003 */
[----:B------:R-:W-:Y:S01]  /*1b80*/  ISETP.GE.AND.EX P1, PT, R2, c[0x0][0x184], PT, P1 ;  /* 0x0000610002007a0c */ /* 0x000fe20003f26310 */
[----:B------:R-:W-:Y:S01]  /*1b90*/  IMAD.X R11, R15, 0x1, R11, P3 ;  /* 0x000000010f0b7824 */ /* 0x000fe200018e060b */
[----:B------:R-:W-:Y:S01]  /*1ba0*/  ISETP.GE.U32.AND P4, PT, R8, c[0x0][0x180], PT ;  /* 0x0000600008007a0c */ /* 0x000fe20003f86070 */
[C---:B-1----:R-:W5:Y:S01]  /*1bb0*/  HMMA.16816.F16 R78, R4.reuse, R36, R78 ;  /* 0x00000024044e723c */ /* 0x042f62000000084e */
[----:B------:R-:W-:Y:S01]  /*1bc0*/  IMAD.X R8, RZ, RZ, R107, P0 ;  /* 0x000000ffff087224 */ /* 0x000fe200000e066b */
[----:B------:R-:W0:Y:S06]  /*1bd0*/  LDSM.16.M88.4 R28, [R28] ;  /* 0x000000001c1c783b */ /* 0x000e2c0000000200 */
[C---:B------:R-:W5:Y:S08]  /*1be0*/  HMMA.16816.F16 R76, R4.reuse, R38, R76 ;  /* 0x00000026044c723c */ /* 0x040f70000000084c */
[C---:B------:R-:W5:Y:S08]  /*1bf0*/  HMMA.16816.F16 R2, R4.reuse, R48, R62 ;  /* 0x000000300402723c */ /* 0x040f70000000083e */
[----:B------:R5:W5:Y:S01]  /*1c00*/  HMMA.16816.F16 R86, R4, R50, R86 ;  /* 0x000000320456723c */ /* 0x000b620000000856 */
[----:B------:R-:W2:Y:S06]  /*1c10*/  @!P1 LDG.E.128.CONSTANT R12, [R112.64] ;  /* 0x00000004700c9981 */ /* 0x000eac000c1e9d00 */
[----:B-----5:R-:W-:Y:S01]  /*1c20*/  IADD3 R4, P0, R106, 0x30, RZ ;  /* 0x000000306a047810 */ /* 0x020fe20007f1e0ff */
[----:B------:R-:W-:-:S03]  /*1c30*/  IMAD.WIDE.U32 R6, R108, 0x20, R10 ;  /* 0x000000206c067825 */ /* 0x000fc600078e000a */
[----:B------:R-:W-:Y:S02]  /*1c40*/  ISETP.GE.U32.AND P3, PT, R4, c[0x0][0x180], PT ;  /* 0x0000600004007a0c */ /* 0x000fe40003f66070 */
[----:B------:R-:W-:Y:S02]  /*1c50*/  LOP3.LUT R40, R6, R40, RZ, 0xfc, !PT ;  /* 0x0000002806287212 */ /* 0x000fe400078efcff */
[----:B------:R-:W-:Y:S02]  /*1c60*/  P2R R6, PR, RZ, 0x8 ;  /* 0x00000008ff067803 */ /* 0x000fe40000000000 */
[----:B------:R-:W-:Y:S01]  /*1c70*/  ISETP.GE.AND.EX P4, PT, R8, c[0x0][0x184], PT, P4 ;  /* 0x0000610008007a0c */ /* 0x000fe20003f86340 */
[----:B------:R-:W-:Y:S01]  /*1c80*/  IMAD.X R4, RZ, RZ, R107, P0 ;  /* 0x000000ffff047224 */ /* 0x000fe200000e066b */
[----:B------:R-:W-:Y:S01]  /*1c90*/  ISETP.NE.AND P0, PT, R6, RZ, PT ;  /* 0x000000ff0600720c */ /* 0x000fe20003f05270 */
[----:B------:R-:W-:Y:S01]  /*1ca0*/  IMAD R5, R111, 0x28000, RZ ;  /* 0x000280006f057824 */ /* 0x000fe200078e02ff */
[----:B------:R-:W-:-:S02]  /*1cb0*/  IADD3 R9, R35, 0x11720, RZ ;  /* 0x0001172023097810 */ /* 0x000fc40007ffe0ff */
[----:B------:R-:W-:Y:S02]  /*1cc0*/  ISETP.GE.AND.EX P0, PT, R4, c[0x0][0x184], PT, P0 ;  /* 0x0000610004007a0c */ /* 0x000fe40003f06300 */
[----:B------:R-:W-:Y:S01]  /*1cd0*/  IADD3 R5, P3, R5, R40, RZ ;  /* 0x0000002805057210 */ /* 0x000fe20007f7e0ff */
[----:B------:R-:W-:-:S04]  /*1ce0*/  IMAD.U32 R44, R34, 0x2, R9 ;  /* 0x00000002222c7824 */ /* 0x000fc800078e0009 */
[----:B------:R-:W2:Y:S01]  /*1cf0*/  @!P4 LDG.E.128.CONSTANT R8, [R112.64] ;  /* 0x000000047008c981 */ /* 0x000ea2000c1e9d00 */
[----:B------:R-:W-:Y:S01]  /*1d00*/  IMAD.X R4, RZ, RZ, R7, P3 ;  /* 0x000000ffff047224 */ /* 0x000fe200018e0607 */
[C---:B------:R-:W-:Y:S02]  /*1d10*/  LEA R116, P3, R5.reuse, c[0x0][0x178], 0x1 ;  /* 0x00005e0005747a11 */ /* 0x040fe400078608ff */
[----:B------:R-:W1:Y:S02]  /*1d20*/  LDSM.16.M88.4 R44, [R44] ;  /* 0x000000002c2c783b */ /* 0x000e640000000200 */
[----:B------:R-:W-:Y:S02]  /*1d30*/  LEA.HI.X R117, R5, c[0x0][0x17c], R4, 0x1, P3 ;  /* 0x00005f0005757a11 */ /* 0x000fe400018f0c04 */
[----:B------:R-:W2:Y:S01]  /*1d40*/  @!P0 LDG.E.128.CONSTANT R4, [R112.64] ;  /* 0x0000000470048981 */ /* 0x000ea2000c1e9d00 */
[----:B------:R-:W-:-:S04]  /*1d50*/  ISETP.GE.U32.AND P3, PT, R106, c[0x0][0x180], PT ;  /* 0x000060006a007a0c */ /* 0x000fc80003f66070 */
[----:B------:R-:W-:Y:S01]  /*1d60*/  ISETP.GE.AND.EX P3, PT, R107, c[0x0][0x184], PT, P3 ;  /* 0x000061006b007a0c */ /* 0x000fe20003f66330 */
[C---:B0-----:R-:W5:Y:S08]  /*1d70*/  HMMA.16816.F16 R84, R28.reuse, R36, R84 ;  /* 0x000000241c54723c */ /* 0x041f700000000854 */
[C---:B------:R-:W5:Y:S08]  /*1d80*/  HMMA.16816.F16 R82, R28.reuse, R38, R82 ;  /* 0x000000261c52723c */ /* 0x040f700000000852 */
[C---:B------:R-:W5:Y:S08]  /*1d90*/  HMMA.16816.F16 R80, R28.reuse, R48, R80 ;  /* 0x000000301c50723c */ /* 0x040f700000000850 */
[----:B------:R5:W5:Y:S02]  /*1da0*/  HMMA.16816.F16 R90, R28, R50, R90 ;  /* 0x000000321c5a723c */ /* 0x000b64000000085a */
[----:B-----5:R-:W2:Y:S01]  /*1db0*/  @!P3 LDG.E.128.CONSTANT R28, [R112.64] ;  /* 0x00000004701cb981 */ /* 0x020ea2000c1e9d00 */
[----:B------:R-:W-:-:S02]  /*1dc0*/  IADD3 R43, R35, 0xfc40, RZ ;  /* 0x0000fc40232b7810 */ /* 0x000fc40007ffe0ff */
[----:B------:R-:W-:-:S03]  /*1dd0*/  IADD3 R41, R64, 0x4840, RZ ;  /* 0x0000484040297810 */ /* 0x000fc60007ffe0ff */
[----:B------:R-:W-:Y:S02]  /*1de0*/  IMAD.U32 R56, R34, 0x2, R43 ;  /* 0x0000000222387824 */ /* 0x000fe400078e002b */
[----:B------:R-:W-:Y:S01]  /*1df0*/  IMAD.U32 R40, R0, 0x2, R41 ;  /* 0x0000000200287824 */ /* 0x000fe200078e0029 */
[----:B-1----:R5:W5:Y:S03]  /*1e00*/  HMMA.16816.F16 R92, R44, R36, R92 ;  /* 0x000000242c5c723c */ /* 0x002b66000000085c */
[----:B------:R-:W-:Y:S04]  /*1e10*/  LDSM.16.M88.4 R56, [R56] ;  /* 0x000000003838783b */ /* 0x000fe80000000200 */
[----:B------:R-:W0:Y:S01]  /*1e20*/  LDSM.16.M88.4 R40, [R40] ;  /* 0x000000002828783b */ /* 0x000e220000000200 */
[----:B-----5:R-:W-:-:S05]  /*1e30*/  IADD3 R37, R64, 0x5140, RZ ;  /* 0x0000514040257810 */ /* 0x020fca0007ffe0ff */
[----:B------:R-:W-:Y:S01]  /*1e40*/  IMAD.U32 R36, R0, 0x2, R37 ;  /* 0x0000000200247824 */ /* 0x000fe200078e0025 */
[----:B------:R5:W5:Y:S01]  /*1e50*/  HMMA.16816.F16 R94, R44, R38, R94 ;  /* 0x000000262c5e723c */ /* 0x000b62000000085e */
[----:B------:R-:W-:-:S04]  /*1e60*/  IADD3 R53, R35, 0x10540, RZ ;  /* 0x0001054023357810 */ /* 0x000fc80007ffe0ff */
[----:B-----5:R-:W1:Y:S03]  /*1e70*/  LDSM.16.M88.4 R36, [R36] ;  /* 0x000000002424783b */ /* 0x020e660000000200 */
[----:B------:R5:W5:Y:S01]  /*1e80*/  HMMA.16816.F16 R96, R44, R48, R96 ;  /* 0x000000302c60723c */ /* 0x000b620000000860 */
[----:B------:R-:W-:-:S06]  /*1e90*/  IMAD.U32 R52, R34, 0x2, R53 ;  /* 0x0000000222347824 */ /* 0x000fcc00078e0035 */
[----:B-----5:R-:W-:Y:S01]  /*1ea0*/  IADD3 R49, R35, 0x10e40, RZ ;  /* 0x00010e4023317810 */ /* 0x020fe20007ffe0ff */
[----:B------:R5:W5:Y:S01]  /*1eb0*/  HMMA.16816.F16 R100, R44, R50, R100 ;  /* 0x000000322c64723c */ /* 0x000b620000000864 */
[----:B------:R-:W1:Y:S03]  /*1ec0*/  LDSM.16.M88.4 R52, [R52] ;  /* 0x000000003434783b */ /* 0x000e660000000200 */
[----:B------:R-:W-:-:S03]  /*1ed0*/  IMAD.U32 R49, R34, 0x2, R49 ;  /* 0x0000000222317824 */ /* 0x000fc600078e0031 */
[----:B-----5:R-:W-:-:S03]  /*1ee0*/  IADD3 R45, R35, 0x11740, RZ ;  /* 0x00011740232d7810 */ /* 0x020fc60007ffe0ff */
[----:B------:R-:W1:Y:S02]  /*1ef0*/  LDSM.16.M88.4 R48, [R49] ;  /* 0x000000003130783b */ /* 0x000e640000000200 */
[----:B------:R-:W-:Y:S01]  /*1f00*/  IMAD.U32 R44, R34, 0x2, R45 ;  /* 0x00000002222c7824 */ /* 0x000fe200078e002d */
[----:B------:R-:W-:-:S05]  /*1f10*/  IADD3 R63, R64, 0x5160, RZ ;  /* 0x00005160403f7810 */ /* 0x000fca0007ffe0ff */
[----:B------:R-:W3:Y:S01]  /*1f20*/  LDSM.16.M88.4 R44, [R44] ;  /* 0x000000002c2c783b */ /* 0x000ee20000000200 */
[----:B------:R-:W-:Y:S01]  /*1f30*/  IADD3 R65, R64, 0x4860, RZ ;  /* 0x0000486040417810 */ /* 0x000fe20007ffe0ff */
[C---:B------:R-:W-:Y:S01]  /*1f40*/  IMAD.U32 R62, R0.reuse, 0x2, R63 ;  /* 0x00000002003e7824 */ /* 0x040fe200078e003f */
[C---:B------:R-:W-:Y:S01]  /*1f50*/  IADD3 R67, R35.reuse, 0xfc60, RZ ;  /* 0x0000fc6023437810 */ /* 0x040fe20007ffe0ff */
[----:B0-----:R5:W-:Y:S01]  /*1f60*/  HMMA.16816.F16 R102, R56, R42, R60 ;  /* 0x0000002a3866723c */ /* 0x001be2000000083c */
[----:B------:R-:W-:Y:S01]  /*1f70*/  IADD3 R63, R35, 0x10560, RZ ;  /* 0x00010560233f7810 */ /* 0x000fe20007ffe0ff */
[----:B------:R-:W-:Y:S02]  /*1f80*/  IMAD.U32 R64, R0, 0x2, R65 ;  /* 0x0000000200407824 */ /* 0x000fe400078e0041 */
[----:B------:R-:W-:-:S03]  /*1f90*/  IMAD.U32 R72, R34, 0x2, R67 ;  /* 0x0000000222487824 */ /* 0x000fc600078e0043 */
[C---:B-----5:R-:W-:Y:S01]  /*1fa0*/  IADD3 R61, R35.reuse, 0x10e60, RZ ;  /* 0x00010e60233d7810 */ /* 0x060fe20007ffe0ff */
[C---:B------:R-:W-:Y:S01]  /*1fb0*/  IMAD.U32 R68, R34.reuse, 0x2, R63 ;  /* 0x0000000222447824 */ /* 0x040fe200078e003f */
[----:B------:R-:W-:Y:S01]  /*1fc0*/  IADD3 R115, R35, 0x11760, RZ ;  /* 0x0001176023737810 */ /* 0x000fe20007ffe0ff */
[----:B------:R-:W-:Y:S02]  /*1fd0*/  LDSM.16.M88.4 R72, [R72] ;  /* 0x000000004848783b */ /* 0x000fe40000000200 */
[C---:B------:R-:W-:Y:S02]  /*1fe0*/  IMAD.U32 R35, R34.reuse, 0x2, R61 ;  /* 0x0000000222237824 */ /* 0x040fe400078e003d */
[----:B------:R-:W0:Y:S01]  /*1ff0*/  LDSM.16.M88.4 R64, [R64] ;  /* 0x000000004040783b */ /* 0x000e220000000200 */
[----:B------:R-:W-:Y:S01]  /*2000*/  IMAD.U32 R0, R34, 0x2, R115 ;  /* 0x0000000222007824 */ /* 0x000fe200078e0073 */
[C---:B-1----:R5:W-:Y:S02]  /*2010*/  HMMA.16816.F16 R104, R56.reuse, R36, R32 ;  /* 0x000000243868723c */ /* 0x042be40000000820 */
[----:B------:R-:W1:Y:S04]  /*2020*/  LDSM.16.M88.4 R60, [R62] ;  /* 0x000000003e3c783b */ /* 0x000e680000000200 */
[----:B------:R-:W0:Y:S02]  /*2030*/  LDSM.16.M88.4 R68, [R68] ;  /* 0x000000004444783b */ /* 0x000e240000000200 */
[C---:B------:R-:W5:Y:S02]  /*2040*/  HMMA.16816.F16 R98, R56.reuse, R40, R98 ;  /* 0x000000283862723c */ /* 0x040f640000000862 */
[----:B-----5:R-:W0:Y:S06]  /*2050*/  LDSM.16.M88.4 R32, [R35] ;  /* 0x000000002320783b */ /* 0x020e2c0000000200 */
[----:B------:R5:W5:Y:S02]  /*2060*/  HMMA.16816.F16 R88, R56, R38, R88 ;  /* 0x000000263858723c */ /* 0x000b640000000858 */
[----:B-----5:R0:W0:Y:S06]  /*2070*/  LDSM.16.M88.4 R56, [R0] ;  /* 0x000000000038783b */ /* 0x02002c0000000200 */
[C---:B------:R-:W5:Y:S08]  /*2080*/  HMMA.16816.F16 R78, R52.reuse, R40, R78 ;  /* 0x00000028344e723c */ /* 0x040f70000000084e */
[C---:B------:R-:W5:Y:S08]  /*2090*/  HMMA.16816.F16 R76, R52.reuse, R42, R76 ;  /* 0x0000002a344c723c */ /* 0x040f70000000084c */
[C---:B------:R-:W5:Y:S08]  /*20a0*/  HMMA.16816.F16 R2, R52.reuse, R36, R2 ;  /* 0x000000243402723c */ /* 0x040f700000000802 */
[----:B------:R-:W5:Y:S08]  /*20b0*/  HMMA.16816.F16 R86, R52, R38, R86 ;  /* 0x000000263456723c */ /* 0x000f700000000856 */
[C---:B------:R-:W5:Y:S08]  /*20c0*/  HMMA.16816.F16 R84, R48.reuse, R40, R84 ;  /* 0x000000283054723c */ /* 0x040f700000000854 */
[C---:B------:R-:W5:Y:S08]  /*20d0*/  HMMA.16816.F16 R82, R48.reuse, R42, R82 ;  /* 0x0000002a3052723c */ /* 0x040f700000000852 */
[C---:B------:R-:W5:Y:S08]  /*20e0*/  HMMA.16816.F16 R80, R48.reuse, R36, R80 ;  /* 0x000000243050723c */ /* 0x040f700000000850 */
[----:B------:R5:W5:Y:S08]  /*20f0*/  HMMA.16816.F16 R90, R48, R38, R90 ;  /* 0x00000026305a723c */ /* 0x000b70000000085a */
[C---:B---3--:R-:W5:Y:S08]  /*2100*/  HMMA.16816.F16 R92, R44.reuse, R40, R92 ;  /* 0x000000282c5c723c */ /* 0x048f70000000085c */
[C---:B------:R-:W5:Y:S08]  /*2110*/  HMMA.16816.F16 R94, R44.reuse, R42, R94 ;  /* 0x0000002a2c5e723c */ /* 0x040f70000000085e */
[C---:B------:R5:W5:Y:S08]  /*2120*/  HMMA.16816.F16 R96, R44.reuse, R36, R96 ;  /* 0x000000242c60723c */ /* 0x040b700000000860 */
[----:B------:R-:W5:Y:S01]  /*2130*/  HMMA.16816.F16 R100, R44, R38, R100 ;  /* 0x000000262c64723c */ /* 0x000f620000000864 */
[----:B------:R-:W-:-:S07]  /*2140*/  IMAD R111, R111, 0x100, R108 ;  /* 0x000001006f6f7824 */ /* 0x000fce00078e026c */
[----:B0-----:R-:W5:Y:S02]  /*2150*/  HMMA.16816.F16 R98, R72, R64, R98 ;  /* 0x000000404862723c */ /* 0x001f640000000862 */
[----:B-----5:R-:W-:-:S06]  /*2160*/  IMAD.SHL.U32 R49, R111, 0x20, RZ ;  /* 0x000000206f317824 */ /* 0x020fcc00078e00ff */
[----:B------:R-:W5:Y:S01]  /*2170*/  HMMA.16816.F16 R102, R72, R66, R102 ;  /* 0x000000424866723c */ /* 0x000f620000000866 */
[----:B------:R-:W-:-:S07]  /*2180*/  IMAD.SHL.U32 R49, R49, 0x2, RZ ;  /* 0x0000000231317824 */ /* 0x000fce00078e00ff */
[C---:B-1----:R-:W5:Y:S08]  /*2190*/  HMMA.16816.F16 R104, R72.reuse, R60, R104 ;  /* 0x0000003c4868723c */ /* 0x042f700000000868 */
[----:B------:R-:W5:Y:S01]  /*21a0*/  HMMA.16816.F16 R88, R72, R62, R88 ;  /* 0x0000003e4858723c */ /* 0x000f620000000858 */
[----:B------:R-:W-:-:S07]  /*21b0*/  SHF.R.U32.HI R0, RZ, 0x2, R114 ;  /* 0x00000002ff007819 */ /* 0x000fce0000011672 */
[C---:B------:R-:W5:Y:S08]  /*21c0*/  HMMA.16816.F16 R78, R68.reuse, R64, R78 ;  /* 0x00000040444e723c */ /* 0x040f70000000084e */
[C---:B------:R-:W5:Y:S08]  /*21d0*/  HMMA.16816.F16 R76, R68.reuse, R66, R76 ;  /* 0x00000042444c723c */ /* 0x040f70000000084c */
[C---:B------:R-:W5:Y:S08]  /*21e0*/  HMMA.16816.F16 R2, R68.reuse, R60, R2 ;  /* 0x0000003c4402723c */ /* 0x040f700000000802 */
[----:B------:R-:W5:Y:S08]  /*21f0*/  HMMA.16816.F16 R86, R68, R62, R86 ;  /* 0x0000003e4456723c */ /* 0x000f700000000856 */
[C---:B------:R-:W5:Y:S08]  /*2200*/  HMMA.16816.F16 R84, R32.reuse, R64, R84 ;  /* 0x000000402054723c */ /* 0x040f700000000854 */
[C---:B------:R-:W5:Y:S08]  /*2210*/  HMMA.16816.F16 R82, R32.reuse, R66, R82 ;  /* 0x000000422052723c */ /* 0x040f700000000852 */
[C---:B------:R-:W5:Y:S08]  /*2220*/  HMMA.16816.F16 R80, R32.reuse, R60, R80 ;  /* 0x0000003c2050723c */ /* 0x040f700000000850 */
[----:B------:R5:W5:Y:S01]  /*2230*/  HMMA.16816.F16 R90, R32, R62, R90 ;  /* 0x0000003e205a723c */ /* 0x000b62000000085a */
[----:B------:R-:W-:-:S07]  /*2240*/  IADD3 R37, R49, 0x9000, RZ ;  /* 0x0000900031257810 */ /* 0x000fce0007ffe0ff */
[----:B------:R-:W5:Y:S02]  /*2250*/  HMMA.16816.F16 R92, R56, R64, R92 ;  /* 0x00000040385c723c */ /* 0x000f64000000085c */
[----:B-----5:R-:W-:-:S06]  /*2260*/  LOP3.LUT R33, R114, 0x3, RZ, 0xc0, !PT ;  /* 0x0000000372217812 */ /* 0x020fcc00078ec0ff */
[----:B------:R-:W5:Y:S01]  /*2270*/  HMMA.16816.F16 R94, R56, R66, R94 ;  /* 0x00000042385e723c */ /* 0x000f62000000085e */
[----:B------:R-:W-:-:S07]  /*2280*/  IMAD R0, R0, 0x40, R33 ;  /* 0x0000004000007824 */ /* 0x000fce00078e0221 */
[----:B------:R-:W5:Y:S01]  /*2290*/  HMMA.16816.F16 R96, R56, R60, R96 ;  /* 0x0000003c3860723c */ /* 0x000f620000000860 */
[----:B------:R-:W-:-:S07]  /*22a0*/  IADD3 R45, R49, 0x9020, RZ ;  /* 0x00009020312d7810 */ /* 0x000fce0007ffe0ff */
[----:B------:R-:W5:Y:S01]  /*22b0*/  HMMA.16816.F16 R100, R56, R62, R100 ;  /* 0x0000003e3864723c */ /* 0x000f620000000864 */
[C---:B------:R-:W-:Y:S02]  /*22c0*/  IADD3 R33, R49.reuse, 0xa000, RZ ;  /* 0x0000a00031217810 */ /* 0x040fe40007ffe0ff */
[C---:B------:R-:W-:Y:S01]  /*22d0*/  IADD3 R43, R49.reuse, 0xa020, RZ ;  /* 0x0000a020312b7810 */ /* 0x040fe20007ffe0ff */
[C---:B------:R-:W-:Y:S01]  /*22e0*/  IMAD.U32 R37, R0.reuse, 0x4, R37 ;  /* 0x0000000400257824 */ /* 0x040fe200078e0025 */
[----:B------:R-:W-:Y:S01]  /*22f0*/  BAR.SYNC.DEFER_BLOCKING 0x0 ;  /* 0x0000000000007b1d */ /* 0x000fe20000010000 */
[C---:B------:R-:W-:Y:S01]  /*2300*/  IADD3 R35, R49.reuse, 0xb000, RZ ;  /* 0x0000b00031237810 */ /* 0x040fe20007ffe0ff */
[C---:B------:R-:W-:Y:S01]  /*2310*/  IMAD.U32 R32, R0.reuse, 0x4, R45 ;  /* 0x0000000400207824 */ /* 0x040fe200078e002d */
[C---:B------:R-:W-:Y:S01]  /*2320*/  IADD3 R41, R49.reuse, 0xb020, RZ ;  /* 0x0000b02031297810 */ /* 0x040fe20007ffe0ff */
[C---:B------:R-:W-:Y:S01]  /*2330*/  IMAD.U32 R33, R0.reuse, 0x4, R33 ;  /* 0x0000000400217824 */ /* 0x040fe200078e0021 */
[C---:B------:R-:W-:Y:S01]  /*2340*/  IADD3 R39, R49.reuse, 0xc000, RZ ;  /* 0x0000c00031277810 */ /* 0x040fe20007ffe0ff */
[----:B------:R-:W-:Y:S01]  /*2350*/  IMAD.U32 R34, R0, 0x4, R43 ;  /* 0x0000000400227824 */ /* 0x000fe200078e002b */
[----:B------:R-:W-:Y:S01]  /*2360*/  IADD3 R49, R49, 0xc020, RZ ;  /* 0x0000c02031317810 */ /* 0x000fe20007ffe0ff */
[----:B------:R-:W-:-:S02]  /*2370*/  IMAD.SHL.U32 R110, R110, 0x10, RZ ;  /* 0x000000106e6e7824 */ /* 0x000fc400078e00ff */
[C---:B------:R-:W-:Y:S02]  /*2380*/  IMAD.U32 R35, R0.reuse, 0x4, R35 ;  /* 0x0000000400237824 */ /* 0x040fe400078e0023 */
[C---:B------:R-:W-:Y:S02]  /*2390*/  IMAD.U32 R36, R0.reuse, 0x4, R41 ;  /* 0x0000000400247824 */ /* 0x040fe400078e0029 */
[C---:B------:R-:W-:Y:S02]  /*23a0*/  IMAD.U32 R48, R0.reuse, 0x4, R39 ;  /* 0x0000000400307824 */ /* 0x040fe400078e0027 */
[----:B------:R-:W-:Y:S01]  /*23b0*/  IMAD.U32 R49, R0, 0x4, R49 ;  /* 0x0000000400317824 */ /* 0x000fe200078e0031 */
[----:B------:R-:W-:Y:S01]  /*23c0*/  LOP3.LUT R110, R110, 0x30, RZ, 0xc0, !PT ;  /* 0x000000306e6e7812 */ /* 0x000fe200078ec0ff */
        /* <DEDUP_REMOVED lines=24> */
[----:B------:R-:W-:-:S03]  /*2550*/  IMAD R119, R109, 0x4000, R110 ;  /* 0x000040006d777824 */ /* 0x000fc600078e026e */
[----:B------:R-:W-:Y:S04]  /*2560*/  STS [R48], R92 ;  /* 0x0000005c30007388 */ /* 0x000fe80000000800 */
[----:B------:R-:W-:Y:S04]  /*2570*/  STS [R48+0x800], R93 ;  /* 0x0008005d30007388 */ /* 0x000fe80000000800 */
[----:B-----5:R-:W-:Y:S04]  /*2580*/  STS [R48+0x10], R94 ;  /* 0x0000105e30007388 */ /* 0x020fe80000000800 */
        /* <DEDUP_REMOVED lines=10> */
[----:B------:R-:W2:Y:S04]  /*2630*/  @!P6 LDS.128 R44, [R108] ;  /* 0x000000006c2ce984 */ /* 0x000ea80000000c00 */
[----:B------:R-:W0:Y:S04]  /*2640*/  @!P2 LDS.128 R40, [R108+0x800] ;  /* 0x000800006c28a984 */ /* 0x000e280000000c00 */
[----:B------:R-:W4:Y:S04]  /*2650*/  @!P5 LDS.128 R36, [R108+0x1000] ;  /* 0x001000006c24d984 */ /* 0x000f280000000c00 */
[----:B------:R-:W1:Y:S01]  /*2660*/  @!P1 LDS.128 R32, [R108+0x1800] ;  /* 0x001800006c209984 */ /* 0x000e620000000c00 */
[----:B--2---:R-:W-:-:S02]  /*2670*/  @!P6 HADD2 R3, R46.H1_H1, R26.H1_H1 ;  /* 0x3000001a2e03e230 */ /* 0x004fc40000000c00 */
        /* <DEDUP_REMOVED lines=9> */
[C-C-:B0-----:R-:W-:Y:S02]  /*2710*/  @!P2 HADD2 R3, R41.reuse.H1_H1, R21.reuse.H1_H1 ;  /* 0x300000152903a230 */ /* 0x141fe40000000c00 */
        /* <DEDUP_REMOVED lines=17> */
[----:B--2---:R-:W-:Y:S02]  /*2830*/  @!P2 PRMT R41, R22, 0x5410, R21 ;  /* 0x000054101629a816 */ /* 0x004fe40000000015 */
[----:B------:R-:W2:Y:S01]  /*2840*/  @!P0 LDS.128 R20, [R108+0x2800] ;  /* 0x002800006c148984 */ /* 0x000ea20000000c00 */
        /* <DEDUP_REMOVED lines=9> */
[C-C-:B-1----:R-:W-:Y:S01]  /*28e0*/  @!P1 HADD2 R3, R34.reuse.H1_H1, R14.reuse.H1_H1 ;  /* 0x3000000e22039230 */ /* 0x142fe20000000c00 */
        /* <DEDUP_REMOVED lines=17> */
[C-C-:B--2---:R-:W-:Y:S01]  /*2a00*/  @!P0 HADD2 R3, R22.reuse.H1_H1, R6.reuse.H1_H1 ;  /* 0x3000000616038230 */ /* 0x144fe20000000c00 */
        /* <DEDUP_REMOVED lines=17> */
[----:B------:R-:W-:Y:S04]  /*2b20*/  @!P0 STG.E [R116.64+0x3c004], R5 ;  /* 0x03c0040574008986 */ /* 0x000fe8000c101904 */
[----:B------:R-:W-:Y:S04]  /*2b30*/  @!P0 STG.E [R116.64+0x3c008], R22 ;  /* 0x03c0081674008986 */ /* 0x000fe8000c101904 */
[----:B------:R-:W-:Y:S01]  /*2b40*/  @!P0 STG.E [R116.64+0x3c00c], R7 ;  /* 0x03c00c0774008986 */ /* 0x000fe2000c101904 */
[----:B------:R-:W-:-:S03]  /*2b50*/  IADD3 R106, P0, R106, 0x38, RZ ;  /* 0x000000386a6a7810 */ /* 0x000fc60007f1e0ff */
[----:B------:R1:W-:Y:S02]  /*2b60*/  @!P1 STG.E [R116.64+0x28000], R12 ;  /* 0x0280000c74009986 */ /* 0x0003e4000c101904 */
[----:B------:R-:W-:Y:S02]  /*2b70*/  IMAD.X R107, RZ, RZ, R107, P0 ;  /* 0x000000ffff6b7224 */ /* 0x000fe400000e066b */
[----:B------:R2:W-:Y:S04]  /*2b80*/  @!P1 STG.E [R116.64+0x28004], R13 ;  /* 0x0280040d74009986 */ /* 0x0005e8000c101904 */
[----:B------:R2:W-:Y:S04]  /*2b90*/  @!P1 STG.E [R116.64+0x28008], R34 ;  /* 0x0280082274009986 */ /* 0x0005e8000c101904 */
[----:B------:R2:W-:Y:S01]  /*2ba0*/  @!P1 STG.E [R116.64+0x2800c], R15 ;  /* 0x02800c0f74009986 */ /* 0x0005e2000c101904 */
[----:B------:R-:W-:Y:S01]  /*2bb0*/  ISETP.GE.U32.AND P1, PT, R106, c[0x0][0x180], PT ;  /* 0x000060006a007a0c */ /* 0x000fe20003f26070 */
[----:B---3--:R-:W-:-:S02]  /*2bc0*/  @!P3 HADD2 R0, R36.H1_H1, R28.H1_H1 ;  /* 0x3000001c2400b230 */ /* 0x008fc40000000c00 */
[----:B------:R-:W-:Y:S01]  /*2bd0*/  @!P3 HADD2 R2, R37.H1_H1, R29.H1_H1 ;  /* 0x3000001d2502b230 */ /* 0x000fe20000000c00 */
[----:B------:R-:W-:Y:S01]  /*2be0*/  ISETP.GE.AND.EX P0, PT, R107, c[0x0][0x184], PT, P1 ;  /* 0x000061006b007a0c */ /* 0x000fe20003f06310 */
[----:B------:R-:W-:Y:S02]  /*2bf0*/  @!P3 HADD2 R3, R38.H1_H1, R30.H1_H1 ;  /* 0x3000001e2603b230 */ /* 0x000fe40000000c00 */
[----:B0-----:R-:W-:Y:S02]  /*2c00*/  @!P3 HADD2 R4, R39.H1_H1, R31.H1_H1 ;  /* 0x3000001f2704b230 */ /* 0x001fe40000000c00 */
[----:B------:R-:W-:Y:S02]  /*2c10*/  @!P3 HADD2 R28, R36.H0_H0, R28.H0_H0 ;  /* 0x2000001c241cb230 */ /* 0x000fe40000000800 */
[----:B------:R-:W-:Y:S02]  /*2c20*/  @!P3 HADD2 R29, R37.H0_H0, R29.H0_H0 ;  /* 0x2000001d251db230 */ /* 0x000fe40000000800 */
[----:B------:R-:W-:-:S02]  /*2c30*/  @!P3 HADD2 R30, R38.H0_H0, R30.H0_H0 ;  /* 0x2000001e261eb230 */ /* 0x000fc40000000800 */
[C-C-:B-1----:R-:W-:Y:S02]  /*2c40*/  @!P4 HADD2 R12, R24.reuse.H1_H1, R8.reuse.H1_H1 ;  /* 0x30000008180cc230 */ /* 0x142fe40000000c00 */
        /* <DEDUP_REMOVED lines=17> */
[----:B------:R-:W3:Y:S04]  /*2d60*/  LDG.E.128.CONSTANT R4, [R112.64] ;  /* 0x0000000470047981 */ /* 0x000ee8000c1e9d00 */
[----:B--2---:R-:W3:Y:S02]  /*2d70*/  LDS.128 R8, [R108+0x3000] ;  /* 0x003000006c087984 */ /* 0x004ee40000000c00 */
[----:B---3--:R-:W-:-:S02]  /*2d80*/  HADD2 R7, R11, R7 ;  /* 0x000000070b077230 */ /* 0x008fc40000000000 */
[----:B------:R-:W-:Y:S02]  /*2d90*/  HADD2 R6, R10, R6 ;  /* 0x000000060a067230 */ /* 0x000fe40000000000 */
[----:B------:R-:W-:Y:S02]  /*2da0*/  HADD2 R5, R9, R5 ;  /* 0x0000000509057230 */ /* 0x000fe40000000000 */
[----:B------:R-:W-:-:S05]  /*2db0*/  HADD2 R4, R8, R4 ;  /* 0x0000000408047230 */ /* 0x000fca0000000000 */
[----:B------:R-:W-:Y:S01]  /*2dc0*/  STG.E.128 [R116.64+0x46000], R4 ;  /* 0x0460000474007986 */ /* 0x000fe2000c101d04 */
[----:B------:R-:W-:Y:S05]  /*2dd0*/  EXIT ;  /* 0x000000000000794d */ /* 0x000fea0003800000 */
.L_x_7:
        /* <DEDUP_REMOVED lines=10> */
.L_x_47:


//--------------------- .text.gemm_n_2817_to_3072__kernel --------------------------
	.section	.text.gemm_n_2817_to_3072__kernel,"ax",@progbits
	.sectionflags	@"SHF_BARRIERS=1"
	.sectioninfo	@"SHI_REGISTERS=162"
	.align	128
        .global         gemm_n_2817_to_3072__kernel
        .type           gemm_n_2817_to_3072__kernel,@function
        .size           gemm_n_2817_to_3072__kernel,(.L_x_48 - gemm_n_2817_to_3072__kernel)
        .other          gemm_n_2817_to_3072__kernel,@"STO_CUDA_ENTRY STV_DEFAULT"
gemm_n_2817_to_3072__kernel:
.text.gemm_n_2817_to_3072__kernel:
        /* <DEDUP_REMOVED lines=170> */
.L_x_8:
        /* <DEDUP_REMOVED lines=562> */
.L_x_9:
        /* <DEDUP_REMOVED lines=12> */
.L_x_48:


//--------------------- .text.gemm_n_2561_to_2816__kernel --------------------------
	.section	.text.gemm_n_2561_to_2816__kernel,"ax",@progbits
	.sectionflags	@"SHF_BARRIERS=1"
	.sectioninfo	@"SHI_REGISTERS=162"
	.align	128
        .global         gemm_n_2561_to_2816__kernel
        .type           gemm_n_2561_to_2816__kernel,@function
        .size           gemm_n_2561_to_2816__kernel,(.L_x_49 - gemm_n_2561_to_2816__kernel)
        .other          gemm_n_2561_to_2816__kernel,@"STO_CUDA_ENTRY STV_DEFAULT"
gemm_n_2561_to_2816__kernel:
.text.gemm_n_2561_to_2816__kernel:
        /* <DEDUP_REMOVED lines=170> */
.L_x_10:
        /* <DEDUP_REMOVED lines=562> */
.L_x_11:
        /* <DEDUP_REMOVED lines=12> */
.L_x_49:


//--------------------- .text.gemm_n_2305_to_2560__kernel --------------------------
	.section	.text.gemm_n_2305_to_2560__kernel,"ax",@progbits
	.sectionflags	@"SHF_BARRIERS=1"
	.sectioninfo	@"SHI_REGISTERS=228"
	.align	128
        .global         gemm_n_2305_to_2560__kernel
        .type           gemm_n_2305_to_2560__kernel,@function
        .size           gemm_n_2305_to_2560__kernel,(.L_x_50 - gemm_n_2305_to_2560__kernel)
        .other          gemm_n_2305_to_2560__kernel,@"STO_CUDA_ENTRY STV_DEFAULT"
gemm_n_2305_to_2560__kernel:
.text.gemm_n_2305_to_2560__kernel:
[----:B------:R-:W-:-:S02]  /*0000*/  MOV R1, c[0x0][0x28] ;  /* 0x00000a0000017a02 */ /* 0x000fc40000000f00 */
[----:B------:R-:W0:Y:S01]  /*0010*/  S2R R148, SR_TID.Y ;  /* 0x0000000000947919 */ /* 0x000e220000002200 */
[----:B------:R-:W-:-:S03]  /*0020*/  ULDC.64 UR4, c[0x0][0x118] ;  /* 0x0000460000047ab9 */ /* 0x000fc60000000a00 */
[----:B------:R-:W1:Y:S04]  /*0030*/  S2R R0, SR_CTAID.Y ;  /* 0x0000000000007919 */ /* 0x000e680000002600 */
[----:B------:R-:W2:Y:S01]  /*0040*/  S2R R204, SR_TID.X ;  /* 0x0000000000cc7919 */ /* 0x000ea20000002100 */
[C---:B0-----:R-:W-:Y:S01]  /*0050*/  IMAD.WIDE.U32 R224, R148.reuse, 0xa000, RZ ;  /* 0x0000a00094e07825 */ /* 0x041fe200078e00ff */
[----:B------:R-:W-:-:S05]  /*0060*/  ISETP.GT.U32.AND P6, PT, R148, 0x1f, PT ;  /* 0x0000001f9400780c */ /* 0x000fca0003fc4070 */
[----:B-1----:R-:W-:Y:S01]  /*0070*/  IMAD.WIDE.U32 R222, R0, 0x140000, R224 ;  /* 0x0014000000de7825 */ /* 0x002fe200078e00e0 */
[----:B--2---:R-:W-:-:S03]  /*0080*/  SHF.R.U32.HI R3, RZ, 0x3, R204 ;  /* 0x00000003ff037819 */ /* 0x004fc600000116cc */
[----:B------:R-:W-:Y:S02]  /*0090*/  IMAD.SHL.U32 R204, R204, 0x8, RZ ;  /* 0x00000008cccc7824 */ /* 0x000fe400078e00ff */
[----:B------:R-:W-:-:S03]  /*00a0*/  IMAD.WIDE.U32 R222, R3, 0x2800, R222 ;  /* 0x0000280003de7825 */ /* 0x000fc600078e00de */
[----:B------:R-:W-:-:S04]  /*00b0*/  LOP3.LUT R204, R204, 0x38, RZ, 0xc0, !PT ;  /* 0x00000038cccc7812 */ /* 0x000fc800078ec0ff */
[----:B------:R-:W-:-:S05]  /*00c0*/  IADD3 R2, P0, R204, R222, RZ ;  /* 0x000000decc027210 */ /* 0x000fca0007f1e0ff */
[----:B------:R-:W-:Y:S01]  /*00d0*/  IMAD.X R0, RZ, RZ, R223, P0 ;  /* 0x000000ffff007224 */ /* 0x000fe200000e06df */
[----:B------:R-:W-:-:S04]  /*00e0*/  LEA R54, P0, R2, c[0x0][0x160], 0x1 ;  /* 0x0000580002367a11 */ /* 0x000fc800078008ff */
[----:B------:R-:W-:-:S05]  /*00f0*/  LEA.HI.X R55, R2, c[0x0][0x164], R0, 0x1, P0 ;  /* 0x0000590002377a11 */ /* 0x000fca00000f0c00 */
[----:B------:R-:W2:Y:S01]  /*0100*/  @!P6 LDG.E.128.CONSTANT R20, [R54.64] ;  /* 0x000000043614e981 */ /* 0x000ea2000c1e9d00 */
[C---:B------:R-:W-:Y:S02]  /*0110*/  IADD3 R0, P3, R148.reuse, 0x7, RZ ;  /* 0x0000000794007810 */ /* 0x040fe40007f7e0ff */
[----:B------:R-:W-:Y:S01]  /*0120*/  IADD3 R24, P0, R148, 0x15, RZ ;  /* 0x0000001594187810 */ /* 0x000fe20007f1e0ff */
[----:B------:R-:W0:Y:S01]  /*0130*/  S2R R2, SR_CTAID.X ;  /* 0x0000000000027919 */ /* 0x000e220000002500 */
[----:B------:R-:W-:Y:S01]  /*0140*/  ISETP.GT.U32.AND P2, PT, R0, 0x1f, PT ;  /* 0x0000001f0000780c */ /* 0x000fe20003f44070 */
[----:B------:R-:W-:Y:S01]  /*0150*/  IMAD R0, R148, 0x4, R3 ;  /* 0x0000000494007824 */ /* 0x000fe200078e0203 */
[----:B------:R-:W-:Y:S01]  /*0160*/  ISETP.GT.U32.AND P5, PT, R24, 0x1f, PT ;  /* 0x0000001f1800780c */ /* 0x000fe20003fa4070 */
[----:B------:R-:W-:Y:S01]  /*0170*/  IMAD.X R25, RZ, RZ, RZ, P0 ;  /* 0x000000ffff197224 */ /* 0x000fe200000e06ff */
[----:B------:R-:W-:Y:S01]  /*0180*/  LOP3.LUT R205, R205, 0xffffffdf, RZ, 0xc0, !PT ;  /* 0xffffffdfcdcd7812 */ /* 0x000fe200078ec0ff */
[----:B------:R-:W-:-:S04]  /*0190*/  IMAD R0, R0, 0x48, R204 ;  /* 0x0000004800007824 */ /* 0x000fc800078e02cc */
[----:B------:R-:W-:Y:S02]  /*01a0*/  IMAD.SHL.U32 R0, R0, 0x2, RZ ;  /* 0x0000000200007824 */ /* 0x000fe400078e00ff */
[----:B0-----:R-:W-:-:S04]  /*01b0*/  IMAD.WIDE.U32 R224, R2, 0x230000, R224 ;  /* 0x0023000002e07825 */ /* 0x001fc800078e00e0 */
[----:B------:R-:W-:Y:S01]  /*01c0*/  IMAD.WIDE.U32 R26, R2, 0xe0, RZ ;  /* 0x000000e0021a7825 */ /* 0x000fe200078e00ff */
[----:B------:R-:W-:-:S03]  /*01d0*/  IADD3 R2, P1, R148, 0xe, RZ ;  /* 0x0000000e94027810 */ /* 0x000fc60007f3e0ff */
[----:B------:R-:W-:Y:S01]  /*01e0*/  IMAD.WIDE.U32 R224, R3, 0x2800, R224 ;  /* 0x0000280003e07825 */ /* 0x000fe200078e00e0 */
[----:B------:R-:W-:-:S03]  /*01f0*/  ISETP.GT.U32.AND P4, PT, R2, 0x1f, PT ;  /* 0x0000001f0200780c */ /* 0x000fc60003f84070 */
[----:B------:R-:W-:Y:S02]  /*0200*/  IMAD.X R2, RZ, RZ, RZ, P3 ;  /* 0x000000ffff027224 */ /* 0x000fe400018e06ff */
[----:B------:R-:W-:Y:S01]  /*0210*/  IMAD.X R24, RZ, RZ, RZ, P1 ;  /* 0x000000ffff187224 */ /* 0x000fe200008e06ff */
[----:B------:R-:W-:Y:S01]  /*0220*/  ISETP.GT.U32.AND.EX P1, PT, R25, RZ, PT, P5 ;  /* 0x000000ff1900720c */ /* 0x000fe20003f24150 */
[----:B------:R-:W-:Y:S01]  /*0230*/  IMAD.WIDE.U32 R26, R148, 0x4, R26 ;  /* 0x00000004941a7825 */ /* 0x000fe200078e001a */
[----:B------:R-:W-:Y:S02]  /*0240*/  ISETP.GT.U32.AND.EX P3, PT, R2, RZ, PT, P2 ;  /* 0x000000ff0200720c */ /* 0x000fe40003f64120 */
[----:B------:R-:W-:Y:S02]  /*0250*/  ISETP.GT.U32.AND.EX P2, PT, R24, RZ, PT, P4 ;  /* 0x000000ff1800720c */ /* 0x000fe40003f44140 */
[----:B------:R-:W-:-:S04]  /*0260*/  IADD3 R3, P0, R3, R26, RZ ;  /* 0x0000001a03037210 */ /* 0x000fc80007f1e0ff */
[----:B------:R-:W-:Y:S01]  /*0270*/  ISETP.GE.U32.AND P4, PT, R3, c[0x0][0x180], PT ;  /* 0x0000600003007a0c */ /* 0x000fe20003f86070 */
[----:B------:R-:W-:-:S04]  /*0280*/  IMAD.X R2, RZ, RZ, R27, P0 ;  /* 0x000000ffff027224 */ /* 0x000fc800000e061b */
[----:B------:R-:W-:-:S04]  /*0290*/  @P3 LOP3.LUT R205, R205, 0x20, RZ, 0xfc, !PT ;  /* 0x00000020cdcd3812 */ /* 0x000fc800078efcff */
[----:B------:R-:W-:-:S04]  /*02a0*/  LOP3.LUT R205, R205, 0xffffffef, RZ, 0xc0, !PT ;  /* 0xffffffefcdcd7812 */ /* 0x000fc800078ec0ff */
[----:B------:R-:W-:-:S04]  /*02b0*/  @P2 LOP3.LUT R205, R205, 0x10, RZ, 0xfc, !PT ;  /* 0x00000010cdcd2812 */ /* 0x000fc800078efcff */
[----:B------:R-:W-:-:S04]  /*02c0*/  LOP3.LUT R205, R205, 0xfffffff7, RZ, 0xc0, !PT ;  /* 0xfffffff7cdcd7812 */ /* 0x000fc800078ec0ff */
[----:B------:R-:W-:Y:S02]  /*02d0*/  @P1 LOP3.LUT R205, R205, 0x8, RZ, 0xfc, !PT ;  /* 0x00000008cdcd1812 */ /* 0x000fe400078efcff */
[----:B------:R-:W-:Y:S02]  /*02e0*/  IADD3 R25, P1, R3, 0x54, RZ ;  /* 0x0000005403197810 */ /* 0x000fe40007f3e0ff */
[----:B------:R-:W-:Y:S02]  /*02f0*/  LOP3.LUT R205, R205, 0xfffffffd, RZ, 0xc0, !PT ;  /* 0xfffffffdcdcd7812 */ /* 0x000fe400078ec0ff */
[----:B------:R-:W-:Y:S01]  /*0300*/  ISETP.GE.U32.AND P5, PT, R25, c[0x0][0x180], PT ;  /* 0x0000600019007a0c */ /* 0x000fe20003fa6070 */
[----:B------:R-:W-:Y:S01]  /*0310*/  IMAD.X R24, RZ, RZ, R2, P1 ;  /* 0x000000ffff187224 */ /* 0x000fe200008e0602 */
[----:B------:R-:W-:-:S04]  /*0320*/  IADD3 R32, P1, R3, 0xc4, RZ ;  /* 0x000000c403207810 */ /* 0x000fc80007f3e0ff */
[----:B------:R-:W-:-:S13]  /*0330*/  ISETP.GE.AND.EX P5, PT, R24, c[0x0][0x184], PT, P5 ;  /* 0x0000610018007a0c */ /* 0x000fda0003fa6350 */
[----:B------:R-:W-:-:S05]  /*0340*/  @P5 PRMT R36, RZ, 0x1054, RZ ;  /* 0x00001054ff245816 */ /* 0x000fca00000000ff */
[--C-:B------:R-:W-:Y:S02]  /*0350*/  @P5 IMAD.MOV.U32 R39, RZ, RZ, R36.reuse ;  /* 0x000000ffff275224 */ /* 0x100fe400078e0024 */
[--C-:B------:R-:W-:Y:S02]  /*0360*/  @P5 IMAD.MOV.U32 R38, RZ, RZ, R36.reuse ;  /* 0x000000ffff265224 */ /* 0x100fe400078e0024 */
[----:B------:R-:W-:Y:S01]  /*0370*/  @P5 IMAD.MOV.U32 R37, RZ, RZ, R36 ;  /* 0x000000ffff255224 */ /* 0x000fe200078e0024 */
[----:B--2---:R0:W-:Y:S01]  /*0380*/  @!P6 STS.128 [R0], R20 ;  /* 0x000000140000e388 */ /* 0x0041e20000000c00 */
[----:B------:R-:W-:Y:S02]  /*0390*/  @!P6 IMAD.MOV.U32 R168, RZ, RZ, R20 ;  /* 0x000000ffffa8e224 */ /* 0x000fe400078e0014 */
[----:B------:R-:W-:Y:S02]  /*03a0*/  @!P6 IMAD.MOV.U32 R169, RZ, RZ, R21 ;  /* 0x000000ffffa9e224 */ /* 0x000fe400078e0015 */
[----:B------:R-:W-:-:S02]  /*03b0*/  @!P6 IMAD.MOV.U32 R171, RZ, RZ, R23 ;  /* 0x000000ffffabe224 */ /* 0x000fc400078e0017 */
[----:B------:R-:W-:Y:S01]  /*03c0*/  @!P6 IMAD.MOV.U32 R170, RZ, RZ, R22 ;  /* 0x000000ffffaae224 */ /* 0x000fe200078e0016 */
[----:B0-----:R-:W-:Y:S02]  /*03d0*/  LOP3.LUT R20, R224, R204, RZ, 0xfc, !PT ;  /* 0x000000cce0147212 */ /* 0x001fe400078efcff */
[C---:B------:R-:W-:Y:S02]  /*03e0*/  IADD3 R21, P2, R3.reuse, 0x1c, RZ ;  /* 0x0000001c03157810 */ /* 0x040fe40007f5e0ff */
[C---:B------:R-:W-:Y:S02]  /*03f0*/  LEA R58, P0, R20.reuse, c[0x0][0x170], 0x1 ;  /* 0x00005c00143a7a11 */ /* 0x040fe400078008ff */
[C---:B------:R-:W-:Y:S02]  /*0400*/  IADD3 R23, P3, R3.reuse, 0x38, RZ ;  /* 0x0000003803177810 */ /* 0x040fe40007f7e0ff */
[----:B------:R-:W-:Y:S01]  /*0410*/  LEA.HI.X R59, R20, c[0x0][0x174], R225, 0x1, P0 ;  /* 0x00005d00143b7a11 */ /* 0x000fe200000f0ce1 */
[--C-:B------:R-:W-:Y:S01]  /*0420*/  IMAD.X R20, RZ, RZ, R2.reuse, P2 ;  /* 0x000000ffff147224 */ /* 0x100fe200010e0602 */
[C---:B------:R-:W-:Y:S01]  /*0430*/  IADD3 R29, P2, R3.reuse, 0xa8, RZ ;  /* 0x000000a8031d7810 */ /* 0x040fe20007f5e0ff */
[--C-:B------:R-:W-:Y:S01]  /*0440*/  IMAD.X R22, RZ, RZ, R2.reuse, P3 ;  /* 0x000000ffff167224 */ /* 0x100fe200018e0602 */
[C---:B------:R-:W-:Y:S01]  /*0450*/  IADD3 R27, P0, R3.reuse, 0x70, RZ ;  /* 0x00000070031b7810 */ /* 0x040fe20007f1e0ff */
[----:B------:R-:W2:Y:S01]  /*0460*/  @!P5 LDG.E.128.CONSTANT R36, [R58.64+0x1a4000] ;  /* 0x1a4000043a24d981 */ /* 0x000ea2000c1e9d00 */
[----:B------:R-:W-:Y:S01]  /*0470*/  IADD3 R28, P3, R3, 0x8c, RZ ;  /* 0x0000008c031c7810 */ /* 0x000fe20007f7e0ff */
[--C-:B------:R-:W-:Y:S01]  /*0480*/  IMAD.X R31, RZ, RZ, R2.reuse, P2 ;  /* 0x000000ffff1f7224 */ /* 0x100fe200010e0602 */
[----:B------:R-:W-:Y:S01]  /*0490*/  ISETP.GE.U32.AND P2, PT, R21, c[0x0][0x180], PT ;  /* 0x0000600015007a0c */ /* 0x000fe20003f46070 */
[--C-:B------:R-:W-:Y:S01]  /*04a0*/  IMAD.X R21, RZ, RZ, R2.reuse, P1 ;  /* 0x000000ffff157224 */ /* 0x100fe200008e0602 */
[----:B------:R-:W-:Y:S01]  /*04b0*/  ISETP.GE.AND.EX P1, PT, R2, c[0x0][0x184], PT, P4 ;  /* 0x0000610002007a0c */ /* 0x000fe20003f26340 */
[--C-:B------:R-:W-:Y:S01]  /*04c0*/  IMAD.X R26, RZ, RZ, R2.reuse, P0 ;  /* 0x000000ffff1a7224 */ /* 0x100fe200000e0602 */
[----:B------:R-:W-:Y:S01]  /*04d0*/  IADD3 R3, P0, R148, 0x1c, RZ ;  /* 0x0000001c94037810 */ /* 0x000fe20007f1e0ff */
[----:B------:R-:W-:Y:S01]  /*04e0*/  IMAD.X R30, RZ, RZ, R2, P3 ;  /* 0x000000ffff1e7224 */ /* 0x000fe200018e0602 */
[----:B------:R-:W-:-:S02]  /*04f0*/  ISETP.GE.U32.AND P6, PT, R23, c[0x0][0x180], PT ;  /* 0x0000600017007a0c */ /* 0x000fc40003fc6070 */
[----:B------:R-:W-:Y:S01]  /*0500*/  ISETP.GE.U32.AND P4, PT, R27, c[0x0][0x180], PT ;  /* 0x000060001b007a0c */ /* 0x000fe20003f86070 */
[----:B------:R-:W-:Y:S01]  /*0510*/  IMAD.X R23, RZ, RZ, RZ, P0 ;  /* 0x000000ffff177224 */ /* 0x000fe200000e06ff */
[----:B------:R-:W-:Y:S02]  /*0520*/  ISETP.GE.AND.EX P0, PT, R20, c[0x0][0x184], PT, P2 ;  /* 0x0000610014007a0c */ /* 0x000fe40003f06320 */
[----:B------:R-:W-:Y:S02]  /*0530*/  ISETP.GE.AND.EX P6, PT, R22, c[0x0][0x184], PT, P6 ;  /* 0x0000610016007a0c */ /* 0x000fe40003fc6360 */
[----:B------:R-:W-:Y:S02]  /*0540*/  ISETP.GE.U32.AND P3, PT, R28, c[0x0][0x180], PT ;  /* 0x000060001c007a0c */ /* 0x000fe40003f66070 */
[----:B------:R-:W-:Y:S02]  /*0550*/  @P1 LOP3.LUT R205, R205, 0x2, RZ, 0xfc, !PT ;  /* 0x00000002cdcd1812 */ /* 0x000fe400078efcff */
[----:B------:R-:W-:-:S02]  /*0560*/  P2R R2, PR, RZ, 0x40 ;  /* 0x00000040ff027803 */ /* 0x000fc40000000000 */
[----:B------:R-:W-:Y:S02]  /*0570*/  LOP3.LUT R205, R205, 0xfffffffe, RZ, 0xc0, !PT ;  /* 0xfffffffecdcd7812 */ /* 0x000fe400078ec0ff */
[----:B------:R-:W-:Y:S02]  /*0580*/  ISETP.GE.U32.AND P1, PT, R32, c[0x0][0x180], PT ;  /* 0x0000600020007a0c */ /* 0x000fe40003f26070 */
[----:B------:R-:W-:Y:S02]  /*0590*/  @P0 LOP3.LUT R205, R205, 0x1, RZ, 0xfc, !PT ;  /* 0x00000001cdcd0812 */ /* 0x000fe400078efcff */
[----:B------:R-:W-:Y:S02]  /*05a0*/  ISETP.GT.U32.AND P0, PT, R3, 0x1f, PT ;  /* 0x0000001f0300780c */ /* 0x000fe40003f04070 */
[----:B------:R-:W-:Y:S02]  /*05b0*/  LOP3.LUT P6, RZ, R205, 0x2, RZ, 0xc0, !PT ;  /* 0x00000002cdff7812 */ /* 0x000fe400078cc0ff */
[----:B------:R-:W-:-:S02]  /*05c0*/  ISETP.GT.U32.AND.EX P0, PT, R23, RZ, PT, P0 ;  /* 0x000000ff1700720c */ /* 0x000fc40003f04100 */
[----:B------:R-:W-:Y:S02]  /*05d0*/  LOP3.LUT R205, R205, 0xfffffffb, RZ, 0xc0, !PT ;  /* 0xfffffffbcdcd7812 */ /* 0x000fe400078ec0ff */
[----:B------:R-:W-:Y:S02]  /*05e0*/  ISETP.GE.AND.EX P1, PT, R21, c[0x0][0x184], PT, P1 ;  /* 0x0000610015007a0c */ /* 0x000fe40003f26310 */
[----:B------:R-:W-:Y:S02]  /*05f0*/  ISETP.GE.U32.AND P2, PT, R29, c[0x0][0x180], PT ;  /* 0x000060001d007a0c */ /* 0x000fe40003f46070 */
[----:B------:R-:W-:Y:S02]  /*0600*/  ISETP.GE.AND.EX P4, PT, R26, c[0x0][0x184], PT, P4 ;  /* 0x000061001a007a0c */ /* 0x000fe40003f86340 */
[----:B------:R-:W-:Y:S02]  /*0610*/  ISETP.GE.AND.EX P3, PT, R30, c[0x0][0x184], PT, P3 ;  /* 0x000061001e007a0c */ /* 0x000fe40003f66330 */
[----:B------:R-:W-:-:S02]  /*0620*/  @P6 PRMT R48, RZ, 0x1054, RZ ;  /* 0x00001054ff306816 */ /* 0x000fc400000000ff */
[----:B------:R-:W-:Y:S02]  /*0630*/  @P0 LOP3.LUT R205, R205, 0x4, RZ, 0xfc, !PT ;  /* 0x00000004cdcd0812 */ /* 0x000fe400078efcff */
[----:B------:R-:W-:Y:S01]  /*0640*/  ISETP.GE.AND.EX P2, PT, R31, c[0x0][0x184], PT, P2 ;  /* 0x000061001f007a0c */ /* 0x000fe20003f46320 */
[--C-:B------:R-:W-:Y:S01]  /*0650*/  @P6 IMAD.MOV.U32 R51, RZ, RZ, R48.reuse ;  /* 0x000000ffff336224 */ /* 0x100fe200078e0030 */
[----:B------:R-:W-:Y:S01]  /*0660*/  @P1 PRMT R20, RZ, 0x1054, RZ ;  /* 0x00001054ff141816 */ /* 0x000fe200000000ff */
[--C-:B------:R-:W-:Y:S02]  /*0670*/  @P6 IMAD.MOV.U32 R50, RZ, RZ, R48.reuse ;  /* 0x000000ffff326224 */ /* 0x100fe400078e0030 */
[----:B------:R-:W-:Y:S01]  /*0680*/  @P6 IMAD.MOV.U32 R49, RZ, RZ, R48 ;  /* 0x000000ffff316224 */ /* 0x000fe200078e0030 */
[----:B------:R-:W-:Y:S02]  /*0690*/  ISETP.NE.AND P6, PT, R2, RZ, PT ;  /* 0x000000ff0200720c */ /* 0x000fe40003fc5270 */
[----:B------:R-:W-:-:S02]  /*06a0*/  P2R R2, PR, RZ, 0x1 ;  /* 0x00000001ff027803 */ /* 0x000fc40000000000 */
[----:B------:R-:W-:Y:S02]  /*06b0*/  LOP3.LUT P0, RZ, R205, 0x1, RZ, 0xc0, !PT ;  /* 0x00000001cdff7812 */ /* 0x000fe4000780c0ff */
[----:B------:R-:W-:Y:S02]  /*06c0*/  @P4 PRMT R32, RZ, 0x1054, RZ ;  /* 0x00001054ff204816 */ /* 0x000fe400000000ff */
[----:B------:R-:W-:Y:S02]  /*06d0*/  P2R R3, PR, RZ, 0x1 ;  /* 0x00000001ff037803 */ /* 0x000fe40000000000 */
[----:B------:R-:W-:Y:S02]  /*06e0*/  @P3 PRMT R28, RZ, 0x1054, RZ ;  /* 0x00001054ff1c3816 */ /* 0x000fe400000000ff */
[----:B------:R-:W-:Y:S02]  /*06f0*/  @P2 PRMT R24, RZ, 0x1054, RZ ;  /* 0x00001054ff182816 */ /* 0x000fe400000000ff */
[----:B------:R-:W-:-:S03]  /*0700*/  @P6 PRMT R40, RZ, 0x1054, RZ ;  /* 0x00001054ff286816 */ /* 0x000fc600000000ff */
[----:B------:R-:W-:Y:S02]  /*0710*/  @P0 PRMT R44, RZ, 0x1054, RZ ;  /* 0x00001054ff2c0816 */ /* 0x000fe400000000ff */
[----:B------:R-:W-:-:S04]  /*0720*/  LOP3.LUT P0, RZ, R205, 0x2, RZ, 0xc0, !PT ;  /* 0x00000002cdff7812 */ /* 0x000fc8000780c0ff */
[----:B------:R-:W-:Y:S02]  /*0730*/  P2R R21, PR, RZ, 0x1 ;  /* 0x00000001ff157803 */ /* 0x000fe40000000000 */
[----:B------:R-:W-:-:S04]  /*0740*/  LOP3.LUT P0, RZ, R205, 0x10, RZ, 0xc0, !PT ;  /* 0x00000010cdff7812 */ /* 0x000fc8000780c0ff */
[----:B------:R-:W-:Y:S02]  /*0750*/  P2R R22, PR, RZ, 0x1 ;  /* 0x00000001ff167803 */ /* 0x000fe40000000000 */
[----:B------:R-:W-:-:S13]  /*0760*/  LOP3.LUT P0, RZ, R205, 0x20, RZ, 0xc0, !PT ;  /* 0x00000020cdff7812 */ /* 0x000fda000780c0ff */
[----:B------:R0:W3:Y:S01]  /*0770*/  @!P0 LDG.E.128.CONSTANT R16, [R54.64+0x8c000] ;  /* 0x08c0000436108981 */ /* 0x0000e2000c1e9d00 */
[----:B------:R-:W-:-:S13]  /*0780*/  ISETP.NE.AND P0, PT, R22, RZ, PT ;  /* 0x000000ff1600720c */ /* 0x000fda0003f05270 */
[----:B------:R0:W4:Y:S01]  /*0790*/  @!P0 LDG.E.128.CONSTANT R12, [R54.64+0x118000] ;  /* 0x11800004360c8981 */ /* 0x000122000c1e9d00 */
[----:B------:R-:W-:-:S13]  /*07a0*/  ISETP.NE.AND P0, PT, R21, RZ, PT ;  /* 0x000000ff1500720c */ /* 0x000fda0003f05270 */
[----:B------:R1:W4:Y:S01]  /*07b0*/  @!P0 LDG.E.128.CONSTANT R48, [R58.64] ;  /* 0x000000043a308981 */ /* 0x000322000c1e9d00 */
[----:B------:R-:W-:Y:S01]  /*07c0*/  ISETP.NE.AND P0, PT, R3, RZ, PT ;  /* 0x000000ff0300720c */ /* 0x000fe20003f05270 */
[--C-:B------:R-:W-:Y:S02]  /*07d0*/  @P6 IMAD.MOV.U32 R43, RZ, RZ, R40.reuse ;  /* 0x000000ffff2b6224 */ /* 0x100fe400078e0028 */
[--C-:B------:R-:W-:Y:S02]  /*07e0*/  @P6 IMAD.MOV.U32 R42, RZ, RZ, R40.reuse ;  /* 0x000000ffff2a6224 */ /* 0x100fe400078e0028 */
[----:B------:R-:W-:Y:S02]  /*07f0*/  @P6 IMAD.MOV.U32 R41, RZ, RZ, R40 ;  /* 0x000000ffff296224 */ /* 0x000fe400078e0028 */
[--C-:B------:R-:W-:Y:S02]  /*0800*/  @P4 IMAD.MOV.U32 R35, RZ, RZ, R32.reuse ;  /* 0x000000ffff234224 */ /* 0x100fe400078e0020 */
[----:B------:R-:W-:-:S02]  /*0810*/  @P4 IMAD.MOV.U32 R34, RZ, RZ, R32 ;  /* 0x000000ffff224224 */ /* 0x000fc400078e0020 */
[----:B------:R1:W4:Y:S01]  /*0820*/  @!P6 LDG.E.128.CONSTANT R40, [R58.64+0x118000] ;  /* 0x118000043a28e981 */ /* 0x000322000c1e9d00 */
[----:B------:R-:W-:Y:S02]  /*0830*/  @P4 IMAD.MOV.U32 R33, RZ, RZ, R32 ;  /* 0x000000ffff214224 */ /* 0x000fe400078e0020 */
[--C-:B------:R-:W-:Y:S02]  /*0840*/  @P0 IMAD.MOV.U32 R47, RZ, RZ, R44.reuse ;  /* 0x000000ffff2f0224 */ /* 0x100fe400078e002c */
[--C-:B------:R-:W-:Y:S02]  /*0850*/  @P0 IMAD.MOV.U32 R46, RZ, RZ, R44.reuse ;  /* 0x000000ffff2e0224 */ /* 0x100fe400078e002c */
[----:B------:R-:W-:Y:S01]  /*0860*/  @P0 IMAD.MOV.U32 R45, RZ, RZ, R44 ;  /* 0x000000ffff2d0224 */ /* 0x000fe200078e002c */
[----:B------:R1:W4:Y:S01]  /*0870*/  @!P4 LDG.E.128.CONSTANT R32, [R58.64+0x230000] ;  /* 0x230000043a20c981 */ /* 0x000322000c1e9d00 */
[--C-:B------:R-:W-:Y:S02]  /*0880*/  @P3 IMAD.MOV.U32 R31, RZ, RZ, R28.reuse ;  /* 0x000000ffff1f3224 */ /* 0x100fe400078e001c */
[----:B------:R-:W-:-:S02]  /*0890*/  @P3 IMAD.MOV.U32 R30, RZ, RZ, R28 ;  /* 0x000000ffff1e3224 */ /* 0x000fc400078e001c */
[----:B------:R1:W4:Y:S01]  /*08a0*/  @!P0 LDG.E.128.CONSTANT R44, [R58.64+0x8c000] ;  /* 0x08c000043a2c8981 */ /* 0x000322000c1e9d00 */
[----:B------:R-:W-:Y:S01]  /*08b0*/  ISETP.NE.AND P0, PT, R2, RZ, PT ;  /* 0x000000ff0200720c */ /* 0x000fe20003f05270 */
[----:B------:R-:W-:Y:S01]  /*08c0*/  @P3 IMAD.MOV.U32 R29, RZ, RZ, R28 ;  /* 0x000000ffff1d3224 */ /* 0x000fe200078e001c */
[----:B------:R-:W-:Y:S01]  /*08d0*/  P2R R2, PR, RZ, 0x40 ;  /* 0x00000040ff027803 */ /* 0x000fe20000000000 */
[--C-:B------:R-:W-:Y:S01]  /*08e0*/  @P2 IMAD.MOV.U32 R27, RZ, RZ, R24.reuse ;  /* 0x000000ffff1b2224 */ /* 0x100fe200078e0018 */
[----:B------:R-:W-:Y:S01]  /*08f0*/  LOP3.LUT P6, RZ, R205, 0x8, RZ, 0xc0, !PT ;  /* 0x00000008cdff7812 */ /* 0x000fe200078cc0ff */
[--C-:B------:R-:W-:Y:S02]  /*0900*/  @P2 IMAD.MOV.U32 R26, RZ, RZ, R24.reuse ;  /* 0x000000ffff1a2224 */ /* 0x100fe400078e0018 */
[----:B------:R-:W-:Y:S01]  /*0910*/  @P2 IMAD.MOV.U32 R25, RZ, RZ, R24 ;  /* 0x000000ffff192224 */ /* 0x000fe200078e0018 */
[----:B------:R1:W4:Y:S01]  /*0920*/  @!P3 LDG.E.128.CONSTANT R28, [R58.64+0x2bc000] ;  /* 0x2bc000043a1cb981 */ /* 0x000322000c1e9d00 */
[----:B------:R-:W-:-:S02]  /*0930*/  @P1 IMAD.MOV.U32 R23, RZ, RZ, R20 ;  /* 0x000000ffff171224 */ /* 0x000fc400078e0014 */
[--C-:B------:R-:W-:Y:S02]  /*0940*/  @P1 IMAD.MOV.U32 R22, RZ, RZ, R20.reuse ;  /* 0x000000ffff161224 */ /* 0x100fe400078e0014 */
[----:B------:R-:W-:Y:S01]  /*0950*/  @P1 IMAD.MOV.U32 R21, RZ, RZ, R20 ;  /* 0x000000ffff151224 */ /* 0x000fe200078e0014 */
[----:B------:R1:W4:Y:S04]  /*0960*/  @!P2 LDG.E.128.CONSTANT R24, [R58.64+0x348000] ;  /* 0x348000043a18a981 */ /* 0x000328000c1e9d00 */
[----:B------:R0:W4:Y:S04]  /*0970*/  @!P6 LDG.E.128.CONSTANT R8, [R54.64+0x1a4000] ;  /* 0x1a4000043608e981 */ /* 0x000128000c1e9d00 */
[----:B------:R1:W4:Y:S04]  /*0980*/  @!P1 LDG.E.128.CONSTANT R20, [R58.64+0x3d4000] ;  /* 0x3d4000043a149981 */ /* 0x000328000c1e9d00 */
[----:B------:R0:W4:Y:S01]  /*0990*/  @!P0 LDG.E.128.CONSTANT R4, [R54.64+0x230000] ;  /* 0x2300000436048981 */ /* 0x000122000c1e9d00 */
[----:B------:R-:W-:-:S02]  /*09a0*/  P2R R3, PR, RZ, 0x20 ;  /* 0x00000020ff037803 */ /* 0x000fc40000000000 */
[----:B------:R-:W-:-:S04]  /*09b0*/  LOP3.LUT P5, RZ, R205, 0x10, RZ, 0xc0, !PT ;  /* 0x00000010cdff7812 */ /* 0x000fc800078ac0ff */
[----:B------:R-:W-:Y:S02]  /*09c0*/  P2R R52, PR, RZ, 0x20 ;  /* 0x00000020ff347803 */ /* 0x000fe40000000000 */
[----:B------:R-:W-:Y:S01]  /*09d0*/  LOP3.LUT P5, RZ, R205, 0x20, RZ, 0xc0, !PT ;  /* 0x00000020cdff7812 */ /* 0x000fe200078ac0ff */
[----:B0-----:R-:W0:Y:S01]  /*09e0*/  S2R R55, SR_LANEID ;  /* 0x0000000000377919 */ /* 0x001e220000000000 */
[----:B------:R-:W-:-:S05]  /*09f0*/  IMAD R104, R148, 0x1200, RZ ;  /* 0x0000120094687824 */ /* 0x000fca00078e02ff */
[----:B------:R-:W-:Y:S02]  /*0a00*/  IADD3 R66, R104, 0x9000, RZ ;  /* 0x0000900068427810 */ /* 0x000fe40007ffe0ff */
[C---:B0-----:R-:W-:Y:S02]  /*0a10*/  LOP3.LUT R57, R55.reuse, 0xf, RZ, 0xc0, !PT ;  /* 0x0000000f37397812 */ /* 0x041fe400078ec0ff */
[----:B------:R-:W-:Y:S02]  /*0a20*/  SHF.R.U32.HI R53, RZ, 0x3, R55 ;  /* 0x00000003ff357819 */ /* 0x000fe40000011637 */
[----:B------:R-:W-:Y:S02]  /*0a30*/  SHF.R.U32.HI R54, RZ, 0x3, R57 ;  /* 0x00000003ff367819 */ /* 0x000fe40000011639 */
[----:B------:R-:W-:Y:S01]  /*0a40*/  LOP3.LUT R56, R55, 0x7, RZ, 0xc0, !PT ;  /* 0x0000000737387812 */ /* 0x000fe200078ec0ff */
[----:B------:R-:W-:Y:S02]  /*0a50*/  IMAD.SHL.U32 R53, R53, 0x8, RZ ;  /* 0x0000000835357824 */ /* 0x000fe400078e00ff */
[----:B------:R-:W-:Y:S01]  /*0a60*/  IMAD.SHL.U32 R54, R54, 0x8, RZ ;  /* 0x0000000836367824 */ /* 0x000fe200078e00ff */
[----:B------:R-:W-:-:S02]  /*0a70*/  SHF.R.U32.HI R55, RZ, 0x4, R55 ;  /* 0x00000004ff377819 */ /* 0x000fc40000011637 */
[----:B------:R-:W-:Y:S02]  /*0a80*/  LOP3.LUT R208, R57, 0x7, RZ, 0xc0, !PT ;  /* 0x0000000739d07812 */ /* 0x000fe400078ec0ff */
[----:B------:R-:W-:Y:S01]  /*0a90*/  LOP3.LUT R54, R54, 0x8, RZ, 0xe2, !PT ;  /* 0x0000000836367812 */ /* 0x000fe200078ee2ff */
[----:B------:R-:W-:Y:S01]  /*0aa0*/  IMAD.SHL.U32 R55, R55, 0x8, RZ ;  /* 0x0000000837377824 */ /* 0x000fe200078e00ff */
[----:B------:R-:W-:Y:S02]  /*0ab0*/  LOP3.LUT R53, R53, 0x8, R56, 0xe2, !PT ;  /* 0x0000000835357812 */ /* 0x000fe400078ee238 */
[C---:B------:R-:W-:Y:S02]  /*0ac0*/  IADD3 R100, R104.reuse, 0x9480, RZ ;  /* 0x0000948068647810 */ /* 0x040fe40007ffe0ff */
[----:B------:R-:W-:Y:S01]  /*0ad0*/  IADD3 R102, R104, 0x9900, RZ ;  /* 0x0000990068667810 */ /* 0x000fe20007ffe0ff */
[----:B------:R-:W-:Y:S01]  /*0ae0*/  IMAD R208, R208, 0x48, R54 ;  /* 0x00000048d0d07824 */ /* 0x000fe200078e0236 */
[----:B------:R-:W-:Y:S01]  /*0af0*/  IADD3 R104, R104, 0x9d80, RZ ;  /* 0x00009d8068687810 */ /* 0x000fe20007ffe0ff */
[----:B------:R-:W-:-:S02]  /*0b00*/  IMAD R207, R53, 0x48, R55 ;  /* 0x0000004835cf7824 */ /* 0x000fc400078e0237 */
[C---:B------:R-:W-:Y:S02]  /*0b10*/  IMAD.U32 R66, R208.reuse, 0x2, R66 ;  /* 0x00000002d0427824 */ /* 0x040fe400078e0042 */
[C---:B------:R-:W-:Y:S02]  /*0b20*/  IMAD.U32 R100, R208.reuse, 0x2, R100 ;  /* 0x00000002d0647824 */ /* 0x040fe400078e0064 */
[C---:B------:R-:W-:Y:S02]  /*0b30*/  IMAD.U32 R102, R208.reuse, 0x2, R102 ;  /* 0x00000002d0667824 */ /* 0x040fe400078e0066 */
[C---:B------:R-:W-:Y:S02]  /*0b40*/  IMAD.U32 R104, R208.reuse, 0x2, R104 ;  /* 0x00000002d0687824 */ /* 0x040fe400078e0068 */
[----:B------:R-:W-:Y:S01]  /*0b50*/  IMAD.SHL.U32 R207, R207, 0x2, RZ ;  /* 0x00000002cfcf7824 */ /* 0x000fe200078e00ff */
[----:B--2---:R-:W-:Y:S01]  /*0b60*/  STS.128 [R0+0xbf40], R36 ;  /* 0x00bf402400007388 */ /* 0x004fe20000000c00 */
[----:B------:R-:W-:Y:S01]  /*0b70*/  IMAD.MOV.U32 R147, RZ, RZ, RZ ;  /* 0x000000ffff937224 */ /* 0x000fe200078e00ff */
[----:B------:R-:W-:Y:S01]  /*0b80*/  CS2R R62, SRZ ;  /* 0x00000000003e7805 */ /* 0x000fe2000001ff00 */
[----:B------:R-:W-:Y:S01]  /*0b90*/  IMAD.MOV.U32 R206, RZ, RZ, RZ ;  /* 0x000000ffffce7224 */ /* 0x000fe200078e00ff */
[----:B-1----:R-:W-:Y:S01]  /*0ba0*/  CS2R R58, SRZ ;  /* 0x00000000003a7805 */ /* 0x002fe2000001ff00 */
[----:B------:R-:W-:Y:S01]  /*0bb0*/  IMAD.MOV.U32 R210, RZ, RZ, RZ ;  /* 0x000000ffffd27224 */ /* 0x000fe200078e00ff */
[----:B------:R-:W-:Y:S01]  /*0bc0*/  CS2R R54, SRZ ;  /* 0x0000000000367805 */ /* 0x000fe2000001ff00 */
[----:B------:R-:W-:Y:S01]  /*0bd0*/  CS2R R56, SRZ ;  /* 0x0000000000387805 */ /* 0x000fe2000001ff00 */
[----:B------:R-:W-:Y:S01]  /*0be0*/  CS2R R60, SRZ ;  /* 0x00000000003c7805 */ /* 0x000fe2000001ff00 */
[----:B------:R-:W-:Y:S01]  /*0bf0*/  CS2R R64, SRZ ;  /* 0x0000000000407805 */ /* 0x000fe2000001ff00 */
[----:B------:R-:W-:Y:S01]  /*0c00*/  IMAD.SHL.U32 R208, R208, 0x2, RZ ;  /* 0x00000002d0d07824 */ /* 0x000fe200078e00ff */
[----:B------:R-:W-:Y:S01]  /*0c10*/  ULDC.64 UR6, c[0x0][0x118] ;  /* 0x0000460000067ab9 */ /* 0x000fe20000000a00 */
[----:B---3--:R-:W-:Y:S01]  /*0c20*/  @!P5 STS.128 [R0+0xfc0], R16 ;  /* 0x000fc0100000d388 */ /* 0x008fe20000000c00 */
[----:B------:R-:W-:-:S02]  /*0c30*/  @!P5 IMAD.MOV.U32 R164, RZ, RZ, R16 ;  /* 0x000000ffffa4d224 */ /* 0x000fc400078e0010 */
[----:B------:R-:W-:Y:S02]  /*0c40*/  @!P5 IMAD.MOV.U32 R165, RZ, RZ, R17 ;  /* 0x000000ffffa5d224 */ /* 0x000fe400078e0011 */
[----:B------:R-:W-:Y:S02]  /*0c50*/  @!P5 IMAD.MOV.U32 R166, RZ, RZ, R18 ;  /* 0x000000ffffa6d224 */ /* 0x000fe400078e0012 */
[----:B------:R-:W-:Y:S01]  /*0c60*/  @!P5 IMAD.MOV.U32 R167, RZ, RZ, R19 ;  /* 0x000000ffffa7d224 */ /* 0x000fe200078e0013 */
[----:B------:R-:W-:-:S13]  /*0c70*/  ISETP.NE.AND P5, PT, R52, RZ, PT ;  /* 0x000000ff3400720c */ /* 0x000fda0003fa5270 */
[----:B----4-:R-:W-:Y:S04]  /*0c80*/  @!P5 STS.128 [R0+0x1f80], R12 ;  /* 0x001f800c0000d388 */ /* 0x010fe80000000c00 */
[----:B------:R0:W-:Y:S04]  /*0c90*/  STS.128 [R0+0x9000], R48 ;  /* 0x0090003000007388 */ /* 0x0001e80000000c00 */
[----:B------:R-:W-:Y:S04]  /*0ca0*/  STS.128 [R0+0xaf80], R40 ;  /* 0x00af802800007388 */ /* 0x000fe80000000c00 */
[----:B------:R-:W-:Y:S04]  /*0cb0*/  STS.128 [R0+0xcf00], R32 ;  /* 0x00cf002000007388 */ /* 0x000fe80000000c00 */
[----:B------:R1:W-:Y:S04]  /*0cc0*/  STS.128 [R0+0x9fc0], R44 ;  /* 0x009fc02c00007388 */ /* 0x0003e80000000c00 */
[----:B------:R2:W-:Y:S04]  /*0cd0*/  STS.128 [R0+0xdec0], R28 ;  /* 0x00dec01c00007388 */ /* 0x0005e80000000c00 */
[----:B------:R3:W-:Y:S04]  /*0ce0*/  STS.128 [R0+0xee80], R24 ;  /* 0x00ee801800007388 */ /* 0x0007e80000000c00 */
[----:B------:R-:W-:Y:S04]  /*0cf0*/  @!P6 STS.128 [R0+0x2f40], R8 ;  /* 0x002f40080000e388 */ /* 0x000fe80000000c00 */
[----:B------:R4:W-:Y:S04]  /*0d00*/  STS.128 [R0+0xfe40], R20 ;  /* 0x00fe401400007388 */ /* 0x0009e80000000c00 */
[----:B------:R0:W-:Y:S04]  /*0d10*/  @!P0 STS.128 [R0+0x3f00], R4 ;  /* 0x003f000400008388 */ /* 0x0001e80000000c00 */
[----:B------:R-:W-:Y:S06]  /*0d20*/  BAR.SYNC.DEFER_BLOCKING 0x0 ;  /* 0x0000000000007b1d */ /* 0x000fec0000010000 */
[----:B------:R-:W0:Y:S04]  /*0d30*/  LDSM.16.M88.2 R66, [R66] ;  /* 0x000000004242783b */ /* 0x000e280000000100 */
[----:B------:R-:W0:Y:S04]  /*0d40*/  LDSM.16.M88.2 R100, [R100] ;  /* 0x000000006464783b */ /* 0x000e280000000100 */
[----:B------:R-:W0:Y:S04]  /*0d50*/  LDSM.16.M88.2 R102, [R102] ;  /* 0x000000006666783b */ /* 0x000e280000000100 */
[----:B------:R-:W0:Y:S04]  /*0d60*/  LDSM.16.M88.2 R104, [R104] ;  /* 0x000000006868783b */ /* 0x000e280000000100 */
[----:B------:R0:W0:Y:S04]  /*0d70*/  LDSM.16.M88.4 R68, [R207] ;  /* 0x00000000cf44783b */ /* 0x0000280000000200 */
[----:B------:R0:W0:Y:S04]  /*0d80*/  LDSM.16.M88.4 R72, [R207+0x900] ;  /* 0x00090000cf48783b */ /* 0x0000280000000200 */
[----:B------:R0:W1:Y:S04]  /*0d90*/  LDSM.16.M88.4 R76, [R207+0x1200] ;  /* 0x00120000cf4c783b */ /* 0x0000680000000200 */
[----:B------:R0:W2:Y:S04]  /*0da0*/  LDSM.16.M88.4 R80, [R207+0x1b00] ;  /* 0x001b0000cf50783b */ /* 0x0000a80000000200 */
[----:B------:R0:W4:Y:S04]  /*0db0*/  LDSM.16.M88.4 R84, [R207+0x2400] ;  /* 0x00240000cf54783b */ /* 0x0001280000000200 */
[----:B------:R0:W4:Y:S04]  /*0dc0*/  LDSM.16.M88.4 R88, [R207+0x2d00] ;  /* 0x002d0000cf58783b */ /* 0x0001280000000200 */
[----:B------:R1:W4:Y:S04]  /*0dd0*/  LDSM.16.M88.4 R92, [R207+0x3600] ;  /* 0x00360000cf5c783b */ /* 0x0003280000000200 */
[----:B------:R2:W4:Y:S01]  /*0de0*/  LDSM.16.M88.4 R96, [R207+0x3f00] ;  /* 0x003f0000cf60783b */ /* 0x0005220000000200 */
[----:B------:R-:W-:-:S02]  /*0df0*/  @!P5 IMAD.MOV.U32 R160, RZ, RZ, R12 ;  /* 0x000000ffffa0d224 */ /* 0x000fc400078e000c */
[----:B------:R-:W-:Y:S02]  /*0e00*/  @!P5 IMAD.MOV.U32 R161, RZ, RZ, R13 ;  /* 0x000000ffffa1d224 */ /* 0x000fe400078e000d */
[----:B------:R-:W-:Y:S02]  /*0e10*/  @!P5 IMAD.MOV.U32 R162, RZ, RZ, R14 ;  /* 0x000000ffffa2d224 */ /* 0x000fe400078e000e */
[----:B------:R-:W-:Y:S01]  /*0e20*/  @!P5 IMAD.MOV.U32 R163, RZ, RZ, R15 ;  /* 0x000000ffffa3d224 */ /* 0x000fe200078e000f */
[----:B------:R-:W-:Y:S01]  /*0e30*/  ISETP.NE.AND P5, PT, R3, RZ, PT ;  /* 0x000000ff0300720c */ /* 0x000fe20003fa5270 */
[----:B------:R-:W-:Y:S02]  /*0e40*/  @!P6 IMAD.MOV.U32 R156, RZ, RZ, R8 ;  /* 0x000000ffff9ce224 */ /* 0x000fe400078e0008 */
[----:B------:R-:W-:Y:S02]  /*0e50*/  @!P6 IMAD.MOV.U32 R157, RZ, RZ, R9 ;  /* 0x000000ffff9de224 */ /* 0x000fe400078e0009 */
[----:B------:R-:W-:-:S02]  /*0e60*/  @!P6 IMAD.MOV.U32 R158, RZ, RZ, R10 ;  /* 0x000000ffff9ee224 */ /* 0x000fc400078e000a */
[----:B------:R-:W-:Y:S01]  /*0e70*/  @!P6 IMAD.MOV.U32 R159, RZ, RZ, R11 ;  /* 0x000000ffff9fe224 */ /* 0x000fe200078e000b */
[----:B------:R-:W-:Y:S01]  /*0e80*/  ISETP.NE.AND P6, PT, R2, RZ, PT ;  /* 0x000000ff0200720c */ /* 0x000fe20003fc5270 */
[----:B------:R-:W-:Y:S01]  /*0e90*/  @!P0 IMAD.MOV.U32 R152, RZ, RZ, R4 ;  /* 0x000000ffff988224 */ /* 0x000fe200078e0004 */
[----:B0-----:R-:W-:Y:S01]  /*0ea0*/  CS2R R50, SRZ ;  /* 0x0000000000327805 */ /* 0x001fe2000001ff00 */
[----:B------:R-:W-:Y:S01]  /*0eb0*/  @!P0 IMAD.MOV.U32 R153, RZ, RZ, R5 ;  /* 0x000000ffff998224 */ /* 0x000fe200078e0005 */
[----:B-1----:R-:W-:Y:S01]  /*0ec0*/  CS2R R46, SRZ ;  /* 0x00000000002e7805 */ /* 0x002fe2000001ff00 */
[----:B------:R-:W-:Y:S01]  /*0ed0*/  @!P0 IMAD.MOV.U32 R154, RZ, RZ, R6 ;  /* 0x000000ffff9a8224 */ /* 0x000fe200078e0006 */
[----:B------:R-:W-:Y:S01]  /*0ee0*/  CS2R R42, SRZ ;  /* 0x00000000002a7805 */ /* 0x000fe2000001ff00 */
[----:B------:R-:W-:Y:S01]  /*0ef0*/  @!P0 IMAD.MOV.U32 R155, RZ, RZ, R7 ;  /* 0x000000ffff9b8224 */ /* 0x000fe200078e0007 */
[----:B------:R-:W-:Y:S01]  /*0f00*/  CS2R R38, SRZ ;  /* 0x0000000000267805 */ /* 0x000fe2000001ff00 */
[----:B------:R-:W-:Y:S01]  /*0f10*/  CS2R R34, SRZ ;  /* 0x0000000000227805 */ /* 0x000fe2000001ff00 */
[----:B--2---:R-:W-:Y:S01]  /*0f20*/  CS2R R30, SRZ ;  /* 0x00000000001e7805 */ /* 0x004fe2000001ff00 */
[----:B---3--:R-:W-:Y:S01]  /*0f30*/  CS2R R26, SRZ ;  /* 0x00000000001a7805 */ /* 0x008fe2000001ff00 */
[----:B----4-:R-:W-:Y:S01]  /*0f40*/  CS2R R22, SRZ ;  /* 0x0000000000167805 */ /* 0x010fe2000001ff00 */
        /* <DEDUP_REMOVED lines=17> */
[----:B------:R-:W-:-:S02]  /*1060*/  CS2R R52, SRZ ;  /* 0x0000000000347805 */ /* 0x000fc4000001ff00 */
[----:B------:R-:W0:Y:S01]  /*1070*/  S2R R108, SR_LANEID ;  /* 0x00000000006c7919 */ /* 0x000e220000000000 */
[----:B------:R-:W-:Y:S01]  /*1080*/  P2R R111, PR, RZ, 0x8 ;  /* 0x00000008ff6f7803 */ /* 0x000fe20000000000 */
[----:B------:R-:W-:Y:S01]  /*1090*/  IMAD R149, R148, 0x900, RZ ;  /* 0x0000090094957824 */ /* 0x000fe200078e02ff */
[----:B------:R-:W-:Y:S01]  /*10a0*/  P2R R110, PR, RZ, 0x4 ;  /* 0x00000004ff6e7803 */ /* 0x000fe20000000000 */
[----:B------:R-:W1:Y:S01]  /*10b0*/  S2R R209, SR_TID.X ;  /* 0x0000000000d17919 */ /* 0x000e620000002100 */
[----:B------:R-:W-:-:S02]  /*10c0*/  P2R R109, PR, RZ, 0x2 ;  /* 0x00000002ff6d7803 */ /* 0x000fc40000000000 */
[C---:B------:R-:W-:Y:S02]  /*10d0*/  LOP3.LUT P3, RZ, R205.reuse, 0x20, RZ, 0xc0, !PT ;  /* 0x00000020cdff7812 */ /* 0x040fe4000786c0ff */
[C---:B------:R-:W-:Y:S02]  /*10e0*/  LOP3.LUT P2, RZ, R205.reuse, 0x10, RZ, 0xc0, !PT ;  /* 0x00000010cdff7812 */ /* 0x040fe4000784c0ff */
[C---:B------:R-:W-:Y:S02]  /*10f0*/  LOP3.LUT P1, RZ, R205.reuse, 0x8, RZ, 0xc0, !PT ;  /* 0x00000008cdff7812 */ /* 0x040fe4000782c0ff */
[----:B------:R-:W-:Y:S02]  /*1100*/  @!P0 LOP3.LUT R212, R222, R204, RZ, 0xfc, !PT ;  /* 0x000000ccded48212 */ /* 0x000fe400078efcff */
[----:B------:R-:W-:Y:S02]  /*1110*/  ISETP.GT.U32.AND P0, PT, R148, 0x1f, PT ;  /* 0x0000001f9400780c */ /* 0x000fe40003f04070 */
[----:B------:R-:W-:-:S02]  /*1120*/  LOP3.LUT R205, R205, 0xffffffbf, RZ, 0xc0, !PT ;  /* 0xffffffbfcdcd7812 */ /* 0x000fc400078ec0ff */
[-C--:B------:R-:W-:Y:S02]  /*1130*/  LOP3.LUT R211, R224, R204.reuse, RZ, 0xfc, !PT ;  /* 0x000000cce0d37212 */ /* 0x080fe400078efcff */
[CC--:B------:R-:W-:Y:S02]  /*1140*/  @!P3 LOP3.LUT R215, R222.reuse, R204.reuse, RZ, 0xfc, !PT ;  /* 0x000000ccded7b212 */ /* 0x0c0fe400078efcff */
[----:B------:R-:W-:Y:S02]  /*1150*/  @!P2 LOP3.LUT R214, R222, R204, RZ, 0xfc, !PT ;  /* 0x000000ccded6a212 */ /* 0x000fe400078efcff */
[----:B0-----:R-:W-:Y:S02]  /*1160*/  LOP3.LUT R107, R108, 0xf, RZ, 0xc0, !PT ;  /* 0x0000000f6c6b7812 */ /* 0x001fe400078ec0ff */
[----:B------:R-:W-:Y:S02]  /*1170*/  SHF.R.U32.HI R0, RZ, 0x3, R108 ;  /* 0x00000003ff007819 */ /* 0x000fe4000001166c */
[----:B------:R-:W-:-:S02]  /*1180*/  SHF.R.U32.HI R106, RZ, 0x3, R107 ;  /* 0x00000003ff6a7819 */ /* 0x000fc4000001166b */
[----:B------:R-:W-:Y:S01]  /*1190*/  LOP3.LUT R112, R108, 0x7, RZ, 0xc0, !PT ;  /* 0x000000076c707812 */ /* 0x000fe200078ec0ff */
[----:B------:R-:W-:Y:S01]  /*11a0*/  IMAD.SHL.U32 R0, R0, 0x8, RZ ;  /* 0x0000000800007824 */ /* 0x000fe200078e00ff */
[----:B------:R-:W-:Y:S01]  /*11b0*/  SHF.R.U32.HI R108, RZ, 0x4, R108 ;  /* 0x00000004ff6c7819 */ /* 0x000fe2000001166c */
[----:B------:R-:W-:Y:S01]  /*11c0*/  IMAD.SHL.U32 R106, R106, 0x8, RZ ;  /* 0x000000086a6a7824 */ /* 0x000fe200078e00ff */
[----:B-1----:R-:W-:Y:S02]  /*11d0*/  SHF.R.U32.HI R209, RZ, 0x3, R209 ;  /* 0x00000003ffd17819 */ /* 0x002fe400000116d1 */
[----:B------:R-:W-:Y:S01]  /*11e0*/  LOP3.LUT R0, R0, 0x8, R112, 0xe2, !PT ;  /* 0x0000000800007812 */ /* 0x000fe200078ee270 */
[----:B------:R-:W-:Y:S01]  /*11f0*/  IMAD R112, R148, 0x120, RZ ;  /* 0x0000012094707824 */ /* 0x000fe200078e02ff */
[----:B------:R-:W-:Y:S01]  /*1200*/  LOP3.LUT R107, R107, 0x7, RZ, 0xc0, !PT ;  /* 0x000000076b6b7812 */ /* 0x000fe200078ec0ff */
[----:B------:R-:W-:Y:S01]  /*1210*/  IMAD.SHL.U32 R108, R108, 0x8, RZ ;  /* 0x000000086c6c7824 */ /* 0x000fe200078e00ff */
[----:B------:R-:W-:Y:S01]  /*1220*/  LOP3.LUT R106, R106, 0x8, RZ, 0xe2, !PT ;  /* 0x000000086a6a7812 */ /* 0x000fe200078ee2ff */
[----:B------:R-:W-:Y:S01]  /*1230*/  IMAD R209, R209, 0x48, R112 ;  /* 0x00000048d1d17824 */ /* 0x000fe200078e0270 */
[----:B------:R-:W-:Y:S01]  /*1240*/  @!P1 LOP3.LUT R213, R222, R204, RZ, 0xfc, !PT ;  /* 0x000000ccded59212 */ /* 0x000fe200078efcff */
[----:B------:R-:W-:Y:S01]  /*1250*/  IMAD R0, R0, 0x48, R108 ;  /* 0x0000004800007824 */ /* 0x000fe200078e026c */
[----:B------:R-:W-:Y:S01]  /*1260*/  ISETP.NE.AND P3, PT, R111, RZ, PT ;  /* 0x000000ff6f00720c */ /* 0x000fe20003f65270 */
[----:B------:R-:W-:Y:S01]  /*1270*/  IMAD R146, R107, 0x48, R106 ;  /* 0x000000486b927824 */ /* 0x000fe200078e026a */
[----:B------:R-:W-:-:S02]  /*1280*/  ISETP.NE.AND P2, PT, R110, RZ, PT ;  /* 0x000000ff6e00720c */ /* 0x000fc40003f45270 */
[----:B------:R-:W-:Y:S02]  /*1290*/  ISETP.NE.AND P1, PT, R109, RZ, PT ;  /* 0x000000ff6d00720c */ /* 0x000fe40003f25270 */
[----:B------:R-:W-:Y:S02]  /*12a0*/  @P0 LOP3.LUT R205, R205, 0x40, RZ, 0xfc, !PT ;  /* 0x00000040cdcd0812 */ /* 0x000fe400078efcff */
[----:B------:R-:W-:-:S02]  /*12b0*/  @!P0 LOP3.LUT R216, R222, R204, RZ, 0xfc, !PT ;  /* 0x000000ccded88212 */ /* 0x000fc400078efcff */
.L_x_12:
[-C--:B-1---5:R-:W5:Y:S01]  /*12c0*/  HMMA.16816.F16 R64, R68, R66.reuse, R64 ;  /* 0x000000424440723c */ /* 0x0a2f620000000840 */
[----:B------:R-:W-:Y:S03]  /*12d0*/  P2R R115, PR, RZ, 0x4 ;  /* 0x00000004ff737803 */ /* 0x000fe60000000000 */
[----:B------:R-:W-:Y:S01]  /*12e0*/  LOP3.LUT P2, RZ, R205, 0x2, RZ, 0xc0, !PT ;  /* 0x00000002cdff7812 */ /* 0x000fe2000784c0ff */
[----:B------:R-:W-:Y:S01]  /*12f0*/  IMAD.SHL.U32 R109, R147, 0x40, RZ ;  /* 0x00000040936d7824 */ /* 0x000fe200078e00ff */
[----:B------:R-:W-:Y:S02]  /*1300*/  P2R R114, PR, RZ, 0x2 ;  /* 0x00000002ff727803 */ /* 0x000fe40000000000 */
[-C--:B------:R-:W5:Y:S01]  /*1310*/  HMMA.16816.F16 R62, R72, R66.reuse, R62 ;  /* 0x00000042483e723c */ /* 0x080f62000000083e */
[----:B------:R-:W-:Y:S02]  /*1320*/  @P5 PRMT R188, RZ, 0x1054, RZ ;  /* 0x00001054ffbc5816 */ /* 0x000fe400000000ff */
[----:B------:R-:W-:Y:S02]  /*1330*/  LOP3.LUT P1, RZ, R205, 0x1, RZ, 0xc0, !PT ;  /* 0x00000001cdff7812 */ /* 0x000fe4000782c0ff */
[----:B------:R-:W-:Y:S01]  /*1340*/  SHF.L.U64.HI R110, R147, 0x6, R206 ;  /* 0x00000006936e7819 */ /* 0x000fe200000102ce */
[--C-:B------:R-:W-:Y:S01]  /*1350*/  @P5 IMAD.MOV.U32 R191, RZ, RZ, R188.reuse ;  /* 0x000000ffffbf5224 */ /* 0x100fe200078e00bc */
[----:B------:R-:W-:Y:S01]  /*1360*/  @P3 PRMT R180, RZ, 0x1054, RZ ;  /* 0x00001054ffb43816 */ /* 0x000fe200000000ff */
[-C--:B------:R-:W5:Y:S01]  /*1370*/  HMMA.16816.F16 R60, R76, R66.reuse, R60 ;  /* 0x000000424c3c723c */ /* 0x080f62000000083c */
[----:B------:R-:W-:Y:S03]  /*1380*/  @P4 PRMT R184, RZ, 0x1054, RZ ;  /* 0x00001054ffb84816 */ /* 0x000fe600000000ff */
[-C--:B------:R-:W-:Y:S01]  /*1390*/  @!P2 IADD3 R113, P0, R109, R211.reuse, RZ ;  /* 0x000000d36d71a210 */ /* 0x080fe20007f1e0ff */
[--C-:B------:R-:W-:Y:S01]  /*13a0*/  @P5 IMAD.MOV.U32 R190, RZ, RZ, R188.reuse ;  /* 0x000000ffffbe5224 */ /* 0x100fe200078e00bc */
[----:B------:R-:W-:Y:S01]  /*13b0*/  P2R R218, PR, RZ, 0x20 ;  /* 0x00000020ffda7803 */ /* 0x000fe20000000000 */
[----:B------:R-:W-:Y:S01]  /*13c0*/  @P5 IMAD.MOV.U32 R189, RZ, RZ, R188 ;  /* 0x000000ffffbd5224 */ /* 0x000fe200078e00bc */
[-C--:B------:R-:W5:Y:S01]  /*13d0*/  HMMA.16816.F16 R58, R80, R66.reuse, R58 ;  /* 0x00000042503a723c */ /* 0x080f62000000083a */
[----:B------:R-:W-:Y:S03]  /*13e0*/  P2R R220, PR, RZ, 0x8 ;  /* 0x00000008ffdc7803 */ /* 0x000fe60000000000 */
[----:B------:R-:W-:Y:S01]  /*13f0*/  @!P2 IMAD.X R112, R225, 0x1, R110, P0 ;  /* 0x00000001e170a824 */ /* 0x000fe200000e066e */
[-C--:B------:R-:W-:Y:S01]  /*1400*/  @!P1 IADD3 R111, P0, R109, R211.reuse, RZ ;  /* 0x000000d36d6f9210 */ /* 0x080fe20007f1e0ff */
[----:B------:R-:W-:Y:S01]  /*1410*/  @P3 IMAD.MOV.U32 R183, RZ, RZ, R180 ;  /* 0x000000ffffb73224 */ /* 0x000fe200078e00b4 */
[----:B------:R-:W-:Y:S01]  /*1420*/  P2R R219, PR, RZ, 0x10 ;  /* 0x00000010ffdb7803 */ /* 0x000fe20000000000 */
[-C--:B------:R-:W5:Y:S04]  /*1430*/  HMMA.16816.F16 R56, R84, R66.reuse, R56 ;  /* 0x000000425438723c */ /* 0x080f680000000838 */
[----:B------:R-:W-:Y:S01]  /*1440*/  @!P1 IMAD.X R108, R225, 0x1, R110, P0 ;  /* 0x00000001e16c9824 */ /* 0x000fe200000e066e */
[-C--:B------:R-:W-:Y:S01]  /*1450*/  @!P6 IADD3 R107, P0, R109, R211.reuse, RZ ;  /* 0x000000d36d6be210 */ /* 0x080fe20007f1e0ff */
[----:B------:R-:W-:Y:S01]  /*1460*/  @P3 IMAD.MOV.U32 R182, RZ, RZ, R180 ;  /* 0x000000ffffb63224 */ /* 0x000fe200078e00b4 */
[----:B------:R-:W-:Y:S01]  /*1470*/  IADD3 R210, R210, 0x1, RZ ;  /* 0x00000001d2d27810 */ /* 0x000fe20007ffe0ff */
[-C--:B------:R-:W5:Y:S04]  /*1480*/  HMMA.16816.F16 R54, R88, R66.reuse, R54 ;  /* 0x000000425836723c */ /* 0x080f680000000836 */
[----:B------:R-:W-:Y:S01]  /*1490*/  @!P6 IMAD.X R106, R225, 0x1, R110, P0 ;  /* 0x00000001e16ae824 */ /* 0x000fe200000e066e */
[C---:B------:R-:W-:Y:S01]  /*14a0*/  @!P2 LEA R128, P0, R113.reuse, c[0x0][0x170], 0x1 ;  /* 0x00005c007180aa11 */ /* 0x040fe200078008ff */
[----:B------:R-:W-:Y:S02]  /*14b0*/  @P3 IMAD.MOV.U32 R181, RZ, RZ, R180 ;  /* 0x000000ffffb53224 */ /* 0x000fe400078e00b4 */
[-C--:B------:R-:W5:Y:S04]  /*14c0*/  HMMA.16816.F16 R52, R92, R66.reuse, R52 ;  /* 0x000000425c34723c */ /* 0x080f680000000834 */
[----:B------:R-:W-:Y:S01]  /*14d0*/  @!P2 LEA.HI.X R129, R113, c[0x0][0x174], R112, 0x1, P0 ;  /* 0x00005d007181aa11 */ /* 0x000fe200000f0c70 */
[--C-:B------:R-:W-:Y:S01]  /*14e0*/  @P4 IMAD.MOV.U32 R187, RZ, RZ, R184.reuse ;  /* 0x000000ffffbb4224 */ /* 0x100fe200078e00b8 */
[----:B------:R-:W-:Y:S01]  /*14f0*/  @!P1 LEA R126, P0, R111, c[0x0][0x170], 0x1 ;  /* 0x00005c006f7e9a11 */ /* 0x000fe200078008ff */
[--C-:B------:R-:W-:Y:S01]  /*1500*/  @P4 IMAD.MOV.U32 R186, RZ, RZ, R184.reuse ;  /* 0x000000ffffba4224 */ /* 0x100fe200078e00b8 */
[----:B------:R-:W5:Y:S03]  /*1510*/  HMMA.16816.F16 R50, R96, R66, R50 ;  /* 0x000000426032723c */ /* 0x000f660000000832 */
[----:B------:R-:W-:Y:S01]  /*1520*/  ISETP.NE.AND P2, PT, R115, RZ, PT ;  /* 0x000000ff7300720c */ /* 0x000fe20003f45270 */
[----:B------:R-:W-:Y:S01]  /*1530*/  @P4 IMAD.MOV.U32 R185, RZ, RZ, R184 ;  /* 0x000000ffffb94224 */ /* 0x000fe200078e00b8 */
[----:B------:R-:W-:Y:S02]  /*1540*/  @!P1 LEA.HI.X R127, R111, c[0x0][0x174], R108, 0x1, P0 ;  /* 0x00005d006f7f9a11 */ /* 0x000fe400000f0c6c */
[C---:B------:R-:W-:Y:S01]  /*1550*/  @!P6 LEA R132, P0, R107.reuse, c[0x0][0x170], 0x1 ;  /* 0x00005c006b84ea11 */ /* 0x040fe200078008ff */
[-C--:B------:R-:W5:Y:S04]  /*1560*/  HMMA.16816.F16 R48, R68, R100.reuse, R48 ;  /* 0x000000644430723c */ /* 0x080f680000000830 */
[----:B------:R-:W-:Y:S02]  /*1570*/  @!P6 LEA.HI.X R133, R107, c[0x0][0x174], R106, 0x1, P0 ;  /* 0x00005d006b85ea11 */ /* 0x000fe400000f0c6a */
[-C--:B------:R-:W-:Y:S02]  /*1580*/  @!P5 IADD3 R108, P0, R109, R211.reuse, RZ ;  /* 0x000000d36d6cd210 */ /* 0x080fe40007f1e0ff */
[-C--:B------:R-:W5:Y:S01]  /*1590*/  HMMA.16816.F16 R46, R72, R100.reuse, R46 ;  /* 0x00000064482e723c */ /* 0x080f62000000082e */
[----:B------:R-:W-:Y:S02]  /*15a0*/  P2R R106, PR, RZ, 0x40 ;  /* 0x00000040ff6a7803 */ /* 0x000fe40000000000 */
[----:B------:R-:W-:Y:S01]  /*15b0*/  LOP3.LUT P6, RZ, R205, 0x2, RZ, 0xc0, !PT ;  /* 0x00000002cdff7812 */ /* 0x000fe200078cc0ff */
[----:B------:R-:W-:Y:S01]  /*15c0*/  @!P5 IMAD.X R107, R225, 0x1, R110, P0 ;  /* 0x00000001e16bd824 */ /* 0x000fe200000e066e */
[C---:B------:R-:W-:Y:S02]  /*15d0*/  @!P5 LEA R124, P0, R108.reuse, c[0x0][0x170], 0x1 ;  /* 0x00005c006c7cda11 */ /* 0x040fe400078008ff */
[----:B------:R-:W-:Y:S01]  /*15e0*/  P2R R111, PR, RZ, 0x40 ;  /* 0x00000040ff6f7803 */ /* 0x000fe20000000000 */
[-C--:B------:R-:W5:Y:S01]  /*15f0*/  HMMA.16816.F16 R44, R76, R100.reuse, R44 ;  /* 0x000000644c2c723c */ /* 0x080f62000000082c */
[----:B------:R-:W-:Y:S02]  /*1600*/  @P2 PRMT R176, RZ, 0x1054, RZ ;  /* 0x00001054ffb02816 */ /* 0x000fe400000000ff */
[----:B------:R-:W-:Y:S02]  /*1610*/  LOP3.LUT P6, RZ, R205, 0x4, RZ, 0xc0, !PT ;  /* 0x00000004cdff7812 */ /* 0x000fe400078cc0ff */
[----:B------:R-:W-:Y:S01]  /*1620*/  @!P5 LEA.HI.X R125, R108, c[0x0][0x174], R107, 0x1, P0 ;  /* 0x00005d006c7dda11 */ /* 0x000fe200000f0c6b */
[----:B------:R-:W-:Y:S01]  /*1630*/  @P2 IMAD.MOV.U32 R179, RZ, RZ, R176 ;  /* 0x000000ffffb32224 */ /* 0x000fe200078e00b0 */
[-C--:B------:R-:W-:Y:S01]  /*1640*/  @!P4 IADD3 R108, P0, R109, R211.reuse, RZ ;  /* 0x000000d36d6cc210 */ /* 0x080fe20007f1e0ff */
[-C--:B------:R-:W5:Y:S01]  /*1650*/  HMMA.16816.F16 R42, R80, R100.reuse, R42 ;  /* 0x00000064502a723c */ /* 0x080f62000000082a */
[----:B------:R-:W-:Y:S01]  /*1660*/  P2R R112, PR, RZ, 0x40 ;  /* 0x00000040ff707803 */ /* 0x000fe20000000000 */
[----:B0-----:R0:W2:Y:S01]  /*1670*/  @!P5 LDG.E.128.CONSTANT R188, [R124.64+0x1a4080] ;  /* 0x1a4080067cbcd981 */ /* 0x0010a2000c1e9d00 */
[----:B------:R-:W-:Y:S01]  /*1680*/  LOP3.LUT P6, RZ, R205, 0x8, RZ, 0xc0, !PT ;  /* 0x00000008cdff7812 */ /* 0x000fe200078cc0ff */
[----:B------:R-:W-:Y:S01]  /*1690*/  @!P4 IMAD.X R107, R225, 0x1, R110, P0 ;  /* 0x00000001e16bc824 */ /* 0x000fe200000e066e */
[----:B------:R-:W-:Y:S01]  /*16a0*/  @!P4 LEA R122, P0, R108, c[0x0][0x170], 0x1 ;  /* 0x00005c006c7aca11 */ /* 0x000fe200078008ff */
[--C-:B------:R-:W-:Y:S01]  /*16b0*/  @P2 IMAD.MOV.U32 R178, RZ, RZ, R176.reuse ;  /* 0x000000ffffb22224 */ /* 0x100fe200078e00b0 */
[----:B------:R-:W-:Y:S01]  /*16c0*/  ISETP.NE.AND P1, PT, R114, RZ, PT ;  /* 0x000000ff7200720c */ /* 0x000fe20003f25270 */
[-C--:B------:R-:W5:Y:S01]  /*16d0*/  HMMA.16816.F16 R40, R84, R100.reuse, R40 ;  /* 0x000000645428723c */ /* 0x080f620000000828 */
[----:B------:R-:W-:Y:S02]  /*16e0*/  P2R R113, PR, RZ, 0x40 ;  /* 0x00000040ff717803 */ /* 0x000fe40000000000 */
[----:B------:R-:W-:Y:S01]  /*16f0*/  LOP3.LUT P6, RZ, R205, 0x10, RZ, 0xc0, !PT ;  /* 0x00000010cdff7812 */ /* 0x000fe200078cc0ff */
[----:B------:R-:W-:Y:S01]  /*1700*/  @P2 IMAD.MOV.U32 R177, RZ, RZ, R176 ;  /* 0x000000ffffb12224 */ /* 0x000fe200078e00b0 */
[----:B------:R-:W-:Y:S02]  /*1710*/  @!P4 LEA.HI.X R123, R108, c[0x0][0x174], R107, 0x1, P0 ;  /* 0x00005d006c7bca11 */ /* 0x000fe400000f0c6b */
[-C--:B------:R-:W-:Y:S01]  /*1720*/  @!P3 IADD3 R108, P0, R109, R211.reuse, RZ ;  /* 0x000000d36d6cb210 */ /* 0x080fe20007f1e0ff */
[-C--:B------:R-:W5:Y:S01]  /*1730*/  HMMA.16816.F16 R38, R88, R100.reuse, R38 ;  /* 0x000000645826723c */ /* 0x080f620000000826 */
[----:B------:R-:W-:Y:S01]  /*1740*/  P2R R114, PR, RZ, 0x40 ;  /* 0x00000040ff727803 */ /* 0x000fe20000000000 */
[----:B------:R1:W2:Y:S01]  /*1750*/  @!P4 LDG.E.128.CONSTANT R184, [R122.64+0x230080] ;  /* 0x230080067ab8c981 */ /* 0x0002a2000c1e9d00 */
[----:B------:R-:W-:Y:S01]  /*1760*/  LOP3.LUT P6, RZ, R205, 0x20, RZ, 0xc0, !PT ;  /* 0x00000020cdff7812 */ /* 0x000fe200078cc0ff */
[----:B------:R-:W-:Y:S01]  /*1770*/  @!P3 IMAD.X R107, R225, 0x1, R110, P0 ;  /* 0x00000001e16bb824 */ /* 0x000fe200000e066e */
[----:B------:R-:W-:Y:S02]  /*1780*/  @!P3 LEA R116, P0, R108, c[0x0][0x170], 0x1 ;  /* 0x00005c006c74ba11 */ /* 0x000fe400078008ff */
[----:B------:R-:W-:Y:S01]  /*1790*/  P2R R115, PR, RZ, 0x40 ;  /* 0x00000040ff737803 */ /* 0x000fe20000000000 */
[-C--:B------:R-:W5:Y:S01]  /*17a0*/  HMMA.16816.F16 R36, R92, R100.reuse, R36 ;  /* 0x000000645c24723c */ /* 0x080f620000000824 */
[----:B------:R-:W-:Y:S02]  /*17b0*/  @P1 PRMT R172, RZ, 0x1054, RZ ;  /* 0x00001054ffac1816 */ /* 0x000fe400000000ff */
[----:B------:R-:W-:Y:S02]  /*17c0*/  ISETP.GT.U32.AND P6, PT, R148, 0x1f, PT ;  /* 0x0000001f9400780c */ /* 0x000fe40003fc4070 */
[----:B------:R-:W-:Y:S01]  /*17d0*/  @!P3 LEA.HI.X R117, R108, c[0x0][0x174], R107, 0x1, P0 ;  /* 0x00005d006c75ba11 */ /* 0x000fe200000f0c6b */
[----:B------:R-:W-:Y:S01]  /*17e0*/  @P1 IMAD.MOV.U32 R175, RZ, RZ, R172 ;  /* 0x000000ffffaf1224 */ /* 0x000fe200078e00ac */
[-C--:B------:R-:W-:Y:S01]  /*17f0*/  @!P2 IADD3 R108, P0, R109, R211.reuse, RZ ;  /* 0x000000d36d6ca210 */ /* 0x080fe20007f1e0ff */
[----:B------:R-:W5:Y:S02]  /*1800*/  HMMA.16816.F16 R34, R96, R100, R34 ;  /* 0x000000646022723c */ /* 0x000f640000000822 */
[----:B0-----:R0:W2:Y:S01]  /*1810*/  @!P3 LDG.E.128.CONSTANT R180, [R116.64+0x2bc080] ;  /* 0x2bc0800674b4b981 */ /* 0x0010a2000c1e9d00 */
[----:B------:R-:W-:Y:S01]  /*1820*/  LOP3.LUT P5, RZ, R205, 0x10, RZ, 0xc0, !PT ;  /* 0x00000010cdff7812 */ /* 0x000fe200078ac0ff */
[----:B------:R-:W-:Y:S01]  /*1830*/  @!P2 IMAD.X R107, R225, 0x1, R110, P0 ;  /* 0x00000001e16ba824 */ /* 0x000fe200000e066e */
[----:B------:R-:W-:Y:S01]  /*1840*/  @!P2 LEA R118, P0, R108, c[0x0][0x170], 0x1 ;  /* 0x00005c006c76aa11 */ /* 0x000fe200078008ff */
[--C-:B------:R-:W-:Y:S01]  /*1850*/  @P1 IMAD.MOV.U32 R174, RZ, RZ, R172.reuse ;  /* 0x000000ffffae1224 */ /* 0x100fe200078e00ac */
[----:B------:R-:W-:Y:S01]  /*1860*/  ISETP.GT.U32.AND P3, PT, R148, 0x1f, PT ;  /* 0x0000001f9400780c */ /* 0x000fe20003f64070 */
[-C--:B------:R-:W5:Y:S04]  /*1870*/  HMMA.16816.F16 R32, R68, R102.reuse, R32 ;  /* 0x000000664420723c */ /* 0x080f680000000820 */
[----:B------:R-:W-:Y:S01]  /*1880*/  @!P2 LEA.HI.X R119, R108, c[0x0][0x174], R107, 0x1, P0 ;  /* 0x00005d006c77aa11 */ /* 0x000fe200000f0c6b */
[----:B------:R-:W-:Y:S01]  /*1890*/  @P1 IMAD.MOV.U32 R173, RZ, RZ, R172 ;  /* 0x000000ffffad1224 */ /* 0x000fe200078e00ac */
[----:B------:R-:W-:Y:S02]  /*18a0*/  @!P1 IADD3 R108, P0, R109, R211, RZ ;  /* 0x000000d36d6c9210 */ /* 0x000fe40007f1e0ff */
[-C--:B------:R-:W5:Y:S01]  /*18b0*/  HMMA.16816.F16 R30, R72, R102.reuse, R30 ;  /* 0x00000066481e723c */ /* 0x080f62000000081e */
[----:B------:R0:W2:Y:S02]  /*18c0*/  @!P2 LDG.E.128.CONSTANT R176, [R118.64+0x348080] ;  /* 0x3480800676b0a981 */ /* 0x0000a4000c1e9d00 */
[----:B------:R-:W-:Y:S01]  /*18d0*/  LOP3.LUT P4, RZ, R205, 0x20, RZ, 0xc0, !PT ;  /* 0x00000020cdff7812 */ /* 0x000fe2000788c0ff */
[--C-:B------:R-:W-:Y:S01]  /*18e0*/  @!P1 IMAD.X R107, R225, 0x1, R110.reuse, P0 ;  /* 0x00000001e16b9824 */ /* 0x100fe200000e066e */
[C---:B------:R-:W-:Y:S03]  /*18f0*/  @!P1 LEA R120, P0, R108.reuse, c[0x0][0x170], 0x1 ;  /* 0x00005c006c789a11 */ /* 0x040fe600078008ff */
[-C--:B------:R-:W5:Y:S04]  /*1900*/  HMMA.16816.F16 R28, R76, R102.reuse, R28 ;  /* 0x000000664c1c723c */ /* 0x080f68000000081c */
[----:B------:R-:W-:Y:S02]  /*1910*/  @!P1 LEA.HI.X R121, R108, c[0x0][0x174], R107, 0x1, P0 ;  /* 0x00005d006c799a11 */ /* 0x000fe400000f0c6b */
[-C--:B------:R-:W-:Y:S02]  /*1920*/  @!P6 IADD3 R108, P0, R216, R109.reuse, RZ ;  /* 0x0000006dd86ce210 */ /* 0x080fe40007f1e0ff */
[-C--:B------:R-:W5:Y:S01]  /*1930*/  HMMA.16816.F16 R26, R80, R102.reuse, R26 ;  /* 0x00000066501a723c */ /* 0x080f62000000081a */
[----:B-1----:R1:W2:Y:S03]  /*1940*/  @!P1 LDG.E.128.CONSTANT R172, [R120.64+0x3d4080] ;  /* 0x3d40800678ac9981 */ /* 0x0022a6000c1e9d00 */
[--C-:B------:R-:W-:Y:S01]  /*1950*/  @!P6 IMAD.X R107, R223, 0x1, R110.reuse, P0 ;  /* 0x00000001df6be824 */ /* 0x100fe200000e066e */
[C---:B------:R-:W-:Y:S03]  /*1960*/  @!P6 LEA R130, P0, R108.reuse, c[0x0][0x160], 0x1 ;  /* 0x000058006c82ea11 */ /* 0x040fe600078008ff */
[-C--:B------:R-:W5:Y:S04]  /*1970*/  HMMA.16816.F16 R24, R84, R102.reuse, R24 ;  /* 0x000000665418723c */ /* 0x080f680000000818 */
[----:B------:R-:W-:Y:S02]  /*1980*/  @!P6 LEA.HI.X R131, R108, c[0x0][0x164], R107, 0x1, P0 ;  /* 0x000059006c83ea11 */ /* 0x000fe400000f0c6b */
[----:B------:R-:W-:Y:S02]  /*1990*/  ISETP.NE.AND P6, PT, R115, RZ, PT ;  /* 0x000000ff7300720c */ /* 0x000fe40003fc5270 */
[-C--:B------:R-:W5:Y:S01]  /*19a0*/  HMMA.16816.F16 R22, R88, R102.reuse, R22 ;  /* 0x000000665816723c */ /* 0x080f620000000816 */
[----:B0-----:R0:W2:Y:S07]  /*19b0*/  @!P3 LDG.E.128.CONSTANT R168, [R130.64+0x80] ;  /* 0x0000800682a8b981 */ /* 0x0010ae000c1e9d00 */
[-C--:B------:R-:W5:Y:S04]  /*19c0*/  HMMA.16816.F16 R20, R92, R102.reuse, R20 ;  /* 0x000000665c14723c */ /* 0x080f680000000814 */
[-C--:B------:R-:W-:Y:S04]  /*19d0*/  @!P6 IADD3 R108, P0, R215, R109.reuse, RZ ;  /* 0x0000006dd76ce210 */ /* 0x080fe80007f1e0ff */
[----:B------:R-:W5:Y:S04]  /*19e0*/  HMMA.16816.F16 R18, R96, R102, R18 ;  /* 0x000000666012723c */ /* 0x000f680000000812 */
[C-C-:B------:R-:W-:Y:S01]  /*19f0*/  @!P6 IMAD.X R107, R223.reuse, 0x1, R110.reuse, P0 ;  /* 0x00000001df6be824 */ /* 0x140fe200000e066e */
[C---:B------:R-:W-:Y:S03]  /*1a00*/  @!P6 LEA R134, P0, R108.reuse, c[0x0][0x160], 0x1 ;  /* 0x000058006c86ea11 */ /* 0x040fe600078008ff */
[-C--:B------:R5:W5:Y:S04]  /*1a10*/  HMMA.16816.F16 R16, R68, R104.reuse, R16 ;  /* 0x000000684410723c */ /* 0x080b680000000810 */
[----:B------:R-:W-:Y:S02]  /*1a20*/  @!P6 LEA.HI.X R135, R108, c[0x0][0x164], R107, 0x1, P0 ;  /* 0x000059006c87ea11 */ /* 0x000fe400000f0c6b */
[----:B------:R-:W-:Y:S02]  /*1a30*/  ISETP.NE.AND P6, PT, R114, RZ, PT ;  /* 0x000000ff7200720c */ /* 0x000fe40003fc5270 */
[-C--:B------:R-:W5:Y:S01]  /*1a40*/  HMMA.16816.F16 R14, R72, R104.reuse, R14 ;  /* 0x00000068480e723c */ /* 0x080f62000000080e */
[----:B-1----:R1:W2:Y:S07]  /*1a50*/  @!P4 LDG.E.128.CONSTANT R164, [R134.64+0x8c080] ;  /* 0x08c0800686a4c981 */ /* 0x0022ae000c1e9d00 */
[-C--:B------:R-:W5:Y:S04]  /*1a60*/  HMMA.16816.F16 R12, R76, R104.reuse, R12 ;  /* 0x000000684c0c723c */ /* 0x080f68000000080c */
[-C--:B------:R-:W-:Y:S04]  /*1a70*/  @!P6 IADD3 R108, P0, R214, R109.reuse, RZ ;  /* 0x0000006dd66ce210 */ /* 0x080fe80007f1e0ff */
[-C--:B------:R-:W5:Y:S04]  /*1a80*/  HMMA.16816.F16 R10, R80, R104.reuse, R10 ;  /* 0x00000068500a723c */ /* 0x080f68000000080a */
        /* <DEDUP_REMOVED lines=9> */
[----:B------:R5:W5:Y:S04]  /*1b20*/  HMMA.16816.F16 R2, R96, R104, R2 ;  /* 0x000000686002723c */ /* 0x000b680000000802 */
[----:B------:R-:W-:Y:S01]  /*1b30*/  @!P6 IMAD.X R107, R223, 0x1, R110, P0 ;  /* 0x00000001df6be824 */ /* 0x000fe200000e066e */
[C---:B------:R-:W-:Y:S04]  /*1b40*/  @!P6 LEA R136, P0, R108.reuse, c[0x0][0x160], 0x1 ;  /* 0x000058006c88ea11 */ /* 0x040fe800078008ff */
[----:B------:R-:W-:Y:S02]  /*1b50*/  @!P6 LEA.HI.X R137, R108, c[0x0][0x164], R107, 0x1, P0 ;  /* 0x000059006c89ea11 */ /* 0x000fe400000f0c6b */
[----:B------:R-:W-:Y:S02]  /*1b60*/  ISETP.NE.AND P6, PT, R112, RZ, PT ;  /* 0x000000ff7000720c */ /* 0x000fe40003fc5270 */
[----:B------:R-:W-:Y:S05]  /*1b70*/  LOP3.LUT R107, R147, 0x1, RZ, 0xc0, !PT ;  /* 0x00000001936b7812 */ /* 0x000fea00078ec0ff */
[----:B------:R-:W-:Y:S05]  /*1b80*/  IMAD R150, R107, 0x4800, RZ ;  /* 0x000048006b967824 */ /* 0x000fea00078e02ff */
[----:B------:R-:W-:Y:S02]  /*1b90*/  IADD3 R112, R150, 0x20, RZ ;  /* 0x0000002096707810 */ /* 0x000fe40007ffe0ff */
[----:B------:R-:W-:Y:S02]  /*1ba0*/  @!P6 IADD3 R109, P0, R212, R109, RZ ;  /* 0x0000006dd46de210 */ /* 0x000fe40007f1e0ff */
[----:B0-----:R-:W-:Y:S01]  /*1bb0*/  IADD3 R114, R150, 0x1220, RZ ;  /* 0x0000122096727810 */ /* 0x001fe20007ffe0ff */
[----:B------:R-:W-:Y:S01]  /*1bc0*/  IMAD.U32 R112, R0, 0x2, R112 ;  /* 0x0000000200707824 */ /* 0x000fe200078e0070 */
[----:B------:R-:W-:Y:S01]  /*1bd0*/  IADD3 R113, R150, 0x2420, RZ ;  /* 0x0000242096717810 */ /* 0x000fe20007ffe0ff */
[----:B------:R-:W-:Y:S01]  /*1be0*/  @!P6 IMAD.X R110, R223, 0x1, R110, P0 ;  /* 0x00000001df6ee824 */ /* 0x000fe200000e066e */
[C---:B------:R-:W-:Y:S01]  /*1bf0*/  @!P6 LEA R108, P0, R109.reuse, c[0x0][0x160], 0x1 ;  /* 0x000058006d6cea11 */ /* 0x040fe200078008ff */
[----:B------:R-:W-:Y:S01]  /*1c00*/  IMAD.U32 R120, R0, 0x2, R114 ;  /* 0x0000000200787824 */ /* 0x000fe200078e0072 */
[----:B-----5:R-:W-:Y:S02]  /*1c10*/  IADD3 R71, R150, 0x3640, RZ ;  /* 0x0000364096477810 */ /* 0x020fe40007ffe0ff */
[----:B------:R-:W-:Y:S02]  /*1c20*/  @!P6 LEA.HI.X R109, R109, c[0x0][0x164], R110, 0x1, P0 ;  /* 0x000059006d6dea11 */ /* 0x000fe400000f0c6e */
[----:B------:R-:W-:Y:S01]  /*1c30*/  ISETP.NE.AND P6, PT, R111, RZ, PT ;  /* 0x000000ff6f00720c */ /* 0x000fe20003fc5270 */
[----:B------:R-:W-:Y:S01]  /*1c40*/  LDSM.16.M88.4 R116, [R120] ;  /* 0x000000007874783b */ /* 0x000fe20000000200 */
[----:B------:R-:W-:Y:S01]  /*1c50*/  LOP3.LUT P0, RZ, R205, 0x1, RZ, 0xc0, !PT ;  /* 0x00000001cdff7812 */ /* 0x000fe2000780c0ff */
[----:B------:R-:W-:Y:S01]  /*1c60*/  IMAD.U32 R96, R0, 0x2, R71 ;  /* 0x0000000200607824 */ /* 0x000fe200078e0047 */
[C---:B------:R-:W-:Y:S02]  /*1c70*/  IADD3 R111, R150.reuse, 0x3620, RZ ;  /* 0x00003620966f7810 */ /* 0x040fe40007ffe0ff */
[C---:B------:R-:W-:Y:S01]  /*1c80*/  IADD3 R74, R150.reuse, 0x1240, RZ ;  /* 0x00001240964a7810 */ /* 0x040fe20007ffe0ff */
[----:B------:R-:W-:Y:S01]  /*1c90*/  LDSM.16.M88.4 R120, [R120+0x900] ;  /* 0x000900007878783b */ /* 0x000fe20000000200 */
[C---:B------:R-:W-:Y:S02]  /*1ca0*/  IADD3 R73, R150.reuse, 0x2440, RZ ;  /* 0x0000244096497810 */ /* 0x040fe40007ffe0ff */
[----:B------:R-:W-:Y:S01]  /*1cb0*/  IADD3 R72, R150, 0x40, RZ ;  /* 0x0000004096487810 */ /* 0x000fe20007ffe0ff */
[C---:B------:R-:W-:Y:S02]  /*1cc0*/  IMAD.U32 R80, R0.reuse, 0x2, R74 ;  /* 0x0000000200507824 */ /* 0x040fe400078e004a */
[----:B------:R-:W-:Y:S01]  /*1cd0*/  @P6 PRMT R200, RZ, 0x1054, RZ ;  /* 0x00001054ffc86816 */ /* 0x000fe200000000ff */
[----:B------:R-:W-:Y:S01]  /*1ce0*/  LDSM.16.M88.4 R92, [R96] ;  /* 0x00000000605c783b */ /* 0x000fe20000000200 */
[----:B------:R-:W-:Y:S01]  /*1cf0*/  @P0 PRMT R196, RZ, 0x1054, RZ ;  /* 0x00001054ffc40816 */ /* 0x000fe200000000ff */
[C---:B------:R-:W-:Y:S02]  /*1d00*/  IMAD.U32 R72, R0.reuse, 0x2, R72 ;  /* 0x0000000200487824 */ /* 0x040fe400078e0048 */
[--C-:B------:R-:W-:Y:S02]  /*1d10*/  @P6 IMAD.MOV.U32 R203, RZ, RZ, R200.reuse ;  /* 0x000000ffffcb6224 */ /* 0x100fe400078e00c8 */
[--C-:B------:R-:W-:Y:S01]  /*1d20*/  @P6 IMAD.MOV.U32 R202, RZ, RZ, R200.reuse ;  /* 0x000000ffffca6224 */ /* 0x100fe200078e00c8 */
[----:B------:R-:W-:Y:S01]  /*1d30*/  LDSM.16.M88.4 R76, [R80] ;  /* 0x00000000504c783b */ /* 0x000fe20000000200 */
[----:B------:R-:W-:Y:S02]  /*1d40*/  @P6 IMAD.MOV.U32 R201, RZ, RZ, R200 ;  /* 0x000000ffffc96224 */ /* 0x000fe400078e00c8 */
[--C-:B------:R-:W-:Y:S02]  /*1d50*/  @P0 IMAD.MOV.U32 R199, RZ, RZ, R196.reuse ;  /* 0x000000ffffc70224 */ /* 0x100fe400078e00c4 */
[--C-:B------:R-:W-:Y:S01]  /*1d60*/  @P0 IMAD.MOV.U32 R198, RZ, RZ, R196.reuse ;  /* 0x000000ffffc60224 */ /* 0x100fe200078e00c4 */
[----:B------:R-:W-:Y:S01]  /*1d70*/  LDSM.16.M88.4 R80, [R80+0x900] ;  /* 0x000900005050783b */ /* 0x000fe20000000200 */
[----:B------:R-:W-:Y:S02]  /*1d80*/  @P0 IMAD.MOV.U32 R197, RZ, RZ, R196 ;  /* 0x000000ffffc50224 */ /* 0x000fe400078e00c4 */
[----:B------:R-:W-:Y:S03]  /*1d90*/  IMAD.U32 R88, R0, 0x2, R73 ;  /* 0x0000000200587824 */ /* 0x000fe600078e0049 */
[----:B-1----:R1:W2:Y:S01]  /*1da0*/  @!P6 LDG.E.128.CONSTANT R200, [R128.64+0x80] ;  /* 0x0000800680c8e981 */ /* 0x0022a2000c1e9d00 */
[----:B------:R-:W-:Y:S01]  /*1db0*/  ISETP.NE.AND P6, PT, R106, RZ, PT ;  /* 0x000000ff6a00720c */ /* 0x000fe20003fc5270 */
[----:B------:R-:W-:Y:S03]  /*1dc0*/  IMAD R106, R107, 0x3f00, R149 ;  /* 0x00003f006b6a7824 */ /* 0x000fe600078e0295 */
[----:B------:R-:W-:Y:S01]  /*1dd0*/  P2R R217, PR, RZ, 0x40 ;  /* 0x00000040ffd97803 */ /* 0x000fe20000000000 */
[----:B------:R0:W2:Y:S01]  /*1de0*/  @!P0 LDG.E.128.CONSTANT R196, [R126.64+0x8c080] ;  /* 0x08c080067ec48981 */ /* 0x0000a2000c1e9d00 */
[----:B------:R-:W-:Y:S01]  /*1df0*/  LOP3.LUT P0, RZ, R205, 0x4, RZ, 0xc0, !PT ;  /* 0x00000004cdff7812 */ /* 0x000fe2000780c0ff */
[----:B------:R-:W-:Y:S04]  /*1e00*/  IMAD.SHL.U32 R151, R106, 0x2, RZ ;  /* 0x000000026a977824 */ /* 0x000fe800078e00ff */
[----:B------:R-:W-:Y:S01]  /*1e10*/  LDSM.16.M88.4 R84, [R88] ;  /* 0x000000005854783b */ /* 0x000fe20000000200 */
[C---:B------:R-:W-:Y:S02]  /*1e20*/  IADD3 R106, R151.reuse, 0x9020, RZ ;  /* 0x00009020976a7810 */ /* 0x040fe40007ffe0ff */
[----:B------:R-:W-:Y:S02]  /*1e30*/  @P6 PRMT R192, RZ, 0x1054, RZ ;  /* 0x00001054ffc06816 */ /* 0x000fe400000000ff */
[C---:B------:R-:W-:Y:S01]  /*1e40*/  IADD3 R110, R151.reuse, 0x94a0, RZ ;  /* 0x000094a0976e7810 */ /* 0x040fe20007ffe0ff */
[C---:B------:R-:W-:Y:S01]  /*1e50*/  IMAD.U32 R106, R146.reuse, 0x2, R106 ;  /* 0x00000002926a7824 */ /* 0x040fe200078e006a */
[----:B------:R-:W-:Y:S01]  /*1e60*/  LDSM.16.M88.4 R88, [R88+0x900] ;  /* 0x000900005858783b */ /* 0x000fe20000000200 */
[--C-:B------:R-:W-:Y:S01]  /*1e70*/  @P6 IMAD.MOV.U32 R195, RZ, RZ, R192.reuse ;  /* 0x000000ffffc36224 */ /* 0x100fe200078e00c0 */
[C---:B------:R-:W-:Y:S01]  /*1e80*/  IADD3 R66, R151.reuse, 0x9040, RZ ;  /* 0x0000904097427810 */ /* 0x040fe20007ffe0ff */
[--C-:B------:R-:W-:Y:S01]  /*1e90*/  @P6 IMAD.MOV.U32 R194, RZ, RZ, R192.reuse ;  /* 0x000000ffffc26224 */ /* 0x100fe200078e00c0 */
[C---:B------:R-:W-:Y:S01]  /*1ea0*/  IADD3 R70, R151.reuse, 0x94c0, RZ ;  /* 0x000094c097467810 */ /* 0x040fe20007ffe0ff */
[----:B------:R-:W-:Y:S01]  /*1eb0*/  @P6 IMAD.MOV.U32 R193, RZ, RZ, R192 ;  /* 0x000000ffffc16224 */ /* 0x000fe200078e00c0 */
[----:B------:R3:W2:Y:S01]  /*1ec0*/  @!P0 LDG.E.128.CONSTANT R152, [R108.64+0x230080] ;  /* 0x230080066c988981 */ /* 0x0006a2000c1e9d00 */
[----:B------:R-:W-:Y:S01]  /*1ed0*/  IMAD.U32 R110, R146, 0x2, R110 ;  /* 0x00000002926e7824 */ /* 0x000fe200078e006e */
[C---:B------:R-:W-:Y:S01]  /*1ee0*/  IADD3 R69, R151.reuse, 0x9940, RZ ;  /* 0x0000994097457810 */ /* 0x040fe20007ffe0ff */
[----:B-1----:R-:W-:Y:S01]  /*1ef0*/  IMAD.U32 R128, R0, 0x2, R113 ;  /* 0x0000000200807824 */ /* 0x002fe200078e0071 */
[----:B------:R-:W-:Y:S01]  /*1f00*/  IADD3 R68, R151, 0x9dc0, RZ ;  /* 0x00009dc097447810 */ /* 0x000fe20007ffe0ff */
[C---:B------:R-:W-:Y:S01]  /*1f10*/  IMAD.U32 R66, R146.reuse, 0x2, R66 ;  /* 0x0000000292427824 */ /* 0x040fe200078e0042 */
[----:B------:R1:W2:Y:S01]  /*1f20*/  @!P6 LDG.E.128.CONSTANT R192, [R132.64+0x118080] ;  /* 0x1180800684c0e981 */ /* 0x0002a2000c1e9d00 */
[----:B------:R-:W-:Y:S01]  /*1f30*/  LOP3.LUT P6, RZ, R205, 0x8, RZ, 0xc0, !PT ;  /* 0x00000008cdff7812 */ /* 0x000fe200078cc0ff */
[C---:B------:R-:W-:Y:S02]  /*1f40*/  IMAD.U32 R70, R146.reuse, 0x2, R70 ;  /* 0x0000000292467824 */ /* 0x040fe400078e0046 */
[C---:B------:R-:W-:Y:S02]  /*1f50*/  IMAD.U32 R69, R146.reuse, 0x2, R69 ;  /* 0x0000000292457824 */ /* 0x040fe400078e0045 */
[----:B------:R-:W-:Y:S01]  /*1f60*/  LDSM.16.M88.2 R106, [R106] ;  /* 0x000000006a6a783b */ /* 0x000fe20000000100 */
[C---:B------:R-:W-:Y:S03]  /*1f70*/  IMAD.U32 R68, R146.reuse, 0x2, R68 ;  /* 0x0000000292447824 */ /* 0x040fe600078e0044 */
[----:B------:R-:W-:Y:S04]  /*1f80*/  LDSM.16.M88.2 R140, [R110] ;  /* 0x000000006e8c783b */ /* 0x000fe80000000100 */
[----:B0-----:R0:W2:Y:S01]  /*1f90*/  @!P6 LDG.E.128.CONSTANT R156, [R136.64+0x1a4080] ;  /* 0x1a408006889ce981 */ /* 0x0010a2000c1e9d00 */
[C---:B---3--:R-:W-:Y:S05]  /*1fa0*/  IADD3 R109, R151.reuse, 0x9920, RZ ;  /* 0x00009920976d7810 */ /* 0x048fea0007ffe0ff */
[----:B------:R-:W-:Y:S01]  /*1fb0*/  LDSM.16.M88.4 R124, [R128] ;  /* 0x00000000807c783b */ /* 0x000fe20000000200 */
[----:B------:R-:W-:Y:S01]  /*1fc0*/  IADD3 R108, R151, 0x9da0, RZ ;  /* 0x00009da0976c7810 */ /* 0x000fe20007ffe0ff */
[C---:B------:R-:W-:Y:S04]  /*1fd0*/  IMAD.U32 R109, R146.reuse, 0x2, R109 ;  /* 0x00000002926d7824 */ /* 0x040fe800078e006d */
[----:B------:R-:W-:Y:S01]  /*1fe0*/  IMAD.U32 R108, R146, 0x2, R108 ;  /* 0x00000002926c7824 */ /* 0x000fe200078e006c */
[----:B------:R-:W-:Y:S06]  /*1ff0*/  LDSM.16.M88.4 R128, [R128+0x900] ;  /* 0x000900008080783b */ /* 0x000fec0000000200 */
[----:B------:R-:W-:Y:S04]  /*2000*/  LDSM.16.M88.2 R142, [R109] ;  /* 0x000000006d8e783b */ /* 0x000fe80000000100 */
[----:B------:R-:W-:Y:S01]  /*2010*/  LDSM.16.M88.2 R144, [R108] ;  /* 0x000000006c90783b */ /* 0x000fe20000000100 */
[----:B0-----:R-:W-:Y:S03]  /*2020*/  IMAD.U32 R136, R0, 0x2, R111 ;  /* 0x0000000200887824 */ /* 0x001fe600078e006f */
[----:B-1----:R-:W1:Y:S06]  /*2030*/  LDSM.16.M88.4 R108, [R112] ;  /* 0x00000000706c783b */ /* 0x002e6c0000000200 */
[----:B------:R-:W1:Y:S06]  /*2040*/  LDSM.16.M88.4 R112, [R112+0x900] ;  /* 0x000900007070783b */ /* 0x000e6c0000000200 */
[----:B------:R-:W1:Y:S06]  /*2050*/  LDSM.16.M88.4 R132, [R136] ;  /* 0x000000008884783b */ /* 0x000e6c0000000200 */
[----:B------:R-:W1:Y:S06]  /*2060*/  LDSM.16.M88.4 R136, [R136+0x900] ;  /* 0x000900008888783b */ /* 0x000e6c0000000200 */
[----:B------:R-:W-:Y:S04]  /*2070*/  LDSM.16.M88.2 R66, [R66] ;  /* 0x000000004242783b */ /* 0x000fe80000000100 */
[----:B------:R-:W-:Y:S04]  /*2080*/  LDSM.16.M88.2 R100, [R70] ;  /* 0x000000004664783b */ /* 0x000fe80000000100 */
[----:B------:R-:W-:Y:S04]  /*2090*/  LDSM.16.M88.2 R102, [R69] ;  /* 0x000000004566783b */ /* 0x000fe80000000100 */
[----:B------:R-:W-:-:S01]  /*20a0*/  LDSM.16.M88.2 R104, [R68] ;  /* 0x000000004468783b */ /* 0x000fc20000000100 */
[-C--:B-1----:R-:W5:Y:S03]  /*20b0*/  HMMA.16816.F16 R64, R108, R106.reuse, R64 ;  /* 0x0000006a6c40723c */ /* 0x082f660000000840 */
[----:B------:R-:W0:Y:S06]  /*20c0*/  LDSM.16.M88.4 R68, [R72] ;  /* 0x000000004844783b */ /* 0x000e2c0000000200 */
[----:B------:R-:W0:Y:S01]  /*20d0*/  LDSM.16.M88.4 R72, [R72+0x900] ;  /* 0x000900004848783b */ /* 0x000e220000000200 */
[-C--:B------:R-:W5:Y:S05]  /*20e0*/  HMMA.16816.F16 R62, R112, R106.reuse, R62 ;  /* 0x0000006a703e723c */ /* 0x080f6a000000083e */
[----:B------:R-:W0:Y:S03]  /*20f0*/  LDSM.16.M88.4 R96, [R96+0x900] ;  /* 0x000900006060783b */ /* 0x000e260000000200 */
[-C--:B------:R-:W5:Y:S08]  /*2100*/  HMMA.16816.F16 R60, R116, R106.reuse, R60 ;  /* 0x0000006a743c723c */ /* 0x080f70000000083c */
[-C--:B------:R-:W5:Y:S08]  /*2110*/  HMMA.16816.F16 R58, R120, R106.reuse, R58 ;  /* 0x0000006a783a723c */ /* 0x080f70000000083a */
[-C--:B------:R-:W5:Y:S08]  /*2120*/  HMMA.16816.F16 R56, R124, R106.reuse, R56 ;  /* 0x0000006a7c38723c */ /* 0x080f700000000838 */
[-C--:B------:R-:W5:Y:S08]  /*2130*/  HMMA.16816.F16 R54, R128, R106.reuse, R54 ;  /* 0x0000006a8036723c */ /* 0x080f700000000836 */
[-C--:B------:R-:W5:Y:S08]  /*2140*/  HMMA.16816.F16 R52, R132, R106.reuse, R52 ;  /* 0x0000006a8434723c */ /* 0x080f700000000834 */
[----:B------:R5:W5:Y:S07]  /*2150*/  HMMA.16816.F16 R50, R136, R106, R50 ;  /* 0x0000006a8832723c */ /* 0x000b6e0000000832 */
[C---:B-----5:R-:W-:Y:S01]  /*2160*/  IADD3 R106, R151.reuse, 0x9060, RZ ;  /* 0x00009060976a7810 */ /* 0x060fe20007ffe0ff */
[-C--:B------:R-:W5:Y:S04]  /*2170*/  HMMA.16816.F16 R48, R108, R140.reuse, R48 ;  /* 0x0000008c6c30723c */ /* 0x080f680000000830 */
[----:B------:R-:W-:Y:S04]  /*2180*/  IMAD.U32 R106, R146, 0x2, R106 ;  /* 0x00000002926a7824 */ /* 0x000fe800078e006a */
[-C--:B------:R-:W5:Y:S02]  /*2190*/  HMMA.16816.F16 R46, R112, R140.reuse, R46 ;  /* 0x0000008c702e723c */ /* 0x080f64000000082e */
[----:B------:R-:W-:Y:S06]  /*21a0*/  LDSM.16.M88.2 R106, [R106] ;  /* 0x000000006a6a783b */ /* 0x000fec0000000100 */
[-C--:B------:R-:W5:Y:S08]  /*21b0*/  HMMA.16816.F16 R44, R116, R140.reuse, R44 ;  /* 0x0000008c742c723c */ /* 0x080f70000000082c */
[-C--:B------:R-:W5:Y:S08]  /*21c0*/  HMMA.16816.F16 R42, R120, R140.reuse, R42 ;  /* 0x0000008c782a723c */ /* 0x080f70000000082a */
[-C--:B------:R-:W5:Y:S08]  /*21d0*/  HMMA.16816.F16 R40, R124, R140.reuse, R40 ;  /* 0x0000008c7c28723c */ /* 0x080f700000000828 */
[-C--:B------:R-:W5:Y:S08]  /*21e0*/  HMMA.16816.F16 R38, R128, R140.reuse, R38 ;  /* 0x0000008c8026723c */ /* 0x080f700000000826 */
[-C--:B------:R-:W5:Y:S08]  /*21f0*/  HMMA.16816.F16 R36, R132, R140.reuse, R36 ;  /* 0x0000008c8424723c */ /* 0x080f700000000824 */
[----:B------:R-:W5:Y:S08]  /*2200*/  HMMA.16816.F16 R34, R136, R140, R34 ;  /* 0x0000008c8822723c */ /* 0x000f700000000822 */
[-C--:B------:R-:W5:Y:S08]  /*2210*/  HMMA.16816.F16 R32, R108, R142.reuse, R32 ;  /* 0x0000008e6c20723c */ /* 0x080f700000000820 */
[-C--:B------:R-:W5:Y:S08]  /*2220*/  HMMA.16816.F16 R30, R112, R142.reuse, R30 ;  /* 0x0000008e701e723c */ /* 0x080f70000000081e */
[-C--:B------:R-:W5:Y:S08]  /*2230*/  HMMA.16816.F16 R28, R116, R142.reuse, R28 ;  /* 0x0000008e741c723c */ /* 0x080f70000000081c */
[-C--:B------:R-:W5:Y:S08]  /*2240*/  HMMA.16816.F16 R26, R120, R142.reuse, R26 ;  /* 0x0000008e781a723c */ /* 0x080f70000000081a */
[-C--:B------:R-:W5:Y:S08]  /*2250*/  HMMA.16816.F16 R24, R124, R142.reuse, R24 ;  /* 0x0000008e7c18723c */ /* 0x080f700000000818 */
[-C--:B------:R-:W5:Y:S08]  /*2260*/  HMMA.16816.F16 R22, R128, R142.reuse, R22 ;  /* 0x0000008e8016723c */ /* 0x080f700000000816 */
[-C--:B------:R-:W5:Y:S08]  /*2270*/  HMMA.16816.F16 R20, R132, R142.reuse, R20 ;  /* 0x0000008e8414723c */ /* 0x080f700000000814 */
[----:B------:R-:W5:Y:S08]  /*2280*/  HMMA.16816.F16 R18, R136, R142, R18 ;  /* 0x0000008e8812723c */ /* 0x000f700000000812 */
[-C--:B------:R5:W5:Y:S07]  /*2290*/  HMMA.16816.F16 R16, R108, R144.reuse, R16 ;  /* 0x000000906c10723c */ /* 0x080b6e0000000810 */
[----:B-----5:R-:W-:Y:S01]  /*22a0*/  IADD3 R111, R150, 0x3660, RZ ;  /* 0x00003660966f7810 */ /* 0x020fe20007ffe0ff */
[-C--:B------:R5:W5:Y:S04]  /*22b0*/  HMMA.16816.F16 R14, R112, R144.reuse, R14 ;  /* 0x00000090700e723c */ /* 0x080b68000000080e */
[C---:B------:R-:W-:Y:S02]  /*22c0*/  IADD3 R110, R151.reuse, 0x94e0, RZ ;  /* 0x000094e0976e7810 */ /* 0x040fe40007ffe0ff */
[C---:B------:R-:W-:Y:S02]  /*22d0*/  IADD3 R109, R151.reuse, 0x9960, RZ ;  /* 0x00009960976d7810 */ /* 0x040fe40007ffe0ff */
[-C--:B------:R-:W5:Y:S04]  /*22e0*/  HMMA.16816.F16 R12, R116, R144.reuse, R12 ;  /* 0x00000090740c723c */ /* 0x080f68000000080c */
[----:B------:R-:W-:Y:S01]  /*22f0*/  IMAD.U32 R110, R146, 0x2, R110 ;  /* 0x00000002926e7824 */ /* 0x000fe200078e006e */
[----:B-----5:R-:W-:Y:S01]  /*2300*/  IADD3 R114, R150, 0x1260, RZ ;  /* 0x0000126096727810 */ /* 0x020fe20007ffe0ff */
[----:B------:R-:W-:Y:S01]  /*2310*/  IMAD.U32 R109, R146, 0x2, R109 ;  /* 0x00000002926d7824 */ /* 0x000fe200078e006d */
[C---:B------:R-:W-:Y:S01]  /*2320*/  IADD3 R113, R150.reuse, 0x2460, RZ ;  /* 0x0000246096717810 */ /* 0x040fe20007ffe0ff */
[-C--:B------:R5:W5:Y:S01]  /*2330*/  HMMA.16816.F16 R10, R120, R144.reuse, R10 ;  /* 0x00000090780a723c */ /* 0x080b62000000080a */
[----:B------:R-:W-:Y:S03]  /*2340*/  LDSM.16.M88.2 R140, [R110] ;  /* 0x000000006e8c783b */ /* 0x000fe60000000100 */
[----:B------:R-:W-:Y:S01]  /*2350*/  IADD3 R108, R151, 0x9de0, RZ ;  /* 0x00009de0976c7810 */ /* 0x000fe20007ffe0ff */
[----:B------:R-:W-:Y:S01]  /*2360*/  LDSM.16.M88.2 R142, [R109] ;  /* 0x000000006d8e783b */ /* 0x000fe20000000100 */
[----:B------:R-:W-:Y:S01]  /*2370*/  IADD3 R112, R150, 0x60, RZ ;  /* 0x0000006096707810 */ /* 0x000fe20007ffe0ff */
[----:B-----5:R-:W-:Y:S01]  /*2380*/  IMAD.U32 R120, R0, 0x2, R114 ;  /* 0x0000000200787824 */ /* 0x020fe200078e0072 */
[-C--:B------:R-:W5:Y:S04]  /*2390*/  HMMA.16816.F16 R8, R124, R144.reuse, R8 ;  /* 0x000000907c08723c */ /* 0x080f680000000808 */
[----:B------:R-:W-:Y:S01]  /*23a0*/  LDSM.16.M88.4 R116, [R120] ;  /* 0x000000007874783b */ /* 0x000fe20000000200 */
[----:B------:R-:W-:Y:S02]  /*23b0*/  IMAD.U32 R108, R146, 0x2, R108 ;  /* 0x00000002926c7824 */ /* 0x000fe400078e006c */
[C---:B------:R-:W-:Y:S01]  /*23c0*/  IMAD.U32 R112, R0.reuse, 0x2, R112 ;  /* 0x0000000200707824 */ /* 0x040fe200078e0070 */
[-C--:B------:R5:W5:Y:S02]  /*23d0*/  HMMA.16816.F16 R6, R128, R144.reuse, R6 ;  /* 0x000000908006723c */ /* 0x080b640000000806 */
[----:B------:R-:W-:Y:S05]  /*23e0*/  LDSM.16.M88.4 R120, [R120+0x900] ;  /* 0x000900007878783b */ /* 0x000fea0000000200 */
[C---:B-----5:R-:W-:Y:S01]  /*23f0*/  IMAD.U32 R128, R0.reuse, 0x2, R113 ;  /* 0x0000000200807824 */ /* 0x060fe200078e0071 */
[-C--:B------:R-:W5:Y:S04]  /*2400*/  HMMA.16816.F16 R4, R132, R144.reuse, R4 ;  /* 0x000000908404723c */ /* 0x080f680000000804 */
[----:B------:R-:W-:Y:S04]  /*2410*/  LDSM.16.M88.4 R124, [R128] ;  /* 0x00000000807c783b */ /* 0x000fe80000000200 */
[----:B------:R5:W5:Y:S02]  /*2420*/  HMMA.16816.F16 R2, R136, R144, R2 ;  /* 0x000000908802723c */ /* 0x000b640000000802 */
[----:B-----5:R-:W-:Y:S04]  /*2430*/  LDSM.16.M88.2 R144, [R108] ;  /* 0x000000006c90783b */ /* 0x020fe80000000100 */
[----:B------:R-:W-:Y:S01]  /*2440*/  LDSM.16.M88.4 R128, [R128+0x900] ;  /* 0x000900008080783b */ /* 0x000fe20000000200 */
[----:B------:R-:W-:-:S01]  /*2450*/  IMAD.U32 R136, R0, 0x2, R111 ;  /* 0x0000000200887824 */ /* 0x000fc200078e006f */
[-C--:B0-----:R-:W5:Y:S04]  /*2460*/  HMMA.16816.F16 R64, R68, R66.reuse, R64 ;  /* 0x000000424440723c */ /* 0x081f680000000840 */
[----:B------:R-:W0:Y:S04]  /*2470*/  LDSM.16.M88.4 R108, [R112] ;  /* 0x00000000706c783b */ /* 0x000e280000000200 */
[-C--:B------:R-:W5:Y:S02]  /*2480*/  HMMA.16816.F16 R62, R72, R66.reuse, R62 ;  /* 0x00000042483e723c */ /* 0x080f64000000083e */
[----:B------:R-:W0:Y:S06]  /*2490*/  LDSM.16.M88.4 R112, [R112+0x900] ;  /* 0x000900007070783b */ /* 0x000e2c0000000200 */
[-C--:B------:R-:W5:Y:S01]  /*24a0*/  HMMA.16816.F16 R60, R76, R66.reuse, R60 ;  /* 0x000000424c3c723c */ /* 0x080f62000000083c */
[----:B------:R-:W0:Y:S06]  /*24b0*/  LDSM.16.M88.4 R132, [R136] ;  /* 0x000000008884783b */ /* 0x000e2c0000000200 */
[----:B------:R-:W0:Y:S01]  /*24c0*/  LDSM.16.M88.4 R136, [R136+0x900] ;  /* 0x000900008888783b */ /* 0x000e220000000200 */
[-C--:B------:R-:W5:Y:S05]  /*24d0*/  HMMA.16816.F16 R58, R80, R66.reuse, R58 ;  /* 0x00000042503a723c */ /* 0x080f6a000000083a */
[----:B------:R-:W-:Y:S03]  /*24e0*/  BAR.SYNC.DEFER_BLOCKING 0x0 ;  /* 0x0000000000007b1d */ /* 0x000fe60000010000 */
[-C--:B------:R-:W5:Y:S08]  /*24f0*/  HMMA.16816.F16 R56, R84, R66.reuse, R56 ;  /* 0x000000425438723c */ /* 0x080f700000000838 */
[-C--:B------:R-:W5:Y:S08]  /*2500*/  HMMA.16816.F16 R54, R88, R66.reuse, R54 ;  /* 0x000000425836723c */ /* 0x080f700000000836 */
[-C--:B------:R-:W5:Y:S08]  /*2510*/  HMMA.16816.F16 R52, R92, R66.reuse, R52 ;  /* 0x000000425c34723c */ /* 0x080f700000000834 */
[----:B------:R5:W5:Y:S07]  /*2520*/  HMMA.16816.F16 R50, R96, R66, R50 ;  /* 0x000000426032723c */ /* 0x000b6e0000000832 */
[----:B-----5:R-:W-:Y:S01]  /*2530*/  LOP3.LUT R66, R147, 0x1, RZ, 0xc, !PT ;  /* 0x0000000193427812 */ /* 0x020fe200078e0cff */
[-C--:B------:R-:W5:Y:S04]  /*2540*/  HMMA.16816.F16 R48, R68, R100.reuse, R48 ;  /* 0x000000644430723c */ /* 0x080f680000000830 */
[----:B------:R-:W-:Y:S04]  /*2550*/  IMAD R67, R66, 0x3f00, R209 ;  /* 0x00003f0042437824 */ /* 0x000fe800078e02d1 */
[-C--:B------:R-:W5:Y:S08]  /*2560*/  HMMA.16816.F16 R46, R72, R100.reuse, R46 ;  /* 0x00000064482e723c */ /* 0x080f70000000082e */
        /* <DEDUP_REMOVED lines=15> */
[--C-:B-----5:R-:W-:Y:S01]  /*2660*/  IMAD.IADD R68, R204, 0x1, R67.reuse ;  /* 0x00000001cc447824 */ /* 0x120fe200078e0243 */
[-C--:B------:R-:W5:Y:S04]  /*2670*/  HMMA.16816.F16 R14, R72, R104.reuse, R14 ;  /* 0x00000068480e723c */ /* 0x080f68000000080e */
[----:B------:R-:W-:Y:S02]  /*2680*/  IMAD.SHL.U32 R68, R68, 0x2, RZ ;  /* 0x0000000244447824 */ /* 0x000fe400078e00ff */
[----:B------:R-:W-:Y:S02]  /*2690*/  IMAD R67, R66, -0x1b00, R67 ;  /* 0xffffe50042437824 */ /* 0x000fe400078e0243 */
[-C--:B------:R-:W5:Y:S01]  /*26a0*/  HMMA.16816.F16 R12, R76, R104.reuse, R12 ;  /* 0x000000684c0c723c */ /* 0x080f62000000080c */
[----:B--2---:R-:W-:Y:S03]  /*26b0*/  STS.128 [R68+0x9000], R200 ;  /* 0x009000c844007388 */ /* 0x004fe60000000c00 */
[----:B------:R-:W-:Y:S02]  /*26c0*/  IMAD.IADD R67, R204, 0x1, R67 ;  /* 0x00000001cc437824 */ /* 0x000fe400078e0243 */
[----:B------:R-:W-:Y:S01]  /*26d0*/  IMAD R66, R66, 0x3f00, R149 ;  /* 0x00003f0042427824 */ /* 0x000fe200078e0295 */
[----:B------:R-:W-:Y:S01]  /*26e0*/  STS.128 [R68+0x9fc0], R196 ;  /* 0x009fc0c444007388 */ /* 0x000fe20000000c00 */
[-C--:B------:R-:W5:Y:S04]  /*26f0*/  HMMA.16816.F16 R10, R80, R104.reuse, R10 ;  /* 0x00000068500a723c */ /* 0x080f68000000080a */
[----:B------:R-:W-:Y:S01]  /*2700*/  IMAD.SHL.U32 R67, R67, 0x2, RZ ;  /* 0x0000000243437824 */ /* 0x000fe200078e00ff */
[----:B------:R-:W-:Y:S03]  /*2710*/  STS.128 [R68+0xaf80], R192 ;  /* 0x00af80c044007388 */ /* 0x000fe60000000c00 */
[-C--:B------:R-:W5:Y:S03]  /*2720*/  HMMA.16816.F16 R8, R84, R104.reuse, R8 ;  /* 0x000000685408723c */ /* 0x080f660000000808 */
[----:B------:R-:W-:Y:S05]  /*2730*/  STS.128 [R68+0xbf40], R188 ;  /* 0x00bf40bc44007388 */ /* 0x000fea0000000c00 */
[-C--:B------:R-:W5:Y:S01]  /*2740*/  HMMA.16816.F16 R6, R88, R104.reuse, R6 ;  /* 0x000000685806723c */ /* 0x080f620000000806 */
[----:B------:R-:W-:Y:S06]  /*2750*/  STS.128 [R68+0xcf00], R184 ;  /* 0x00cf00b844007388 */ /* 0x000fec0000000c00 */
[----:B------:R-:W-:Y:S01]  /*2760*/  STS.128 [R68+0xdec0], R180 ;  /* 0x00dec0b444007388 */ /* 0x000fe20000000c00 */
[-C--:B------:R-:W5:Y:S05]  /*2770*/  HMMA.16816.F16 R4, R92, R104.reuse, R4 ;  /* 0x000000685c04723c */ /* 0x080f6a0000000804 */
[----:B------:R-:W-:Y:S03]  /*2780*/  STS.128 [R68+0xee80], R176 ;  /* 0x00ee80b044007388 */ /* 0x000fe60000000c00 */
[----:B------:R5:W5:Y:S03]  /*2790*/  HMMA.16816.F16 R2, R96, R104, R2 ;  /* 0x000000686002723c */ /* 0x000b660000000802 */
[----:B------:R1:W-:Y:S04]  /*27a0*/  STS.128 [R68+0xfe40], R172 ;  /* 0x00fe40ac44007388 */ /* 0x0003e80000000c00 */
[----:B-----5:R-:W-:-:S01]  /*27b0*/  LOP3.LUT R96, R147, 0x1, RZ, 0xc, !PT ;  /* 0x0000000193607812 */ /* 0x020fc200078e0cff */
[-C--:B0-----:R5:W5:Y:S01]  /*27c0*/  HMMA.16816.F16 R64, R108, R106.reuse, R64 ;  /* 0x0000006a6c40723c */ /* 0x081b620000000840 */
[----:B------:R0:W-:Y:S03]  /*27d0*/  @!P3 STS.128 [R67], R168 ;  /* 0x000000a84300b388 */ /* 0x0001e60000000c00 */
[----:B------:R-:W-:Y:S01]  /*27e0*/  IMAD R96, R96, 0x4800, RZ ;  /* 0x0000480060607824 */ /* 0x000fe200078e02ff */
[----:B------:R-:W-:Y:S02]  /*27f0*/  ISETP.NE.AND P3, PT, R220, RZ, PT ;  /* 0x000000ffdc00720c */ /* 0x000fe40003f65270 */
[----:B------:R0:W-:Y:S01]  /*2800*/  @!P4 STS.128 [R67+0xfc0], R164 ;  /* 0x000fc0a44300c388 */ /* 0x0001e20000000c00 */
[-C--:B------:R5:W5:Y:S03]  /*2810*/  HMMA.16816.F16 R62, R112, R106.reuse, R62 ;  /* 0x0000006a703e723c */ /* 0x080b66000000083e */
[----:B------:R-:W-:Y:S01]  /*2820*/  ISETP.NE.AND P4, PT, R219, RZ, PT ;  /* 0x000000ffdb00720c */ /* 0x000fe20003f85270 */
[----:B------:R-:W-:Y:S01]  /*2830*/  IMAD.IADD R72, R96, 0x1, R207 ;  /* 0x0000000160487824 */ /* 0x000fe200078e02cf */
[----:B------:R0:W-:Y:S01]  /*2840*/  @!P5 STS.128 [R67+0x1f80], R160 ;  /* 0x001f80a04300d388 */ /* 0x0001e20000000c00 */
[C-C-:B------:R-:W-:Y:S02]  /*2850*/  IADD3 R80, R207.reuse, 0x1200, R96.reuse ;  /* 0x00001200cf507810 */ /* 0x140fe40007ffe060 */
[-C--:B------:R5:W5:Y:S03]  /*2860*/  HMMA.16816.F16 R60, R116, R106.reuse, R60 ;  /* 0x0000006a743c723c */ /* 0x080b66000000083c */
[----:B------:R0:W-:Y:S01]  /*2870*/  @!P6 STS.128 [R67+0x2f40], R156 ;  /* 0x002f409c4300e388 */ /* 0x0001e20000000c00 */
[C-C-:B------:R-:W-:Y:S02]  /*2880*/  IADD3 R88, R207.reuse, 0x2400, R96.reuse ;  /* 0x00002400cf587810 */ /* 0x140fe40007ffe060 */
[----:B------:R-:W-:Y:S02]  /*2890*/  IADD3 R96, R207, 0x3600, R96 ;  /* 0x00003600cf607810 */ /* 0x000fe40007ffe060 */
[-C--:B------:R5:W5:Y:S01]  /*28a0*/  HMMA.16816.F16 R58, R120, R106.reuse, R58 ;  /* 0x0000006a783a723c */ /* 0x080b62000000083a */
[----:B------:R0:W-:Y:S06]  /*28b0*/  @!P0 STS.128 [R67+0x3f00], R152 ;  /* 0x003f009843008388 */ /* 0x0001ec0000000c00 */
[----:B------:R-:W-:Y:S01]  /*28c0*/  BAR.SYNC.DEFER_BLOCKING 0x0 ;  /* 0x0000000000007b1d */ /* 0x000fe20000010000 */
[-C--:B------:R5:W5:Y:S03]  /*28d0*/  HMMA.16816.F16 R56, R124, R106.reuse, R56 ;  /* 0x0000006a7c38723c */ /* 0x080b660000000838 */
[----:B------:R-:W-:Y:S01]  /*28e0*/  ISETP.NE.AND P5, PT, R218, RZ, PT ;  /* 0x000000ffda00720c */ /* 0x000fe20003fa5270 */
[----:B-1----:R-:W-:Y:S01]  /*28f0*/  IMAD.SHL.U32 R68, R66, 0x2, RZ ;  /* 0x0000000242447824 */ /* 0x002fe200078e00ff */
[----:B------:R-:W-:Y:S02]  /*2900*/  IADD3 R147, P0, R147, 0x1, RZ ;  /* 0x0000000193937810 */ /* 0x000fe40007f1e0ff */
[----:B------:R-:W-:Y:S01]  /*2910*/  ISETP.NE.AND P6, PT, R217, RZ, PT ;  /* 0x000000ffd900720c */ /* 0x000fe20003fc5270 */
[-C--:B------:R5:W5:Y:S04]  /*2920*/  HMMA.16816.F16 R54, R128, R106.reuse, R54 ;  /* 0x0000006a8036723c */ /* 0x080b680000000836 */
[C---:B------:R-:W-:Y:S01]  /*2930*/  IADD3 R66, R208.reuse, 0x9000, R68 ;  /* 0x00009000d0427810 */ /* 0x040fe20007ffe044 */
[----:B------:R-:W-:Y:S01]  /*2940*/  IMAD.X R206, RZ, RZ, R206, P0 ;  /* 0x000000ffffce7224 */ /* 0x000fe200000e06ce */
[--C-:B------:R-:W-:Y:S02]  /*2950*/  IADD3 R100, R208, 0x9480, R68.reuse ;  /* 0x00009480d0647810 */ /* 0x100fe40007ffe044 */
[-C--:B------:R5:W5:Y:S03]  /*2960*/  HMMA.16816.F16 R52, R132, R106.reuse, R52 ;  /* 0x0000006a8434723c */ /* 0x080b660000000834 */
[----:B------:R-:W-:Y:S02]  /*2970*/  ISETP.NE.AND P0, PT, R210, 0x9f, PT ;  /* 0x0000009fd200780c */ /* 0x000fe40003f05270 */
[C-C-:B------:R-:W-:Y:S02]  /*2980*/  IADD3 R102, R208.reuse, 0x9900, R68.reuse ;  /* 0x00009900d0667810 */ /* 0x140fe40007ffe044 */
[----:B------:R-:W-:Y:S01]  /*2990*/  IADD3 R104, R208, 0x9d80, R68 ;  /* 0x00009d80d0687810 */ /* 0x000fe20007ffe044 */
[----:B------:R5:W5:Y:S08]  /*29a0*/  HMMA.16816.F16 R50, R136, R106, R50 ;  /* 0x0000006a8832723c */ /* 0x000b700000000832 */
[-C--:B------:R5:W5:Y:S08]  /*29b0*/  HMMA.16816.F16 R48, R108, R140.reuse, R48 ;  /* 0x0000008c6c30723c */ /* 0x080b700000000830 */
[-C--:B------:R5:W5:Y:S08]  /*29c0*/  HMMA.16816.F16 R46, R112, R140.reuse, R46 ;  /* 0x0000008c702e723c */ /* 0x080b70000000082e */
[-C--:B------:R5:W5:Y:S08]  /*29d0*/  HMMA.16816.F16 R44, R116, R140.reuse, R44 ;  /* 0x0000008c742c723c */ /* 0x080b70000000082c */
[-C--:B------:R5:W5:Y:S08]  /*29e0*/  HMMA.16816.F16 R42, R120, R140.reuse, R42 ;  /* 0x0000008c782a723c */ /* 0x080b70000000082a */
[-C--:B------:R5:W5:Y:S08]  /*29f0*/  HMMA.16816.F16 R40, R124, R140.reuse, R40 ;  /* 0x0000008c7c28723c */ /* 0x080b700000000828 */
[-C--:B------:R5:W5:Y:S08]  /*2a00*/  HMMA.16816.F16 R38, R128, R140.reuse, R38 ;  /* 0x0000008c8026723c */ /* 0x080b700000000826 */
[-C--:B------:R5:W5:Y:S08]  /*2a10*/  HMMA.16816.F16 R36, R132, R140.reuse, R36 ;  /* 0x0000008c8424723c */ /* 0x080b700000000824 */
[----:B------:R5:W5:Y:S01]  /*2a20*/  HMMA.16816.F16 R34, R136, R140, R34 ;  /* 0x0000008c8822723c */ /* 0x000b620000000822 */
[----:B------:R-:W1:Y:S04]  /*2a30*/  LDSM.16.M88.2 R66, [R66] ;  /* 0x000000004242783b */ /* 0x000e680000000100 */
[----:B------:R-:W1:Y:S03]  /*2a40*/  LDSM.16.M88.2 R100, [R100] ;  /* 0x000000006464783b */ /* 0x000e660000000100 */
[-C--:B------:R5:W5:Y:S01]  /*2a50*/  HMMA.16816.F16 R32, R108, R142.reuse, R32 ;  /* 0x0000008e6c20723c */ /* 0x080b620000000820 */
[----:B------:R-:W1:Y:S04]  /*2a60*/  LDSM.16.M88.2 R102, [R102] ;  /* 0x000000006666783b */ /* 0x000e680000000100 */
[----:B------:R-:W1:Y:S03]  /*2a70*/  LDSM.16.M88.2 R104, [R104] ;  /* 0x000000006868783b */ /* 0x000e660000000100 */
[-C--:B------:R5:W5:Y:S01]  /*2a80*/  HMMA.16816.F16 R30, R112, R142.reuse, R30 ;  /* 0x0000008e701e723c */ /* 0x080b62000000081e */
[----:B------:R0:W1:Y:S06]  /*2a90*/  LDSM.16.M88.4 R68, [R72] ;  /* 0x000000004844783b */ /* 0x00006c0000000200 */
[----:B------:R-:W1:Y:S01]  /*2aa0*/  LDSM.16.M88.4 R72, [R72+0x900] ;  /* 0x000900004848783b */ /* 0x000e620000000200 */
[-C--:B------:R5:W5:Y:S05]  /*2ab0*/  HMMA.16816.F16 R28, R116, R142.reuse, R28 ;  /* 0x0000008e741c723c */ /* 0x080b6a000000081c */
[----:B------:R0:W1:Y:S03]  /*2ac0*/  LDSM.16.M88.4 R76, [R80] ;  /* 0x00000000504c783b */ /* 0x0000660000000200 */
[-C--:B------:R5:W5:Y:S03]  /*2ad0*/  HMMA.16816.F16 R26, R120, R142.reuse, R26 ;  /* 0x0000008e781a723c */ /* 0x080b66000000081a */
[----:B------:R-:W1:Y:S05]  /*2ae0*/  LDSM.16.M88.4 R80, [R80+0x900] ;  /* 0x000900005050783b */ /* 0x000e6a0000000200 */
[-C--:B------:R5:W5:Y:S01]  /*2af0*/  HMMA.16816.F16 R24, R124, R142.reuse, R24 ;  /* 0x0000008e7c18723c */ /* 0x080b620000000818 */
[----:B------:R0:W1:Y:S06]  /*2b00*/  LDSM.16.M88.4 R84, [R88] ;  /* 0x000000005854783b */ /* 0x00006c0000000200 */
[----:B------:R-:W1:Y:S01]  /*2b10*/  LDSM.16.M88.4 R88, [R88+0x900] ;  /* 0x000900005858783b */ /* 0x000e620000000200 */
[-C--:B------:R5:W5:Y:S05]  /*2b20*/  HMMA.16816.F16 R22, R128, R142.reuse, R22 ;  /* 0x0000008e8016723c */ /* 0x080b6a0000000816 */
[----:B------:R0:W1:Y:S03]  /*2b30*/  LDSM.16.M88.4 R92, [R96] ;  /* 0x00000000605c783b */ /* 0x0000660000000200 */
[-C--:B------:R5:W5:Y:S03]  /*2b40*/  HMMA.16816.F16 R20, R132, R142.reuse, R20 ;  /* 0x0000008e8414723c */ /* 0x080b660000000814 */
[----:B------:R-:W1:Y:S05]  /*2b50*/  LDSM.16.M88.4 R96, [R96+0x900] ;  /* 0x000900006060783b */ /* 0x000e6a0000000200 */
        /* <DEDUP_REMOVED lines=9> */
[----:B------:R-:W-:-:S10]  /*2bf0*/  @P0 BRA `(.L_x_12) ;  /* 0xffffe6c000000947 */ /* 0x000fd4000383ffff */
[----:B------:R-:W2:Y:S01]  /*2c00*/  S2R R0, SR_LANEID ;  /* 0x0000000000007919 */ /* 0x000ea20000000000 */
[----:B-1---5:R5:W-:Y:S01]  /*2c10*/  HMMA.16816.F16 R106, R80, R66, R58 ;  /* 0x00000042506a723c */ /* 0x022be2000000083a */
[----:B------:R-:W-:Y:S01]  /*2c20*/  IMAD R118, R148, 0x1200, RZ ;  /* 0x0000120094767824 */ /* 0x000fe200078e02ff */
[----:B------:R-:W-:Y:S01]  /*2c30*/  ULDC.64 UR4, c[0x0][0x118] ;  /* 0x0000460000047ab9 */ /* 0x000fe20000000a00 */
[----:B------:R-:W1:Y:S01]  /*2c40*/  S2R R124, SR_TID.X ;  /* 0x00000000007c7919 */ /* 0x000e620000002100 */
[----:B------:R-:W-:-:S03]  /*2c50*/  IMAD.MOV.U32 R127, RZ, RZ, RZ ;  /* 0x000000ffff7f7224 */ /* 0x000fc600078e00ff */
[----:B-----5:R-:W-:Y:S01]  /*2c60*/  IADD3 R58, R118, 0x112a0, RZ ;  /* 0x000112a0763a7810 */ /* 0x020fe20007ffe0ff */
[C---:B------:R-:W-:Y:S01]  /*2c70*/  HMMA.16816.F16 R108, R80.reuse, R100, R42 ;  /* 0x00000064506c723c */ /* 0x040fe2000000082a */
[----:B------:R-:W3:Y:S04]  /*2c80*/  S2R R119, SR_CTAID.X ;  /* 0x0000000000777919 */ /* 0x000ee80000002500 */
[----:B------:R-:W4:Y:S03]  /*2c90*/  S2R R128, SR_CTAID.Y ;  /* 0x0000000000807919 */ /* 0x000f260000002600 */
[----:B------:R-:W-:Y:S01]  /*2ca0*/  HMMA.16816.F16 R110, R80, R102, R26 ;  /* 0x00000066506e723c */ /* 0x000fe2000000081a */
[----:B--2---:R-:W-:-:S07]  /*2cb0*/  SHF.R.U32.HI R116, RZ, 0x3, R0 ;  /* 0x00000003ff747819 */ /* 0x004fce0000011600 */
[----:B------:R5:W-:Y:S01]  /*2cc0*/  HMMA.16816.F16 R82, R80, R104, R10 ;  /* 0x000000685052723c */ /* 0x000be2000000080a */
[----:B-1----:R-:W-:Y:S01]  /*2cd0*/  SHF.R.U32.HI R126, RZ, 0x4, R124 ;  /* 0x00000004ff7e7819 */ /* 0x002fe2000001167c */
[----:B------:R-:W-:Y:S02]  /*2ce0*/  IMAD.SHL.U32 R116, R116, 0x8, RZ ;  /* 0x0000000874747824 */ /* 0x000fe400078e00ff */
[----:B------:R-:W-:-:S03]  /*2cf0*/  IMAD.SHL.U32 R125, R124, 0x8, RZ ;  /* 0x000000087c7d7824 */ /* 0x000fc600078e00ff */
[----:B-----5:R-:W-:Y:S01]  /*2d00*/  LOP3.LUT R10, R0, 0xf, RZ, 0xc0, !PT ;  /* 0x0000000f000a7812 */ /* 0x020fe200078ec0ff */
[C---:B------:R-:W-:Y:S01]  /*2d10*/  HMMA.16816.F16 R64, R68.reuse, R66, R64 ;  /* 0x000000424440723c */ /* 0x040fe20000000840 */
[----:B---3--:R-:W-:Y:S02]  /*2d20*/  IMAD.WIDE.U32 R120, R119, 0xe0, R126 ;  /* 0x000000e077787825 */ /* 0x008fe400078e007e */
[----:B------:R-:W-:Y:S02]  /*2d30*/  SHF.R.U32.HI R11, RZ, 0x3, R10 ;  /* 0x00000003ff0b7819 */ /* 0x000fe4000001160a */
[----:B------:R-:W-:Y:S01]  /*2d40*/  LOP3.LUT R117, R10, 0x7, RZ, 0xc0, !PT ;  /* 0x000000070a757812 */ /* 0x000fe200078ec0ff */
[----:B----4-:R-:W-:Y:S01]  /*2d50*/  IMAD.WIDE.U32 R128, R128, 0x80, RZ ;  /* 0x0000008080807825 */ /* 0x010fe200078e00ff */
[----:B------:R-:W-:Y:S01]  /*2d60*/  LOP3.LUT R125, R125, 0x78, RZ, 0xc0, !PT ;  /* 0x000000787d7d7812 */ /* 0x000fe200078ec0ff */
[----:B------:R-:W-:Y:S02]  /*2d70*/  HMMA.16816.F16 R48, R68, R100, R48 ;  /* 0x000000644430723c */ /* 0x000fe40000000830 */
[----:B------:R-:W-:-:S02]  /*2d80*/  IMAD.SHL.U32 R11, R11, 0x8, RZ ;  /* 0x000000080b0b7824 */ /* 0x000fc400078e00ff */
[----:B------:R-:W-:-:S03]  /*2d90*/  IMAD.WIDE.U32 R120, R148, 0x20, R120 ;  /* 0x0000002094787825 */ /* 0x000fc600078e0078 */
[----:B------:R-:W-:Y:S01]  /*2da0*/  LOP3.LUT R11, R11, 0x8, RZ, 0xe2, !PT ;  /* 0x000000080b0b7812 */ /* 0x000fe200078ee2ff */
[----:B------:R-:W-:Y:S04]  /*2db0*/  HMMA.16816.F16 R32, R68, R102, R32 ;  /* 0x000000664420723c */ /* 0x000fe80000000820 */
[----:B------:R-:W-:-:S04]  /*2dc0*/  IMAD R117, R117, 0x48, R11 ;  /* 0x0000004875757824 */ /* 0x000fc800078e020b */
[----:B------:R-:W-:Y:S01]  /*2dd0*/  HMMA.16816.F16 R16, R68, R104, R16 ;  /* 0x000000684410723c */ /* 0x000fe20000000810 */
[----:B------:R-:W-:-:S06]  /*2de0*/  IMAD.U32 R58, R117, 0x2, R58 ;  /* 0x00000002753a7824 */ /* 0x000fcc00078e003a */
[----:B------:R-:W-:Y:S01]  /*2df0*/  LDSM.16.M88.2 R58, [R58] ;  /* 0x000000003a3a783b */ /* 0x000fe20000000100 */
[C---:B------:R-:W-:Y:S08]  /*2e00*/  HMMA.16816.F16 R68, R72.reuse, R100, R46 ;  /* 0x000000644844723c */ /* 0x040ff0000000082e */
[C---:B------:R-:W-:Y:S08]  /*2e10*/  HMMA.16816.F16 R62, R72.reuse, R66, R62 ;  /* 0x00000042483e723c */ /* 0x040ff0000000083e */
[C---:B------:R-:W-:Y:S08]  /*2e20*/  HMMA.16816.F16 R46, R72.reuse, R102, R30 ;  /* 0x00000066482e723c */ /* 0x040ff0000000081e */
[----:B0-----:R-:W-:Y:S08]  /*2e30*/  HMMA.16816.F16 R72, R72, R104, R14 ;  /* 0x000000684848723c */ /* 0x001ff0000000080e */
[C---:B------:R-:W5:Y:S08]  /*2e40*/  HMMA.16816.F16 R60, R76.reuse, R66, R60 ;  /* 0x000000424c3c723c */ /* 0x040f70000000083c */
[C---:B------:R5:W5:Y:S07]  /*2e50*/  HMMA.16816.F16 R70, R76.reuse, R100, R44 ;  /* 0x000000644c46723c */ /* 0x040b6e000000082c */
[----:B-----5:R-:W-:Y:S01]  /*2e60*/  IADD3 R44, R118, 0x11ba0, RZ ;  /* 0x00011ba0762c7810 */ /* 0x020fe20007ffe0ff */
[----:B------:R-:W5:Y:S04]  /*2e70*/  HMMA.16816.F16 R74, R76, R102, R28 ;  /* 0x000000664c4a723c */ /* 0x000f68000000081c */
[----:B------:R-:W-:-:S04]  /*2e80*/  IMAD.U32 R44, R117, 0x2, R44 ;  /* 0x00000002752c7824 */ /* 0x000fc800078e002c */
[----:B------:R5:W5:Y:S02]  /*2e90*/  HMMA.16816.F16 R78, R76, R104, R12 ;  /* 0x000000684c4e723c */ /* 0x000b64000000080c */
[----:B------:R-:W-:Y:S05]  /*2ea0*/  LDSM.16.M88.2 R44, [R44] ;  /* 0x000000002c2c783b */ /* 0x000fea0000000100 */
[----:B-----5:R-:W-:Y:S01]  /*2eb0*/  LOP3.LUT R13, R0, 0x7, RZ, 0xc0, !PT ;  /* 0x00000007000d7812 */ /* 0x020fe200078ec0ff */
[----:B------:R5:W5:Y:S01]  /*2ec0*/  HMMA.16816.F16 R114, R84, R66, R56 ;  /* 0x000000425472723c */ /* 0x000b620000000838 */
[----:B------:R-:W-:Y:S02]  /*2ed0*/  SHF.R.U32.HI R12, RZ, 0x4, R0 ;  /* 0x00000004ff0c7819 */ /* 0x000fe40000011600 */
[----:B------:R-:W-:-:S02]  /*2ee0*/  LOP3.LUT R116, R116, 0x8, R13, 0xe2, !PT ;  /* 0x0000000874747812 */ /* 0x000fc400078ee20d */
[----:B------:R-:W-:Y:S01]  /*2ef0*/  IADD3 R76, R118, 0x10e20, RZ ;  /* 0x00010e20764c7810 */ /* 0x000fe20007ffe0ff */
[----:B------:R-:W-:Y:S01]  /*2f00*/  IMAD.SHL.U32 R12, R12, 0x8, RZ ;  /* 0x000000080c0c7824 */ /* 0x000fe200078e00ff */
[----:B-----5:R-:W-:Y:S01]  /*2f10*/  IADD3 R56, R118, 0x11720, RZ ;  /* 0x0001172076387810 */ /* 0x020fe20007ffe0ff */
[C---:B------:R5:W5:Y:S02]  /*2f20*/  HMMA.16816.F16 R112, R84.reuse, R100, R40 ;  /* 0x000000645470723c */ /* 0x040b640000000828 */
[----:B------:R-:W-:Y:S02]  /*2f30*/  IMAD R116, R116, 0x48, R12 ;  /* 0x0000004874747824 */ /* 0x000fe400078e020c */
[C---:B------:R-:W-:Y:S02]  /*2f40*/  IMAD.U32 R76, R117.reuse, 0x2, R76 ;  /* 0x00000002754c7824 */ /* 0x040fe400078e004c */
[C---:B------:R-:W-:Y:S02]  /*2f50*/  IMAD.U32 R56, R117.reuse, 0x2, R56 ;  /* 0x0000000275387824 */ /* 0x040fe400078e0038 */
[----:B------:R-:W-:Y:S01]  /*2f60*/  IMAD.SHL.U32 R116, R116, 0x2, RZ ;  /* 0x0000000274747824 */ /* 0x000fe200078e00ff */
[C---:B------:R5:W5:Y:S01]  /*2f70*/  HMMA.16816.F16 R80, R84.reuse, R102, R24 ;  /* 0x000000665450723c */ /* 0x040b620000000818 */
[----:B------:R-:W-:Y:S04]  /*2f80*/  LDSM.16.M88.2 R76, [R76] ;  /* 0x000000004c4c783b */ /* 0x000fe80000000100 */
[----:B------:R-:W-:Y:S03]  /*2f90*/  LDSM.16.M88.2 R56, [R56] ;  /* 0x000000003838783b */ /* 0x000fe60000000100 */
[----:B------:R5:W5:Y:S01]  /*2fa0*/  HMMA.16816.F16 R86, R84, R104, R8 ;  /* 0x000000685456723c */ /* 0x000b620000000808 */
[----:B------:R-:W0:Y:S04]  /*2fb0*/  LDSM.16.M88.4 R28, [R116+0x5a20] ;  /* 0x005a2000741c783b */ /* 0x000e280000000200 */
[----:B-----5:R-:W1:Y:S03]  /*2fc0*/  LDSM.16.M88.4 R40, [R116+0x6c20] ;  /* 0x006c20007428783b */ /* 0x020e660000000200 */
[C---:B------:R-:W5:Y:S01]  /*2fd0*/  HMMA.16816.F16 R84, R88.reuse, R66, R54 ;  /* 0x000000425854723c */ /* 0x040f620000000836 */
[----:B------:R-:W2:Y:S04]  /*2fe0*/  LDSM.16.M88.4 R24, [R116+0x4820] ;  /* 0x004820007418783b */ /* 0x000ea80000000200 */
[----:B------:R-:W3:Y:S03]  /*2ff0*/  LDSM.16.M88.4 R8, [R116+0x6320] ;  /* 0x006320007408783b */ /* 0x000ee60000000200 */
[C---:B------:R-:W5:Y:S01]  /*3000*/  HMMA.16816.F16 R54, R88.reuse, R100, R38 ;  /* 0x000000645836723c */ /* 0x040f620000000826 */
[----:B------:R-:W-:Y:S07]  /*3010*/  LDSM.16.M88.4 R12, [R116+0x5120] ;  /* 0x00512000740c783b */ /* 0x000fee0000000200 */
[C---:B------:R-:W5:Y:S08]  /*3020*/  HMMA.16816.F16 R38, R88.reuse, R102, R22 ;  /* 0x000000665826723c */ /* 0x040f700000000816 */
[----:B------:R-:W5:Y:S08]  /*3030*/  HMMA.16816.F16 R88, R88, R104, R6 ;  /* 0x000000685858723c */ /* 0x000f700000000806 */
[C---:B------:R-:W-:Y:S08]  /*3040*/  HMMA.16816.F16 R52, R92.reuse, R66, R52 ;  /* 0x000000425c34723c */ /* 0x040ff00000000834 */
[C---:B------:R-:W-:Y:S08]  /*3050*/  HMMA.16816.F16 R36, R92.reuse, R100, R36 ;  /* 0x000000645c24723c */ /* 0x040ff00000000824 */
[C---:B------:R5:W5:Y:S02]  /*3060*/  HMMA.16816.F16 R90, R92.reuse, R102, R20 ;  /* 0x000000665c5a723c */ /* 0x040b640000000814 */
[----:B-----5:R-:W-:Y:S06]  /*3070*/  LDSM.16.M88.4 R20, [R116+0x4840] ;  /* 0x004840007414783b */ /* 0x020fec0000000200 */
[----:B------:R5:W-:Y:S02]  /*3080*/  HMMA.16816.F16 R92, R92, R104, R4 ;  /* 0x000000685c5c723c */ /* 0x000be40000000804 */
[----:B-----5:R-:W4:Y:S06]  /*3090*/  LDSM.16.M88.4 R4, [R116+0x7520] ;  /* 0x007520007404783b */ /* 0x020f2c0000000200 */
[C---:B0-----:R-:W-:Y:S08]  /*30a0*/  HMMA.16816.F16 R60, R28.reuse, R76, R60 ;  /* 0x0000004c1c3c723c */ /* 0x041ff0000000083c */
[C---:B------:R-:W-:Y:S08]  /*30b0*/  HMMA.16816.F16 R70, R28.reuse, R58, R70 ;  /* 0x0000003a1c46723c */ /* 0x040ff00000000846 */
[C---:B------:R-:W-:Y:S08]  /*30c0*/  HMMA.16816.F16 R74, R28.reuse, R56, R74 ;  /* 0x000000381c4a723c */ /* 0x040ff0000000084a */
[----:B------:R5:W-:Y:S07]  /*30d0*/  HMMA.16816.F16 R78, R28, R44, R78 ;  /* 0x0000002c1c4e723c */ /* 0x000bee000000084e */
[----:B-----5:R-:W-:Y:S01]  /*30e0*/  IADD3 R28, R118, 0x10e40, RZ ;  /* 0x00010e40761c7810 */ /* 0x020fe20007ffe0ff */
[----:B-1----:R-:W-:Y:S04]  /*30f0*/  HMMA.16816.F16 R114, R40, R76, R114 ;  /* 0x0000004c2872723c */ /* 0x002fe80000000872 */
[----:B------:R-:W-:-:S04]  /*3100*/  IMAD.U32 R28, R117, 0x2, R28 ;  /* 0x00000002751c7824 */ /* 0x000fc800078e001c */
[C---:B------:R-:W-:Y:S02]  /*3110*/  HMMA.16816.F16 R112, R40.reuse, R58, R112 ;  /* 0x0000003a2870723c */ /* 0x040fe40000000870 */
[----:B------:R-:W-:Y:S06]  /*3120*/  LDSM.16.M88.2 R28, [R28] ;  /* 0x000000001c1c783b */ /* 0x000fec0000000100 */
[C---:B------:R5:W-:Y:S07]  /*3130*/  HMMA.16816.F16 R30, R40.reuse, R56, R80 ;  /* 0x00000038281e723c */ /* 0x040bee0000000850 */
[----:B-----5:R-:W-:Y:S01]  /*3140*/  IADD3 R80, R118, 0x112c0, RZ ;  /* 0x000112c076507810 */ /* 0x020fe20007ffe0ff */
[----:B------:R5:W-:Y:S04]  /*3150*/  HMMA.16816.F16 R86, R40, R44, R86 ;  /* 0x0000002c2856723c */ /* 0x000be80000000856 */
[----:B------:R-:W-:-:S03]  /*3160*/  IMAD.U32 R80, R117, 0x2, R80 ;  /* 0x0000000275507824 */ /* 0x000fc600078e0050 */
[C---:B-----5:R-:W-:Y:S01]  /*3170*/  IADD3 R42, R118.reuse, 0x11740, RZ ;  /* 0x00011740762a7810 */ /* 0x060fe20007ffe0ff */
[----:B------:R-:W-:Y:S01]  /*3180*/  HMMA.16816.F16 R50, R96, R66, R50 ;  /* 0x000000426032723c */ /* 0x000fe20000000832 */
[C---:B------:R-:W-:Y:S01]  /*3190*/  IADD3 R40, R118.reuse, 0x11bc0, RZ ;  /* 0x00011bc076287810 */ /* 0x040fe20007ffe0ff */
[----:B------:R-:W-:Y:S02]  /*31a0*/  LDSM.16.M88.2 R80, [R80] ;  /* 0x000000005050783b */ /* 0x000fe40000000100 */
[C---:B------:R-:W-:Y:S02]  /*31b0*/  IMAD.U32 R42, R117.reuse, 0x2, R42 ;  /* 0x00000002752a7824 */ /* 0x040fe400078e002a */
[C---:B------:R-:W-:Y:S02]  /*31c0*/  IMAD.U32 R40, R117.reuse, 0x2, R40 ;  /* 0x0000000275287824 */ /* 0x040fe400078e0028 */
[C---:B--2---:R-:W-:Y:S02]  /*31d0*/  HMMA.16816.F16 R64, R24.reuse, R76, R64 ;  /* 0x0000004c1840723c */ /* 0x044fe40000000840 */
[----:B------:R-:W-:Y:S04]  /*31e0*/  LDSM.16.M88.2 R42, [R42] ;  /* 0x000000002a2a783b */ /* 0x000fe80000000100 */
[----:B------:R-:W-:Y:S02]  /*31f0*/  LDSM.16.M88.2 R40, [R40] ;  /* 0x000000002828783b */ /* 0x000fe40000000100 */
[C---:B------:R-:W-:Y:S08]  /*3200*/  HMMA.16816.F16 R48, R24.reuse, R58, R48 ;  /* 0x0000003a1830723c */ /* 0x040ff00000000830 */
[C---:B------:R-:W-:Y:S08]  /*3210*/  HMMA.16816.F16 R32, R24.reuse, R56, R32 ;  /* 0x000000381820723c */ /* 0x040ff00000000820 */
[----:B------:R5:W-:Y:S02]  /*3220*/  HMMA.16816.F16 R66, R24, R44, R16 ;  /* 0x0000002c1842723c */ /* 0x000be40000000810 */
[----:B-----5:R-:W0:Y:S06]  /*3230*/  LDSM.16.M88.4 R24, [R116+0x7e20] ;  /* 0x007e20007418783b */ /* 0x020e2c0000000200 */
[C---:B---3--:R-:W-:Y:S08]  /*3240*/  HMMA.16816.F16 R106, R8.reuse, R76, R106 ;  /* 0x0000004c086a723c */ /* 0x048ff0000000086a */
[C---:B------:R-:W-:Y:S08]  /*3250*/  HMMA.16816.F16 R108, R8.reuse, R58, R108 ;  /* 0x0000003a086c723c */ /* 0x040ff0000000086c */
[C---:B------:R-:W-:Y:S08]  /*3260*/  HMMA.16816.F16 R110, R8.reuse, R56, R110 ;  /* 0x00000038086e723c */ /* 0x040ff0000000086e */
[----:B------:R5:W-:Y:S02]  /*3270*/  HMMA.16816.F16 R82, R8, R44, R82 ;  /* 0x0000002c0852723c */ /* 0x000be40000000852 */
[----:B-----5:R-:W1:Y:S06]  /*3280*/  LDSM.16.M88.4 R8, [R116+0x8720] ;  /* 0x008720007408783b */ /* 0x020e6c0000000200 */
[C---:B----4-:R-:W-:Y:S08]  /*3290*/  HMMA.16816.F16 R84, R4.reuse, R76, R84 ;  /* 0x0000004c0454723c */ /* 0x050ff00000000854 */
[C---:B------:R-:W-:Y:S08]  /*32a0*/  HMMA.16816.F16 R54, R4.reuse, R58, R54 ;  /* 0x0000003a0436723c */ /* 0x040ff00000000836 */
[C---:B------:R-:W-:Y:S08]  /*32b0*/  HMMA.16816.F16 R38, R4.reuse, R56, R38 ;  /* 0x000000380426723c */ /* 0x040ff00000000826 */
[----:B------:R5:W-:Y:S02]  /*32c0*/  HMMA.16816.F16 R88, R4, R44, R88 ;  /* 0x0000002c0458723c */ /* 0x000be40000000858 */
[----:B-----5:R-:W2:Y:S06]  /*32d0*/  LDSM.16.M88.4 R4, [R116+0x6c40] ;  /* 0x006c40007404783b */ /* 0x020eac0000000200 */
[----:B------:R5:W5:Y:S02]  /*32e0*/  HMMA.16816.F16 R102, R96, R102, R18 ;  /* 0x000000666066723c */ /* 0x000b640000000812 */
[----:B-----5:R-:W3:Y:S06]  /*32f0*/  LDSM.16.M88.4 R16, [R116+0x5140] ;  /* 0x005140007410783b */ /* 0x020eec0000000200 */
[-C--:B------:R-:W-:Y:S08]  /*3300*/  HMMA.16816.F16 R46, R12, R56.reuse, R46 ;  /* 0x000000380c2e723c */ /* 0x080ff0000000082e */
[-C--:B0-----:R-:W-:Y:S08]  /*3310*/  HMMA.16816.F16 R90, R24, R56.reuse, R90 ;  /* 0x00000038185a723c */ /* 0x081ff0000000085a */
[----:B-1----:R-:W-:Y:S08]  /*3320*/  HMMA.16816.F16 R102, R8, R56, R102 ;  /* 0x000000380866723c */ /* 0x002ff00000000866 */
[----:B------:R5:W5:Y:S07]  /*3330*/  HMMA.16816.F16 R34, R96, R100, R34 ;  /* 0x000000646022723c */ /* 0x000b6e0000000822 */
[----:B-----5:R-:W-:Y:S01]  /*3340*/  IADD3 R100, R118, 0x11760, RZ ;  /* 0x0001176076647810 */ /* 0x020fe20007ffe0ff */
[----:B--2---:R-:W-:Y:S04]  /*3350*/  HMMA.16816.F16 R114, R4, R28, R114 ;  /* 0x0000001c0472723c */ /* 0x004fe80000000872 */
[----:B------:R-:W-:-:S04]  /*3360*/  IMAD.U32 R100, R117, 0x2, R100 ;  /* 0x0000000275647824 */ /* 0x000fc800078e0064 */
[C---:B------:R-:W-:Y:S02]  /*3370*/  HMMA.16816.F16 R112, R4.reuse, R80, R112 ;  /* 0x000000500470723c */ /* 0x040fe40000000870 */
[----:B------:R-:W-:Y:S06]  /*3380*/  LDSM.16.M88.2 R100, [R100] ;  /* 0x000000006464783b */ /* 0x000fec0000000100 */
[C---:B------:R-:W-:Y:S08]  /*3390*/  HMMA.16816.F16 R56, R4.reuse, R42, R30 ;  /* 0x0000002a0438723c */ /* 0x040ff0000000081e */
[----:B------:R5:W-:Y:S07]  /*33a0*/  HMMA.16816.F16 R86, R4, R40, R86 ;  /* 0x000000280456723c */ /* 0x000bee0000000856 */
[----:B-----5:R-:W-:Y:S01]  /*33b0*/  IADD3 R4, P0, R120, 0x2, RZ ;  /* 0x0000000278047810 */ /* 0x020fe20007f1e0ff */
[----:B------:R5:W5:Y:S03]  /*33c0*/  HMMA.16816.F16 R2, R96, R104, R2 ;  /* 0x000000686002723c */ /* 0x000b660000000802 */
[----:B------:R-:W-:Y:S01]  /*33d0*/  ISETP.GE.U32.AND P4, PT, R4, c[0x0][0x180], PT ;  /* 0x0000600004007a0c */ /* 0x000fe20003f86070 */
[----:B------:R-:W-:-:S03]  /*33e0*/  IMAD.X R4, RZ, RZ, R121, P0 ;  /* 0x000000ffff047224 */ /* 0x000fc600000e0679 */
[----:B-----5:R-:W-:Y:S01]  /*33f0*/  IADD3 R96, R118, 0x10e60, RZ ;  /* 0x00010e6076607810 */ /* 0x020fe20007ffe0ff */
[-C--:B------:R-:W-:Y:S01]  /*3400*/  HMMA.16816.F16 R68, R12, R58.reuse, R68 ;  /* 0x0000003a0c44723c */ /* 0x080fe20000000844 */
[----:B------:R-:W-:Y:S02]  /*3410*/  ISETP.GE.AND.EX P4, PT, R4, c[0x0][0x184], PT, P4 ;  /* 0x0000610004007a0c */ /* 0x000fe40003f86340 */
[----:B------:R-:W-:Y:S01]  /*3420*/  LOP3.LUT R4, R128, R125, RZ, 0xfc, !PT ;  /* 0x0000007d80047212 */ /* 0x000fe200078efcff */
[C---:B------:R-:W-:Y:S01]  /*3430*/  IMAD.U32 R96, R117.reuse, 0x2, R96 ;  /* 0x0000000275607824 */ /* 0x040fe200078e0060 */
[----:B------:R-:W-:Y:S02]  /*3440*/  IADD3 R104, R118, 0x112e0, RZ ;  /* 0x000112e076687810 */ /* 0x000fe40007ffe0ff */
[----:B------:R-:W-:Y:S01]  /*3450*/  LEA R122, P0, R4, c[0x0][0x168], 0x1 ;  /* 0x00005a00047a7a11 */ /* 0x000fe200078008ff */
[----:B------:R-:W-:Y:S01]  /*3460*/  HMMA.16816.F16 R36, R24, R58, R36 ;  /* 0x0000003a1824723c */ /* 0x000fe20000000824 */
[----:B------:R-:W-:Y:S01]  /*3470*/  IADD3 R98, R118, 0x11be0, RZ ;  /* 0x00011be076627810 */ /* 0x000fe20007ffe0ff */
[C---:B------:R-:W-:Y:S01]  /*3480*/  IMAD.U32 R104, R117.reuse, 0x2, R104 ;  /* 0x0000000275687824 */ /* 0x040fe200078e0068 */
[----:B------:R-:W-:Y:S01]  /*3490*/  LEA.HI.X R123, R4, c[0x0][0x16c], R129, 0x1, P0 ;  /* 0x00005b00047b7a11 */ /* 0x000fe200000f0c81 */
[----:B------:R-:W-:Y:S02]  /*34a0*/  LDSM.16.M88.2 R96, [R96] ;  /* 0x000000006060783b */ /* 0x000fe40000000100 */
[----:B------:R-:W-:-:S02]  /*34b0*/  IMAD.U32 R98, R117, 0x2, R98 ;  /* 0x0000000275627824 */ /* 0x000fc400078e0062 */
[----:B------:R-:W2:Y:S01]  /*34c0*/  @!P4 LDG.E.128.CONSTANT R4, [R122.64] ;  /* 0x000000047a04c981 */ /* 0x000ea2000c1e9d00 */
[C---:B------:R-:W-:Y:S03]  /*34d0*/  HMMA.16816.F16 R50, R8.reuse, R76, R50 ;  /* 0x0000004c0832723c */ /* 0x040fe60000000832 */
[----:B------:R-:W-:Y:S04]  /*34e0*/  LDSM.16.M88.2 R104, [R104] ;  /* 0x000000006868783b */ /* 0x000fe80000000100 */
[----:B------:R-:W-:Y:S01]  /*34f0*/  LDSM.16.M88.2 R98, [R98] ;  /* 0x000000006262783b */ /* 0x000fe20000000100 */
[C---:B------:R-:W-:Y:S08]  /*3500*/  HMMA.16816.F16 R58, R8.reuse, R58, R34 ;  /* 0x0000003a083a723c */ /* 0x040ff00000000822 */
[----:B------:R5:W-:Y:S02]  /*3510*/  HMMA.16816.F16 R2, R8, R44, R2 ;  /* 0x0000002c0802723c */ /* 0x000be40000000802 */
[----:B-----5:R-:W0:Y:S06]  /*3520*/  LDSM.16.M88.4 R8, [R116+0x7540] ;  /* 0x007540007408783b */ /* 0x020e2c0000000200 */
[C---:B------:R-:W5:Y:S08]  /*3530*/  HMMA.16816.F16 R62, R12.reuse, R76, R62 ;  /* 0x0000004c0c3e723c */ /* 0x040f70000000083e */
[----:B------:R5:W5:Y:S02]  /*3540*/  HMMA.16816.F16 R72, R12, R44, R72 ;  /* 0x0000002c0c48723c */ /* 0x000b640000000848 */
[----:B-----5:R-:W-:Y:S06]  /*3550*/  LDSM.16.M88.4 R12, [R116+0x5a40] ;  /* 0x005a4000740c783b */ /* 0x020fec0000000200 */
[----:B------:R-:W5:Y:S08]  /*3560*/  HMMA.16816.F16 R52, R24, R76, R52 ;  /* 0x0000004c1834723c */ /* 0x000f700000000834 */
[C---:B---3--:R-:W-:Y:S08]  /*3570*/  HMMA.16816.F16 R62, R16.reuse, R28, R62 ;  /* 0x0000001c103e723c */ /* 0x048ff0000000083e */
[C---:B------:R-:W-:Y:S08]  /*3580*/  HMMA.16816.F16 R68, R16.reuse, R80, R68 ;  /* 0x000000501044723c */ /* 0x040ff00000000844 */
[C---:B------:R-:W-:Y:S08]  /*3590*/  HMMA.16816.F16 R46, R16.reuse, R42, R46 ;  /* 0x0000002a102e723c */ /* 0x040ff0000000082e */
[----:B------:R5:W-:Y:S02]  /*35a0*/  HMMA.16816.F16 R72, R16, R40, R72 ;  /* 0x000000281048723c */ /* 0x000be40000000848 */
[----:B-----5:R-:W1:Y:S06]  /*35b0*/  LDSM.16.M88.4 R16, [R116+0x7e40] ;  /* 0x007e40007410783b */ /* 0x020e6c0000000200 */
[----:B------:R5:W5:Y:S02]  /*35c0*/  HMMA.16816.F16 R92, R24, R44, R92 ;  /* 0x0000002c185c723c */ /* 0x000b64000000085c */
[----:B-----5:R-:W3:Y:S06]  /*35d0*/  LDSM.16.M88.4 R24, [R116+0x6340] ;  /* 0x006340007418783b */ /* 0x020eec0000000200 */
[C---:B0-----:R-:W-:Y:S08]  /*35e0*/  HMMA.16816.F16 R84, R8.reuse, R28, R84 ;  /* 0x0000001c0854723c */ /* 0x041ff00000000854 */
[C---:B------:R-:W-:Y:S08]  /*35f0*/  HMMA.16816.F16 R54, R8.reuse, R80, R54 ;  /* 0x000000500836723c */ /* 0x040ff00000000836 */
[C---:B------:R-:W-:Y:S08]  /*3600*/  HMMA.16816.F16 R76, R8.reuse, R42, R38 ;  /* 0x0000002a084c723c */ /* 0x040ff00000000826 */
[----:B------:R5:W-:Y:S02]  /*3610*/  HMMA.16816.F16 R88, R8, R40, R88 ;  /* 0x000000280858723c */ /* 0x000be40000000858 */
[----:B-----5:R-:W0:Y:S06]  /*3620*/  LDSM.16.M88.4 R8, [R116+0x8740] ;  /* 0x008740007408783b */ /* 0x020e2c0000000200 */
[----:B------:R5:W-:Y:S02]  /*3630*/  HMMA.16816.F16 R44, R20, R42, R32 ;  /* 0x0000002a142c723c */ /* 0x000be40000000820 */
[----:B-----5:R-:W-:Y:S06]  /*3640*/  LDSM.16.M88.4 R32, [R116+0x5160] ;  /* 0x005160007420783b */ /* 0x020fec0000000200 */
[----:B-1----:R5:W-:Y:S02]  /*3650*/  HMMA.16816.F16 R94, R16, R80, R36 ;  /* 0x00000050105e723c */ /* 0x002be40000000824 */
[----:B-----5:R-:W1:Y:S06]  /*3660*/  LDSM.16.M88.4 R36, [R116+0x4860] ;  /* 0x004860007424783b */ /* 0x020e6c0000000200 */
[-C--:B------:R-:W5:Y:S08]  /*3670*/  HMMA.16816.F16 R64, R20, R28.reuse, R64 ;  /* 0x0000001c1440723c */ /* 0x080f700000000840 */
[-C--:B------:R-:W5:Y:S08]  /*3680*/  HMMA.16816.F16 R60, R12, R28.reuse, R60 ;  /* 0x0000001c0c3c723c */ /* 0x080f70000000083c */
[C---:B---3--:R-:W5:Y:S08]  /*3690*/  HMMA.16816.F16 R106, R24.reuse, R28, R106 ;  /* 0x0000001c186a723c */ /* 0x048f70000000086a */
[C---:B------:R-:W-:Y:S08]  /*36a0*/  HMMA.16816.F16 R108, R24.reuse, R80, R108 ;  /* 0x00000050186c723c */ /* 0x040ff0000000086c */
[C---:B------:R-:W-:Y:S08]  /*36b0*/  HMMA.16816.F16 R110, R24.reuse, R42, R110 ;  /* 0x0000002a186e723c */ /* 0x040ff0000000086e */
[----:B------:R5:W-:Y:S02]  /*36c0*/  HMMA.16816.F16 R82, R24, R40, R82 ;  /* 0x000000281852723c */ /* 0x000be40000000852 */
[----:B-----5:R-:W-:Y:S06]  /*36d0*/  LDSM.16.M88.4 R24, [R116+0x6360] ;  /* 0x006360007418783b */ /* 0x020fec0000000200 */
[-C--:B------:R-:W-:Y:S08]  /*36e0*/  HMMA.16816.F16 R52, R16, R28.reuse, R52 ;  /* 0x0000001c1034723c */ /* 0x080ff00000000834 */
[----:B0-----:R5:W5:Y:S02]  /*36f0*/  HMMA.16816.F16 R50, R8, R28, R50 ;  /* 0x0000001c0832723c */ /* 0x001b640000000832 */
[----:B-----5:R-:W0:Y:S06]  /*3700*/  LDSM.16.M88.4 R28, [R116+0x5a60] ;  /* 0x005a6000741c783b */ /* 0x020e2c0000000200 */
[C---:B------:R-:W-:Y:S08]  /*3710*/  HMMA.16816.F16 R48, R20.reuse, R80, R48 ;  /* 0x000000501430723c */ /* 0x040ff00000000830 */
[----:B------:R5:W-:Y:S02]  /*3720*/  HMMA.16816.F16 R66, R20, R40, R66 ;  /* 0x000000281442723c */ /* 0x000be40000000842 */
[----:B-----5:R-:W3:Y:S06]  /*3730*/  LDSM.16.M88.4 R20, [R116+0x6c60] ;  /* 0x006c60007414783b */ /* 0x020eec0000000200 */
[C---:B------:R-:W5:Y:S08]  /*3740*/  HMMA.16816.F16 R90, R16.reuse, R42, R90 ;  /* 0x0000002a105a723c */ /* 0x040f70000000085a */
[----:B------:R5:W5:Y:S02]  /*3750*/  HMMA.16816.F16 R92, R16, R40, R92 ;  /* 0x00000028105c723c */ /* 0x000b64000000085c */
[----:B-----5:R-:W4:Y:S06]  /*3760*/  LDSM.16.M88.4 R16, [R116+0x7560] ;  /* 0x007560007410783b */ /* 0x020f2c0000000200 */
[C---:B------:R-:W-:Y:S08]  /*3770*/  HMMA.16816.F16 R58, R8.reuse, R80, R58 ;  /* 0x00000050083a723c */ /* 0x040ff0000000083a */
[C---:B------:R-:W-:Y:S08]  /*3780*/  HMMA.16816.F16 R102, R8.reuse, R42, R102 ;  /* 0x0000002a0866723c */ /* 0x040ff00000000866 */
[----:B------:R5:W-:Y:S02]  /*3790*/  HMMA.16816.F16 R2, R8, R40, R2 ;  /* 0x000000280802723c */ /* 0x000be40000000802 */
[----:B-----5:R-:W0:Y:S06]  /*37a0*/  LDSM.16.M88.4 R8, [R116+0x8760] ;  /* 0x008760007408783b */ /* 0x020e2c0000000200 */
[C---:B------:R-:W5:Y:S08]  /*37b0*/  HMMA.16816.F16 R70, R12.reuse, R80, R70 ;  /* 0x000000500c46723c */ /* 0x040f700000000846 */
[C---:B------:R-:W-:Y:S08]  /*37c0*/  HMMA.16816.F16 R74, R12.reuse, R42, R74 ;  /* 0x0000002a0c4a723c */ /* 0x040ff0000000084a */
[----:B------:R5:W-:Y:S02]  /*37d0*/  HMMA.16816.F16 R78, R12, R40, R78 ;  /* 0x000000280c4e723c */ /* 0x000be4000000084e */
[----:B-----5:R-:W2:Y:S06]  /*37e0*/  LDSM.16.M88.4 R12, [R116+0x7e60] ;  /* 0x007e6000740c783b */ /* 0x020eac0000000200 */
[-C--:B-1----:R-:W5:Y:S08]  /*37f0*/  HMMA.16816.F16 R64, R36, R96.reuse, R64 ;  /* 0x000000602440723c */ /* 0x082f700000000840 */
[-C--:B------:R-:W5:Y:S08]  /*3800*/  HMMA.16816.F16 R62, R32, R96.reuse, R62 ;  /* 0x00000060203e723c */ /* 0x080f70000000083e */
[-C--:B0-----:R-:W5:Y:S08]  /*3810*/  HMMA.16816.F16 R60, R28, R96.reuse, R60 ;  /* 0x000000601c3c723c */ /* 0x081f70000000083c */
[-C--:B------:R-:W5:Y:S08]  /*3820*/  HMMA.16816.F16 R106, R24, R96.reuse, R106 ;  /* 0x00000060186a723c */ /* 0x080f70000000086a */
[-C--:B---3--:R-:W5:Y:S08]  /*3830*/  HMMA.16816.F16 R114, R20, R96.reuse, R114 ;  /* 0x000000601472723c */ /* 0x088f700000000872 */
[-C--:B----4-:R-:W5:Y:S08]  /*3840*/  HMMA.16816.F16 R84, R16, R96.reuse, R84 ;  /* 0x000000601054723c */ /* 0x090f700000000854 */
[----:B------:R-:W5:Y:S08]  /*3850*/  HMMA.16816.F16 R50, R8, R96, R50 ;  /* 0x000000600832723c */ /* 0x000f700000000832 */
[C---:B------:R-:W-:Y:S08]  /*3860*/  HMMA.16816.F16 R54, R16.reuse, R104, R54 ;  /* 0x000000681036723c */ /* 0x040ff00000000836 */
[C---:B------:R-:W-:Y:S08]  /*3870*/  HMMA.16816.F16 R76, R16.reuse, R100, R76 ;  /* 0x00000064104c723c */ /* 0x040ff0000000084c */
[----:B------:R5:W-:Y:S07]  /*3880*/  HMMA.16816.F16 R88, R16, R98, R88 ;  /* 0x000000621058723c */ /* 0x000bee0000000858 */
[----:B-----5:R-:W-:Y:S01]  /*3890*/  SHF.R.U32.HI R19, RZ, 0x2, R0 ;  /* 0x00000002ff137819 */ /* 0x020fe20000011600 */
[----:B------:R-:W-:Y:S01]  /*38a0*/  HMMA.16816.F16 R108, R24, R104, R108 ;  /* 0x00000068186c723c */ /* 0x000fe2000000086c */
[----:B------:R-:W-:-:S07]  /*38b0*/  LOP3.LUT R0, R0, 0x3, RZ, 0xc0, !PT ;  /* 0x0000000300007812 */ /* 0x000fce00078ec0ff */
[----:B------:R-:W-:Y:S01]  /*38c0*/  HMMA.16816.F16 R110, R24, R100, R110 ;  /* 0x00000064186e723c */ /* 0x000fe2000000086e */
[----:B------:R-:W-:-:S07]  /*38d0*/  IMAD R19, R19, 0x40, R0 ;  /* 0x0000004013137824 */ /* 0x000fce00078e0200 */
[----:B------:R5:W-:Y:S07]  /*38e0*/  HMMA.16816.F16 R82, R24, R98, R82 ;  /* 0x000000621852723c */ /* 0x000bee0000000852 */
[----:B-----5:R-:W-:Y:S01]  /*38f0*/  IMAD.SHL.U32 R27, R148, 0x2000, RZ ;  /* 0x00002000941b7824 */ /* 0x020fe200078e00ff */
[----:B------:R-:W-:Y:S03]  /*3900*/  HMMA.16816.F16 R112, R20, R104, R112 ;  /* 0x000000681470723c */ /* 0x000fe60000000870 */
[----:B------:R-:W-:Y:S01]  /*3910*/  IMAD R80, R124, 0x10, R27 ;  /* 0x000000107c507824 */ /* 0x000fe200078e021b */
[----:B------:R-:W-:-:S02]  /*3920*/  IADD3 R24, R27, 0x98c0, RZ ;  /* 0x000098c01b187810 */ /* 0x000fc40007ffe0ff */
[C---:B------:R-:W-:Y:S02]  /*3930*/  IADD3 R25, R27.reuse, 0xa000, RZ ;  /* 0x0000a0001b197810 */ /* 0x040fe40007ffe0ff */
[C---:B------:R-:W-:Y:S01]  /*3940*/  HMMA.16816.F16 R56, R20.reuse, R100, R56 ;  /* 0x000000641438723c */ /* 0x040fe20000000838 */
[C---:B------:R-:W-:Y:S02]  /*3950*/  IADD3 R26, R27.reuse, 0xa040, RZ ;  /* 0x0000a0401b1a7810 */ /* 0x040fe40007ffe0ff */
[C---:B------:R-:W-:Y:S02]  /*3960*/  IADD3 R0, R27.reuse, 0xa0c0, RZ ;  /* 0x0000a0c01b007810 */ /* 0x040fe40007ffe0ff */
[C---:B------:R-:W-:Y:S02]  /*3970*/  IADD3 R16, R27.reuse, 0xa800, RZ ;  /* 0x0000a8001b107810 */ /* 0x040fe40007ffe0ff */
[C---:B------:R-:W-:Y:S01]  /*3980*/  IADD3 R17, R27.reuse, 0xa840, RZ ;  /* 0x0000a8401b117810 */ /* 0x040fe20007ffe0ff */
[----:B------:R5:W-:Y:S01]  /*3990*/  HMMA.16816.F16 R86, R20, R98, R86 ;  /* 0x000000621456723c */ /* 0x000be20000000856 */
[----:B------:R-:W-:Y:S01]  /*39a0*/  IADD3 R18, R27, 0xa880, RZ ;  /* 0x0000a8801b127810 */ /* 0x000fe20007ffe0ff */
[----:B------:R-:W-:-:S05]  /*39b0*/  IMAD.U32 R24, R19, 0x4, R24 ;  /* 0x0000000413187824 */ /* 0x000fca00078e0018 */
[C---:B-----5:R-:W-:Y:S01]  /*39c0*/  IADD3 R20, R27.reuse, 0x90c0, RZ ;  /* 0x000090c01b147810 */ /* 0x060fe20007ffe0ff */
[----:B--2---:R-:W5:Y:S01]  /*39d0*/  HMMA.16816.F16 R52, R12, R96, R52 ;  /* 0x000000600c34723c */ /* 0x004f620000000834 */
[C---:B------:R-:W-:Y:S02]  /*39e0*/  IADD3 R21, R27.reuse, 0x9800, RZ ;  /* 0x000098001b157810 */ /* 0x040fe40007ffe0ff */
[C---:B------:R-:W-:Y:S02]  /*39f0*/  IADD3 R22, R27.reuse, 0x9840, RZ ;  /* 0x000098401b167810 */ /* 0x040fe40007ffe0ff */
[----:B------:R-:W-:-:S03]  /*3a00*/  IADD3 R23, R27, 0x9880, RZ ;  /* 0x000098801b177810 */ /* 0x000fc60007ffe0ff */
[----:B------:R-:W-:Y:S01]  /*3a10*/  HMMA.16816.F16 R94, R12, R104, R94 ;  /* 0x000000680c5e723c */ /* 0x000fe2000000085e */
[----:B------:R-:W-:-:S07]  /*3a20*/  IMAD.U32 R20, R19, 0x4, R20 ;  /* 0x0000000413147824 */ /* 0x000fce00078e0014 */
[----:B------:R-:W-:Y:S01]  /*3a30*/  HMMA.16816.F16 R90, R12, R100, R90 ;  /* 0x000000640c5a723c */ /* 0x000fe2000000085a */
[----:B------:R-:W-:-:S07]  /*3a40*/  IMAD.U32 R21, R19, 0x4, R21 ;  /* 0x0000000413157824 */ /* 0x000fce00078e0015 */
[----:B------:R5:W-:Y:S01]  /*3a50*/  HMMA.16816.F16 R92, R12, R98, R92 ;  /* 0x000000620c5c723c */ /* 0x000be2000000085c */
[----:B------:R-:W-:-:S06]  /*3a60*/  IMAD.U32 R22, R19, 0x4, R22 ;  /* 0x0000000413167824 */ /* 0x000fcc00078e0016 */
[C---:B-----5:R-:W-:Y:S01]  /*3a70*/  IADD3 R13, R27.reuse, 0x9000, RZ ;  /* 0x000090001b0d7810 */ /* 0x060fe20007ffe0ff */
[-C--:B------:R-:W5:Y:S01]  /*3a80*/  HMMA.16816.F16 R48, R36, R104.reuse, R48 ;  /* 0x000000682430723c */ /* 0x080f620000000830 */
[C---:B------:R-:W-:Y:S02]  /*3a90*/  IADD3 R14, R27.reuse, 0x9040, RZ ;  /* 0x000090401b0e7810 */ /* 0x040fe40007ffe0ff */
[C---:B------:R-:W-:Y:S02]  /*3aa0*/  IADD3 R15, R27.reuse, 0x9080, RZ ;  /* 0x000090801b0f7810 */ /* 0x040fe40007ffe0ff */
[C---:B------:R-:W-:Y:S02]  /*3ab0*/  IADD3 R12, R27.reuse, 0xa080, RZ ;  /* 0x0000a0801b0c7810 */ /* 0x040fe40007ffe0ff */
[----:B------:R-:W-:Y:S01]  /*3ac0*/  IADD3 R27, R27, 0xa8c0, RZ ;  /* 0x0000a8c01b1b7810 */ /* 0x000fe20007ffe0ff */
[----:B------:R-:W5:Y:S01]  /*3ad0*/  HMMA.16816.F16 R68, R32, R104, R68 ;  /* 0x000000682044723c */ /* 0x000f620000000844 */
[----:B------:R-:W-:-:S02]  /*3ae0*/  IMAD.U32 R13, R19, 0x4, R13 ;  /* 0x00000004130d7824 */ /* 0x000fc400078e000d */
[C---:B------:R-:W-:Y:S02]  /*3af0*/  IMAD.U32 R14, R19.reuse, 0x4, R14 ;  /* 0x00000004130e7824 */ /* 0x040fe400078e000e */
[----:B------:R-:W-:-:S03]  /*3b00*/  IMAD.U32 R15, R19, 0x4, R15 ;  /* 0x00000004130f7824 */ /* 0x000fc600078e000f */
[-C--:B------:R-:W5:Y:S01]  /*3b10*/  HMMA.16816.F16 R70, R28, R104.reuse, R70 ;  /* 0x000000681c46723c */ /* 0x080f620000000846 */
[C---:B------:R-:W-:Y:S02]  /*3b20*/  IMAD.U32 R23, R19.reuse, 0x4, R23 ;  /* 0x0000000413177824 */ /* 0x040fe400078e0017 */
[C---:B------:R-:W-:Y:S02]  /*3b30*/  IMAD.U32 R25, R19.reuse, 0x4, R25 ;  /* 0x0000000413197824 */ /* 0x040fe400078e0019 */
[C---:B------:R-:W-:Y:S02]  /*3b40*/  IMAD.U32 R26, R19.reuse, 0x4, R26 ;  /* 0x00000004131a7824 */ /* 0x040fe400078e001a */
[C---:B------:R-:W-:Y:S01]  /*3b50*/  IMAD.U32 R12, R19.reuse, 0x4, R12 ;  /* 0x00000004130c7824 */ /* 0x040fe200078e000c */
[----:B------:R-:W5:Y:S01]  /*3b60*/  HMMA.16816.F16 R58, R8, R104, R58 ;  /* 0x00000068083a723c */ /* 0x000f62000000083a */
[C---:B------:R-:W-:Y:S02]  /*3b70*/  IMAD.U32 R0, R19.reuse, 0x4, R0 ;  /* 0x0000000413007824 */ /* 0x040fe400078e0000 */
[----:B------:R-:W-:-:S02]  /*3b80*/  IMAD.U32 R16, R19, 0x4, R16 ;  /* 0x0000000413107824 */ /* 0x000fc400078e0010 */
[C---:B------:R-:W-:Y:S02]  /*3b90*/  IMAD.U32 R17, R19.reuse, 0x4, R17 ;  /* 0x0000000413117824 */ /* 0x040fe400078e0011 */
[C---:B------:R-:W-:Y:S01]  /*3ba0*/  IMAD.U32 R18, R19.reuse, 0x4, R18 ;  /* 0x0000000413127824 */ /* 0x040fe200078e0012 */
[-C--:B------:R-:W5:Y:S01]  /*3bb0*/  HMMA.16816.F16 R44, R36, R100.reuse, R44 ;  /* 0x00000064242c723c */ /* 0x080f62000000082c */
[----:B------:R-:W-:Y:S01]  /*3bc0*/  IMAD.U32 R19, R19, 0x4, R27 ;  /* 0x0000000413137824 */ /* 0x000fe200078e001b */
[C---:B------:R-:W-:Y:S01]  /*3bd0*/  IADD3 R27, P2, R120.reuse, 0x6, RZ ;  /* 0x00000006781b7810 */ /* 0x040fe20007f5e0ff */
[----:B------:R-:W0:Y:S05]  /*3be0*/  MOVM.16.MT88 R64, R64 ;  /* 0x000000004040723a */ /* 0x000e2a0000000000 */
[-C--:B------:R-:W5:Y:S01]  /*3bf0*/  HMMA.16816.F16 R46, R32, R100.reuse, R46 ;  /* 0x00000064202e723c */ /* 0x080f62000000082e */
[----:B------:R-:W-:Y:S01]  /*3c00*/  ISETP.GE.U32.AND P6, PT, R27, c[0x0][0x180], PT ;  /* 0x000060001b007a0c */ /* 0x000fe20003fc6070 */
[----:B------:R-:W1:Y:S06]  /*3c10*/  MOVM.16.MT88 R65, R65 ;  /* 0x000000004141723a */ /* 0x000e6c0000000000 */
[C---:B------:R-:W5:Y:S01]  /*3c20*/  HMMA.16816.F16 R74, R28.reuse, R100, R74 ;  /* 0x000000641c4a723c */ /* 0x040f62000000084a */
[----:B------:R-:W2:Y:S07]  /*3c30*/  MOVM.16.MT88 R62, R62 ;  /* 0x000000003e3e723a */ /* 0x000eae0000000000 */
[----:B------:R5:W-:Y:S01]  /*3c40*/  HMMA.16816.F16 R78, R28, R98, R78 ;  /* 0x000000621c4e723c */ /* 0x000be2000000084e */
[----:B------:R-:W3:Y:S04]  /*3c50*/  MOVM.16.MT88 R63, R63 ;  /* 0x000000003f3f723a */ /* 0x000ee80000000000 */
[----:B------:R-:W-:Y:S02]  /*3c60*/  BAR.SYNC.DEFER_BLOCKING 0x0 ;  /* 0x0000000000007b1d */ /* 0x000fe40000010000 */
[C---:B-----5:R-:W-:Y:S01]  /*3c70*/  IADD3 R28, P3, R120.reuse, 0x4, RZ ;  /* 0x00000004781c7810 */ /* 0x060fe20007f7e0ff */
[----:B------:R-:W5:Y:S01]  /*3c80*/  HMMA.16816.F16 R102, R8, R100, R102 ;  /* 0x000000640866723c */ /* 0x000f620000000866 */
[----:B------:R-:W-:-:S02]  /*3c90*/  IADD3 R29, P0, R120, 0xa, RZ ;  /* 0x0000000a781d7810 */ /* 0x000fc40007f1e0ff */
[----:B------:R-:W4:Y:S01]  /*3ca0*/  MOVM.16.MT88 R60, R60 ;  /* 0x000000003c3c723a */ /* 0x000f220000000000 */
[----:B------:R-:W-:Y:S01]  /*3cb0*/  IMAD.X R27, RZ, RZ, R121, P3 ;  /* 0x000000ffff1b7224 */ /* 0x000fe200018e0679 */
[----:B------:R-:W-:-:S03]  /*3cc0*/  ISETP.GE.U32.AND P3, PT, R29, c[0x0][0x180], PT ;  /* 0x000060001d007a0c */ /* 0x000fc60003f66070 */
[-C--:B------:R-:W5:Y:S01]  /*3cd0*/  HMMA.16816.F16 R66, R36, R98.reuse, R66 ;  /* 0x000000622442723c */ /* 0x080f620000000842 */
[----:B------:R-:W0:Y:S04]  /*3ce0*/  MOVM.16.MT88 R61, R61 ;  /* 0x000000003d3d723a */ /* 0x000e280000000000 */
[----:B------:R-:W0:Y:S03]  /*3cf0*/  MOVM.16.MT88 R106, R106 ;  /* 0x000000006a6a723a */ /* 0x000e260000000000 */
[-C--:B------:R-:W5:Y:S01]  /*3d00*/  HMMA.16816.F16 R72, R32, R98.reuse, R72 ;  /* 0x000000622048723c */ /* 0x080f620000000848 */
[----:B------:R-:W0:Y:S04]  /*3d10*/  MOVM.16.MT88 R107, R107 ;  /* 0x000000006b6b723a */ /* 0x000e280000000000 */
[----:B------:R-:W0:Y:S03]  /*3d20*/  MOVM.16.MT88 R114, R114 ;  /* 0x000000007272723a */ /* 0x000e260000000000 */
[----:B------:R-:W5:Y:S01]  /*3d30*/  HMMA.16816.F16 R2, R8, R98, R2 ;  /* 0x000000620802723c */ /* 0x000f620000000802 */
[----:B------:R-:W0:Y:S04]  /*3d40*/  MOVM.16.MT88 R115, R115 ;  /* 0x000000007373723a */ /* 0x000e280000000000 */
[----:B------:R-:W0:Y:S04]  /*3d50*/  MOVM.16.MT88 R84, R84 ;  /* 0x000000005454723a */ /* 0x000e280000000000 */
[----:B------:R-:W0:Y:S01]  /*3d60*/  MOVM.16.MT88 R85, R85 ;  /* 0x000000005555723a */ /* 0x000e220000000000 */
[----:B------:R-:W-:-:S03]  /*3d70*/  ISETP.GE.U32.AND P5, PT, R28, c[0x0][0x180], PT ;  /* 0x000060001c007a0c */ /* 0x000fc60003fa6070 */
[----:B------:R-:W0:Y:S01]  /*3d80*/  MOVM.16.MT88 R29, R50 ;  /* 0x00000000321d723a */ /* 0x000e220000000000 */
[----:B------:R-:W-:Y:S02]  /*3d90*/  IADD3 R28, P1, R120, 0x8, RZ ;  /* 0x00000008781c7810 */ /* 0x000fe40007f3e0ff */
[----:B------:R-:W-:Y:S01]  /*3da0*/  P2R R30, PR, RZ, 0x40 ;  /* 0x00000040ff1e7803 */ /* 0x000fe20000000000 */
[----:B------:R-:W0:Y:S01]  /*3db0*/  MOVM.16.MT88 R52, R52 ;  /* 0x000000003434723a */ /* 0x000e220000000000 */
[----:B------:R-:W-:Y:S01]  /*3dc0*/  ISETP.GE.U32.AND P6, PT, R28, c[0x0][0x180], PT ;  /* 0x000060001c007a0c */ /* 0x000fe20003fc6070 */
[--C-:B------:R-:W-:Y:S01]  /*3dd0*/  IMAD.X R28, RZ, RZ, R121.reuse, P2 ;  /* 0x000000ffff1c7224 */ /* 0x100fe200010e0679 */
[----:B------:R-:W-:Y:S01]  /*3de0*/  ISETP.NE.AND P2, PT, R30, RZ, PT ;  /* 0x000000ff1e00720c */ /* 0x000fe20003f45270 */
[----:B------:R-:W0:Y:S01]  /*3df0*/  MOVM.16.MT88 R53, R53 ;  /* 0x000000003535723a */ /* 0x000e220000000000 */
[----:B------:R-:W-:-:S03]  /*3e00*/  IMAD.X R30, RZ, RZ, R121, P1 ;  /* 0x000000ffff1e7224 */ /* 0x000fc600008e0679 */
[----:B------:R-:W0:Y:S01]  /*3e10*/  MOVM.16.MT88 R51, R51 ;  /* 0x000000003333723a */ /* 0x000e220000000000 */
[----:B------:R-:W-:-:S03]  /*3e20*/  ISETP.GE.AND.EX P1, PT, R27, c[0x0][0x184], PT, P5 ;  /* 0x000061001b007a0c */ /* 0x000fc60003f26350 */
[----:B------:R-:W0:Y:S04]  /*3e30*/  MOVM.16.MT88 R48, R48 ;  /* 0x000000003030723a */ /* 0x000e280000000000 */
        /* <DEDUP_REMOVED lines=18> */
[----:B------:R-:W0:Y:S01]  /*3f60*/  MOVM.16.MT88 R47, R47 ;  /* 0x000000002f2f723a */ /* 0x000e220000000000 */
[----:B------:R-:W-:-:S03]  /*3f70*/  IMAD.X R31, RZ, RZ, R121, P0 ;  /* 0x000000ffff1f7224 */ /* 0x000fc600000e0679 */
        /* <DEDUP_REMOVED lines=10> */
[----:B-----5:R-:W0:Y:S04]  /*4020*/  MOVM.16.MT88 R102, R102 ;  /* 0x000000006666723a */ /* 0x020e280000000000 */
[----:B------:R-:W0:Y:S04]  /*4030*/  MOVM.16.MT88 R103, R103 ;  /* 0x000000006767723a */ /* 0x000e280000000000 */
[----:B------:R-:W0:Y:S04]  /*4040*/  MOVM.16.MT88 R66, R66 ;  /* 0x000000004242723a */ /* 0x000e280000000000 */
[----:B------:R-:W0:Y:S04]  /*4050*/  MOVM.16.MT88 R67, R67 ;  /* 0x000000004343723a */ /* 0x000e280000000000 */
[----:B------:R-:W0:Y:S04]  /*4060*/  MOVM.16.MT88 R72, R72 ;  /* 0x000000004848723a */ /* 0x000e280000000000 */
[----:B------:R-:W1:Y:S01]  /*4070*/  MOVM.16.MT88 R73, R73 ;  /* 0x000000004949723a */ /* 0x000e620000000000 */
[----:B------:R-:W-:-:S03]  /*4080*/  ISETP.GE.AND.EX P0, PT, R30, c[0x0][0x184], PT, P6 ;  /* 0x000061001e007a0c */ /* 0x000fc60003f06360 */
[----:B------:R-:W2:Y:S04]  /*4090*/  MOVM.16.MT88 R78, R78 ;  /* 0x000000004e4e723a */ /* 0x000ea80000000000 */
[----:B------:R-:W3:Y:S04]  /*40a0*/  MOVM.16.MT88 R79, R79 ;  /* 0x000000004f4f723a */ /* 0x000ee80000000000 */
[----:B------:R-:W4:Y:S04]  /*40b0*/  MOVM.16.MT88 R82, R82 ;  /* 0x000000005252723a */ /* 0x000f280000000000 */
[----:B------:R-:W4:Y:S01]  /*40c0*/  MOVM.16.MT88 R83, R83 ;  /* 0x000000005353723a */ /* 0x000f220000000000 */
[----:B------:R-:W-:-:S03]  /*40d0*/  ISETP.GE.AND.EX P2, PT, R28, c[0x0][0x184], PT, P2 ;  /* 0x000061001c007a0c */ /* 0x000fc60003f46320 */
[----:B0-----:R-:W-:Y:S01]  /*40e0*/  STS [R13], R64 ;  /* 0x000000400d007388 */ /* 0x001fe20000000800 */
[----:B------:R-:W-:-:S03]  /*40f0*/  ISETP.GE.AND.EX P6, PT, R31, c[0x0][0x184], PT, P3 ;  /* 0x000061001f007a0c */ /* 0x000fc60003fc6330 */
[----:B-1----:R-:W-:Y:S04]  /*4100*/  STS [R13+0x10], R65 ;  /* 0x000010410d007388 */ /* 0x002fe80000000800 */
[----:B--2---:R-:W-:Y:S04]  /*4110*/  STS [R13+0x20], R62 ;  /* 0x0000203e0d007388 */ /* 0x004fe80000000800 */
[----:B---3--:R-:W-:Y:S04]  /*4120*/  STS [R13+0x30], R63 ;  /* 0x0000303f0d007388 */ /* 0x008fe80000000800 */
[----:B------:R-:W0:Y:S04]  /*4130*/  MOVM.16.MT88 R86, R86 ;  /* 0x000000005656723a */ /* 0x000e280000000000 */
[----:B------:R-:W1:Y:S04]  /*4140*/  MOVM.16.MT88 R87, R87 ;  /* 0x000000005757723a */ /* 0x000e680000000000 */
[----:B------:R-:W2:Y:S04]  /*4150*/  MOVM.16.MT88 R88, R88 ;  /* 0x000000005858723a */ /* 0x000ea80000000000 */
[----:B------:R-:W3:Y:S04]  /*4160*/  MOVM.16.MT88 R89, R89 ;  /* 0x000000005959723a */ /* 0x000ee80000000000 */
[----:B----4-:R-:W-:Y:S04]  /*4170*/  STS [R14], R60 ;  /* 0x0000003c0e007388 */ /* 0x010fe80000000800 */
[----:B------:R-:W-:Y:S04]  /*4180*/  STS [R14+0x10], R61 ;  /* 0x0000103d0e007388 */ /* 0x000fe80000000800 */
[----:B------:R-:W-:Y:S04]  /*4190*/  STS [R14+0x20], R106 ;  /* 0x0000206a0e007388 */ /* 0x000fe80000000800 */
[----:B------:R-:W-:Y:S04]  /*41a0*/  STS [R14+0x30], R107 ;  /* 0x0000306b0e007388 */ /* 0x000fe80000000800 */
[----:B------:R-:W2:Y:S04]  /*41b0*/  MOVM.16.MT88 R92, R92 ;  /* 0x000000005c5c723a */ /* 0x000ea80000000000 */
[----:B------:R-:W0:Y:S04]  /*41c0*/  MOVM.16.MT88 R93, R93 ;  /* 0x000000005d5d723a */ /* 0x000e280000000000 */
[----:B------:R-:W0:Y:S04]  /*41d0*/  MOVM.16.MT88 R2, R2 ;  /* 0x000000000202723a */ /* 0x000e280000000000 */
[----:B------:R-:W0:Y:S04]  /*41e0*/  MOVM.16.MT88 R3, R3 ;  /* 0x000000000303723a */ /* 0x000e280000000000 */
[----:B------:R-:W-:Y:S04]  /*41f0*/  STS [R15], R114 ;  /* 0x000000720f007388 */ /* 0x000fe80000000800 */
[----:B------:R-:W-:Y:S04]  /*4200*/  STS [R15+0x10], R115 ;  /* 0x000010730f007388 */ /* 0x000fe80000000800 */
[----:B------:R-:W-:Y:S04]  /*4210*/  STS [R15+0x20], R84 ;  /* 0x000020540f007388 */ /* 0x000fe80000000800 */
[----:B------:R-:W-:Y:S04]  /*4220*/  STS [R15+0x30], R85 ;  /* 0x000030550f007388 */ /* 0x000fe80000000800 */
[----:B------:R0:W-:Y:S04]  /*4230*/  STS [R20+0x20], R29 ;  /* 0x0000201d14007388 */ /* 0x0001e80000000800 */
[----:B------:R-:W-:Y:S04]  /*4240*/  STS [R20], R52 ;  /* 0x0000003414007388 */ /* 0x000fe80000000800 */
[----:B------:R-:W-:Y:S04]  /*4250*/  STS [R20+0x10], R53 ;  /* 0x0000103514007388 */ /* 0x000fe80000000800 */
[----:B------:R-:W-:Y:S04]  /*4260*/  STS [R20+0x30], R51 ;  /* 0x0000303314007388 */ /* 0x000fe80000000800 */
[----:B------:R-:W-:Y:S04]  /*4270*/  STS [R21], R48 ;  /* 0x0000003015007388 */ /* 0x000fe80000000800 */
[----:B0-----:R-:W4:Y:S04]  /*4280*/  @!P1 LDG.E.128.CONSTANT R28, [R122.64] ;  /* 0x000000047a1c9981 */ /* 0x001f28000c1e9d00 */
        /* <DEDUP_REMOVED lines=41> */
[----:B-1----:R-:W-:Y:S04]  /*4520*/  STS [R18+0x10], R87 ;  /* 0x0000105712007388 */ /* 0x002fe80000000800 */
[----:B--2---:R-:W-:Y:S04]  /*4530*/  STS [R18+0x20], R88 ;  /* 0x0000205812007388 */ /* 0x004fe80000000800 */
[----:B---3--:R-:W-:Y:S04]  /*4540*/  STS [R18+0x30], R89 ;  /* 0x0000305912007388 */ /* 0x008fe80000000800 */
[----:B------:R-:W-:Y:S04]  /*4550*/  STS [R19], R92 ;  /* 0x0000005c13007388 */ /* 0x000fe80000000800 */
[----:B------:R-:W-:Y:S04]  /*4560*/  STS [R19+0x10], R93 ;  /* 0x0000105d13007388 */ /* 0x000fe80000000800 */
[----:B------:R-:W-:Y:S04]  /*4570*/  STS [R19+0x20], R2 ;  /* 0x0000200213007388 */ /* 0x000fe80000000800 */
[----:B------:R1:W-:Y:S04]  /*4580*/  STS [R19+0x30], R3 ;  /* 0x0000300313007388 */ /* 0x0003e80000000800 */
[----:B------:R-:W-:Y:S06]  /*4590*/  BAR.SYNC.DEFER_BLOCKING 0x0 ;  /* 0x0000000000007b1d */ /* 0x000fec0000010000 */
[----:B0-----:R-:W2:Y:S01]  /*45a0*/  @!P0 LDG.E.128.CONSTANT R12, [R122.64] ;  /* 0x000000047a0c8981 */ /* 0x001ea2000c1e9d00 */
[----:B------:R-:W-:Y:S01]  /*45b0*/  IMAD.WIDE.U32 R148, R148, 0x14000, RZ ;  /* 0x0001400094947825 */ /* 0x000fe200078e00ff */
[----:B------:R-:W-:-:S02]  /*45c0*/  IADD3 R0, P3, R120, 0xc, RZ ;  /* 0x0000000c78007810 */ /* 0x000fc40007f7e0ff */
[----:B------:R-:W3:Y:S02]  /*45d0*/  @!P6 LDG.E.128.CONSTANT R24, [R122.64] ;  /* 0x000000047a18e981 */ /* 0x000ee4000c1e9d00 */
[----:B------:R-:W-:Y:S01]  /*45e0*/  ISETP.GE.U32.AND P5, PT, R0, c[0x0][0x180], PT ;  /* 0x0000600000007a0c */ /* 0x000fe20003fa6070 */
[----:B------:R-:W-:Y:S01]  /*45f0*/  IMAD.X R0, RZ, RZ, R121, P3 ;  /* 0x000000ffff007224 */ /* 0x000fe200018e0679 */
[----:B------:R-:W0:Y:S01]  /*4600*/  @!P4 LDS.128 R8, [R80+0x9200] ;  /* 0x009200005008c984 */ /* 0x000e220000000c00 */
[----:B-1----:R-:W-:-:S03]  /*4610*/  IMAD.WIDE.U32 R2, R119, 0x8c000, R148 ;  /* 0x0008c00077027825 */ /* 0x002fc600078e0094 */
[----:B------:R-:W-:Y:S01]  /*4620*/  ISETP.GE.AND.EX P3, PT, R0, c[0x0][0x184], PT, P5 ;  /* 0x0000610000007a0c */ /* 0x000fe20003f66350 */
[----:B------:R-:W4:Y:S02]  /*4630*/  @!P1 LDS.128 R40, [R80+0x9400] ;  /* 0x0094000050289984 */ /* 0x000f240000000c00 */
[----:B------:R-:W-:Y:S02]  /*4640*/  IMAD.WIDE.U32 R126, R126, 0xa00, R2 ;  /* 0x00000a007e7e7825 */ /* 0x000fe400078e0002 */
[----:B------:R-:W1:Y:S03]  /*4650*/  @!P2 LDS.128 R36, [R80+0x9600] ;  /* 0x009600005024a984 */ /* 0x000e660000000c00 */
[----:B------:R-:W-:-:S05]  /*4660*/  IADD3 R0, P5, R128, R126, RZ ;  /* 0x0000007e80007210 */ /* 0x000fca0007fbe0ff */
[----:B------:R-:W3:Y:S01]  /*4670*/  @!P3 LDG.E.128.CONSTANT R16, [R122.64] ;  /* 0x000000047a10b981 */ /* 0x000ee2000c1e9d00 */
[----:B------:R-:W-:Y:S01]  /*4680*/  LOP3.LUT R125, R0, R125, RZ, 0xfc, !PT ;  /* 0x0000007d007d7212 */ /* 0x000fe200078efcff */
[----:B------:R-:W-:-:S03]  /*4690*/  IMAD.X R128, R129, 0x1, R127, P5 ;  /* 0x0000000181807824 */ /* 0x000fc600028e067f */
[----:B------:R-:W-:-:S04]  /*46a0*/  LEA R48, P5, R125, c[0x0][0x178], 0x1 ;  /* 0x00005e007d307a11 */ /* 0x000fc800078a08ff */
[----:B------:R-:W-:Y:S02]  /*46b0*/  LEA.HI.X R49, R125, c[0x0][0x17c], R128, 0x1, P5 ;  /* 0x00005f007d317a11 */ /* 0x000fe400028f0c80 */
[----:B------:R-:W-:-:S05]  /*46c0*/  IADD3 R2, P5, R120, 0xe, RZ ;  /* 0x0000000e78027810 */ /* 0x000fca0007fbe0ff */
[----:B------:R-:W-:Y:S01]  /*46d0*/  IMAD.X R0, RZ, RZ, R121, P5 ;  /* 0x000000ffff007224 */ /* 0x000fe200028e0679 */
[----:B------:R-:W-:-:S04]  /*46e0*/  ISETP.GE.U32.AND P5, PT, R2, c[0x0][0x180], PT ;  /* 0x0000600002007a0c */ /* 0x000fc80003fa6070 */
[----:B------:R-:W-:Y:S01]  /*46f0*/  ISETP.GE.AND.EX P5, PT, R0, c[0x0][0x184], PT, P5 ;  /* 0x0000610000007a0c */ /* 0x000fe20003fa6350 */
[----:B0-----:R-:W-:Y:S02]  /*4700*/  @!P4 HADD2 R0, R11.H1_H1, R7.H1_H1 ;  /* 0x300000070b00c230 */ /* 0x001fe40000000c00 */
[----:B------:R-:W-:Y:S02]  /*4710*/  @!P4 HADD2 R2, R9.H1_H1, R5.H1_H1 ;  /* 0x300000050902c230 */ /* 0x000fe40000000c00 */
[----:B------:R-:W-:Y:S02]  /*4720*/  @!P4 HADD2 R3, R10.H1_H1, R6.H1_H1 ;  /* 0x300000060a03c230 */ /* 0x000fe40000000c00 */
[----:B------:R-:W-:Y:S02]  /*4730*/  @!P4 HADD2 R32, R8.H1_H1, R4.H1_H1 ;  /* 0x300000040820c230 */ /* 0x000fe40000000c00 */
[----:B------:R-:W-:Y:S02]  /*4740*/  @!P4 HADD2 R7, R11.H0_H0, R7.H0_H0 ;  /* 0x200000070b07c230 */ /* 0x000fe40000000800 */
[----:B------:R-:W-:-:S02]  /*4750*/  @!P4 HADD2 R5, R9.H0_H0, R5.H0_H0 ;  /* 0x200000050905c230 */ /* 0x000fc40000000800 */
[----:B------:R-:W-:Y:S02]  /*4760*/  @!P4 HADD2 R6, R10.H0_H0, R6.H0_H0 ;  /* 0x200000060a06c230 */ /* 0x000fe40000000800 */
[----:B------:R-:W-:Y:S01]  /*4770*/  @!P4 HADD2 R4, R8.H0_H0, R4.H0_H0 ;  /* 0x200000040804c230 */ /* 0x000fe20000000800 */
[----:B------:R-:W-:Y:S01]  /*4780*/  @!P4 PRMT R7, R7, 0x5410, R0 ;  /* 0x000054100707c816 */ /* 0x000fe20000000000 */
[----:B------:R-:W3:Y:S01]  /*4790*/  @!P5 LDG.E.128.CONSTANT R8, [R122.64] ;  /* 0x000000047a08d981 */ /* 0x000ee2000c1e9d00 */
[----:B------:R-:W-:Y:S02]  /*47a0*/  @!P4 PRMT R5, R5, 0x5410, R2 ;  /* 0x000054100505c816 */ /* 0x000fe40000000002 */
[----:B------:R-:W-:Y:S02]  /*47b0*/  @!P4 PRMT R6, R6, 0x5410, R3 ;  /* 0x000054100606c816 */ /* 0x000fe40000000003 */
[----:B------:R-:W-:Y:S02]  /*47c0*/  @!P4 PRMT R4, R4, 0x5410, R32 ;  /* 0x000054100404c816 */ /* 0x000fe40000000020 */
[----:B------:R-:W2:Y:S04]  /*47d0*/  @!P0 LDS.128 R32, [R80+0x9800] ;  /* 0x0098000050208984 */ /* 0x000ea80000000c00 */
[----:B------:R0:W-:Y:S01]  /*47e0*/  @!P4 STG.E.128 [R48.64+0x2800], R4 ;  /* 0x002800043000c986 */ /* 0x0001e2000c101d04 */
[----:B------:R-:W-:-:S05]  /*47f0*/  IADD3 R2, P4, R120, 0x10, RZ ;  /* 0x0000001078027810 */ /* 0x000fca0007f9e0ff */
[----:B------:R-:W-:Y:S01]  /*4800*/  IMAD.X R0, RZ, RZ, R121, P4 ;  /* 0x000000ffff007224 */ /* 0x000fe200020e0679 */
[----:B------:R-:W-:-:S04]  /*4810*/  ISETP.GE.U32.AND P4, PT, R2, c[0x0][0x180], PT ;  /* 0x0000600002007a0c */ /* 0x000fc80003f86070 */
[----:B------:R-:W-:-:S13]  /*4820*/  ISETP.GE.AND.EX P4, PT, R0, c[0x0][0x184], PT, P4 ;  /* 0x0000610000007a0c */ /* 0x000fda0003f86340 */
[----:B0-----:R-:W3:Y:S01]  /*4830*/  @!P4 LDG.E.128.CONSTANT R4, [R122.64] ;  /* 0x000000047a04c981 */ /* 0x001ee2000c1e9d00 */
[C-C-:B----4-:R-:W-:Y:S02]  /*4840*/  @!P1 HADD2 R3, R41.reuse.H1_H1, R29.reuse.H1_H1 ;  /* 0x3000001d29039230 */ /* 0x150fe40000000c00 */
[----:B------:R-:W-:Y:S02]  /*4850*/  @!P1 HADD2 R41, R41.H0_H0, R29.H0_H0 ;  /* 0x2000001d29299230 */ /* 0x000fe40000000800 */
[C-C-:B------:R-:W-:Y:S02]  /*4860*/  @!P1 HADD2 R0, R40.reuse.H1_H1, R28.reuse.H1_H1 ;  /* 0x3000001c28009230 */ /* 0x140fe40000000c00 */
[----:B------:R-:W-:Y:S01]  /*4870*/  @!P1 HADD2 R28, R40.H0_H0, R28.H0_H0 ;  /* 0x2000001c281c9230 */ /* 0x000fe20000000800 */
[----:B------:R-:W-:Y:S01]  /*4880*/  @!P1 PRMT R3, R41, 0x5410, R3 ;  /* 0x0000541029039816 */ /* 0x000fe20000000003 */
[C-C-:B------:R-:W-:Y:S02]  /*4890*/  @!P1 HADD2 R29, R42.reuse.H1_H1, R30.reuse.H1_H1 ;  /* 0x3000001e2a1d9230 */ /* 0x140fe40000000c00 */
[----:B------:R-:W-:Y:S01]  /*48a0*/  @!P1 HADD2 R30, R42.H0_H0, R30.H0_H0 ;  /* 0x2000001e2a1e9230 */ /* 0x000fe20000000800 */
[----:B------:R-:W-:Y:S01]  /*48b0*/  @!P1 PRMT R0, R28, 0x5410, R0 ;  /* 0x000054101c009816 */ /* 0x000fe20000000000 */
[----:B------:R1:W-:Y:S01]  /*48c0*/  @!P1 STG.E [R48.64+0x5004], R3 ;  /* 0x0050040330009986 */ /* 0x0003e2000c101904 */
[----:B------:R-:W-:-:S02]  /*48d0*/  @!P1 HADD2 R2, R43.H1_H1, R31.H1_H1 ;  /* 0x3000001f2b029230 */ /* 0x000fc40000000c00 */
[----:B------:R-:W-:Y:S01]  /*48e0*/  @!P1 PRMT R29, R30, 0x5410, R29 ;  /* 0x000054101e1d9816 */ /* 0x000fe2000000001d */
[----:B------:R0:W-:Y:S01]  /*48f0*/  @!P1 STG.E [R48.64+0x5000], R0 ;  /* 0x0050000030009986 */ /* 0x0001e2000c101904 */
[----:B------:R-:W-:-:S03]  /*4900*/  @!P1 HADD2 R43, R43.H0_H0, R31.H0_H0 ;  /* 0x2000001f2b2b9230 */ /* 0x000fc60000000800 */
[----:B------:R-:W-:Y:S02]  /*4910*/  @!P1 STG.E [R48.64+0x5008], R29 ;  /* 0x0050081d30009986 */ /* 0x000fe4000c101904 */
[----:B------:R-:W-:Y:S02]  /*4920*/  @!P1 PRMT R2, R43, 0x5410, R2 ;  /* 0x000054102b029816 */ /* 0x000fe40000000002 */
[----:B------:R-:W3:Y:S04]  /*4930*/  @!P6 LDS.128 R28, [R80+0x9a00] ;  /* 0x009a0000501ce984 */ /* 0x000ee80000000c00 */
[----:B------:R4:W-:Y:S01]  /*4940*/  @!P1 STG.E [R48.64+0x500c], R2 ;  /* 0x00500c0230009986 */ /* 0x0009e2000c101904 */
[C-C-:B-1----:R-:W-:Y:S02]  /*4950*/  @!P2 HADD2 R3, R37.reuse.H1_H1, R21.reuse.H1_H1 ;  /* 0x300000152503a230 */ /* 0x142fe40000000c00 */
[----:B------:R-:W-:-:S02]  /*4960*/  @!P2 HADD2 R21, R37.H0_H0, R21.H0_H0 ;  /* 0x200000152515a230 */ /* 0x000fc40000000800 */
[C-C-:B------:R-:W-:Y:S02]  /*4970*/  @!P2 HADD2 R37, R38.reuse.H1_H1, R22.reuse.H1_H1 ;  /* 0x300000162625a230 */ /* 0x140fe40000000c00 */
[----:B------:R-:W-:Y:S02]  /*4980*/  @!P2 HADD2 R22, R38.H0_H0, R22.H0_H0 ;  /* 0x200000162616a230 */ /* 0x000fe40000000800 */
[C-C-:B0-----:R-:W-:Y:S02]  /*4990*/  @!P2 HADD2 R0, R39.reuse.H1_H1, R23.reuse.H1_H1 ;  /* 0x300000172700a230 */ /* 0x141fe40000000c00 */
[C-C-:B------:R-:W-:Y:S02]  /*49a0*/  @!P2 HADD2 R38, R36.reuse.H1_H1, R20.reuse.H1_H1 ;  /* 0x300000142426a230 */ /* 0x140fe40000000c00 */
[----:B------:R-:W-:Y:S02]  /*49b0*/  @!P2 HADD2 R23, R39.H0_H0, R23.H0_H0 ;  /* 0x200000172717a230 */ /* 0x000fe40000000800 */
[----:B------:R-:W-:Y:S01]  /*49c0*/  @!P2 HADD2 R20, R36.H0_H0, R20.H0_H0 ;  /* 0x200000142414a230 */ /* 0x000fe20000000800 */
[----:B------:R-:W-:-:S02]  /*49d0*/  @!P2 PRMT R21, R21, 0x5410, R3 ;  /* 0x000054101515a816 */ /* 0x000fc40000000003 */
[----:B------:R-:W-:Y:S02]  /*49e0*/  @!P2 PRMT R23, R23, 0x5410, R0 ;  /* 0x000054101717a816 */ /* 0x000fe40000000000 */
[----:B------:R-:W-:Y:S02]  /*49f0*/  @!P2 PRMT R22, R22, 0x5410, R37 ;  /* 0x000054101616a816 */ /* 0x000fe40000000025 */
[----:B------:R-:W-:-:S05]  /*4a00*/  @!P2 PRMT R20, R20, 0x5410, R38 ;  /* 0x000054101414a816 */ /* 0x000fca0000000026 */
[----:B------:R-:W-:Y:S04]  /*4a10*/  @!P2 STG.E.128 [R48.64+0x7800], R20 ;  /* 0x007800143000a986 */ /* 0x000fe8000c101d04 */
[----:B------:R-:W0:Y:S01]  /*4a20*/  @!P3 LDS.128 R20, [R80+0x9c00] ;  /* 0x009c00005014b984 */ /* 0x000e220000000c00 */
[----:B------:R-:W-:Y:S02]  /*4a30*/  P2R R44, PR, RZ, 0x20 ;  /* 0x00000020ff2c7803 */ /* 0x000fe40000000000 */
[----:B------:R-:W-:Y:S02]  /*4a40*/  P2R R50, PR, RZ, 0x40 ;  /* 0x00000040ff327803 */ /* 0x000fe40000000000 */
[----:B------:R-:W-:Y:S01]  /*4a50*/  P2R R45, PR, RZ, 0x10 ;  /* 0x00000010ff2d7803 */ /* 0x000fe20000000000 */
[----:B--2---:R-:W-:-:S02]  /*4a60*/  @!P0 HADD2 R0, R32.H1_H1, R12.H1_H1 ;  /* 0x3000000c20008230 */ /* 0x004fc40000000c00 */
[----:B------:R-:W-:Y:S02]  /*4a70*/  @!P0 HADD2 R12, R32.H0_H0, R12.H0_H0 ;  /* 0x2000000c200c8230 */ /* 0x000fe40000000800 */
[C-C-:B------:R-:W-:Y:S02]  /*4a80*/  @!P0 HADD2 R3, R34.reuse.H1_H1, R14.reuse.H1_H1 ;  /* 0x3000000e22038230 */ /* 0x140fe40000000c00 */
[C-C-:B----4-:R-:W-:Y:S01]  /*4a90*/  @!P0 HADD2 R2, R33.reuse.H1_H1, R13.reuse.H1_H1 ;  /* 0x3000000d21028230 */ /* 0x150fe20000000c00 */
[----:B------:R-:W-:Y:S01]  /*4aa0*/  @!P0 PRMT R0, R12, 0x5410, R0 ;  /* 0x000054100c008816 */ /* 0x000fe20000000000 */
[----:B------:R-:W-:Y:S02]  /*4ab0*/  @!P0 HADD2 R34, R34.H0_H0, R14.H0_H0 ;  /* 0x2000000e22228230 */ /* 0x000fe40000000800 */
[----:B------:R-:W-:Y:S02]  /*4ac0*/  @!P0 HADD2 R13, R33.H0_H0, R13.H0_H0 ;  /* 0x2000000d210d8230 */ /* 0x000fe40000000800 */
[----:B------:R-:W-:-:S02]  /*4ad0*/  @!P0 HADD2 R14, R35.H1_H1, R15.H1_H1 ;  /* 0x3000000f230e8230 */ /* 0x000fc40000000c00 */
[----:B------:R-:W-:Y:S01]  /*4ae0*/  @!P0 HADD2 R15, R35.H0_H0, R15.H0_H0 ;  /* 0x2000000f230f8230 */ /* 0x000fe20000000800 */
[----:B------:R1:W-:Y:S01]  /*4af0*/  @!P0 STG.E [R48.64+0xa000], R0 ;  /* 0x00a0000030008986 */ /* 0x0003e2000c101904 */
[----:B------:R-:W-:Y:S02]  /*4b00*/  @!P0 PRMT R3, R34, 0x5410, R3 ;  /* 0x0000541022038816 */ /* 0x000fe40000000003 */
[----:B------:R-:W-:Y:S02]  /*4b10*/  @!P0 PRMT R2, R13, 0x5410, R2 ;  /* 0x000054100d028816 */ /* 0x000fe40000000002 */
[----:B------:R-:W-:Y:S01]  /*4b20*/  @!P0 PRMT R14, R15, 0x5410, R14 ;  /* 0x000054100f0e8816 */ /* 0x000fe2000000000e */
[----:B------:R2:W-:Y:S04]  /*4b30*/  @!P0 STG.E [R48.64+0xa008], R3 ;  /* 0x00a0080330008986 */ /* 0x0005e8000c101904 */
[----:B------:R4:W-:Y:S04]  /*4b40*/  @!P0 STG.E [R48.64+0xa004], R2 ;  /* 0x00a0040230008986 */ /* 0x0009e8000c101904 */
[----:B------:R-:W-:Y:S01]  /*4b50*/  @!P0 STG.E [R48.64+0xa00c], R14 ;  /* 0x00a00c0e30008986 */ /* 0x000fe2000c101904 */
[----:B------:R-:W-:-:S02]  /*4b60*/  IADD3 R12, P0, R120, 0x14, RZ ;  /* 0x00000014780c7810 */ /* 0x000fc40007f1e0ff */
[----:B-1----:R-:W-:-:S05]  /*4b70*/  IADD3 R0, P1, R120, 0x12, RZ ;  /* 0x0000001278007810 */ /* 0x002fca0007f3e0ff */
[--C-:B--2---:R-:W-:Y:S01]  /*4b80*/  IMAD.X R3, RZ, RZ, R121.reuse, P1 ;  /* 0x000000ffff037224 */ /* 0x104fe200008e0679 */
[----:B----4-:R-:W-:Y:S02]  /*4b90*/  IADD3 R2, P1, R120, 0x16, RZ ;  /* 0x0000001678027810 */ /* 0x010fe40007f3e0ff */
[----:B------:R-:W-:Y:S01]  /*4ba0*/  ISETP.GE.U32.AND P6, PT, R0, c[0x0][0x180], PT ;  /* 0x0000600000007a0c */ /* 0x000fe20003fc6070 */
[--C-:B------:R-:W-:Y:S02]  /*4bb0*/  IMAD.X R0, RZ, RZ, R121.reuse, P0 ;  /* 0x000000ffff007224 */ /* 0x100fe400000e0679 */
[----:B------:R-:W-:Y:S01]  /*4bc0*/  IMAD.X R33, RZ, RZ, R121, P1 ;  /* 0x000000ffff217224 */ /* 0x000fe200008e0679 */
[----:B------:R-:W-:Y:S02]  /*4bd0*/  ISETP.NE.AND P1, PT, R44, RZ, PT ;  /* 0x000000ff2c00720c */ /* 0x000fe40003f25270 */
[----:B------:R-:W-:Y:S02]  /*4be0*/  ISETP.NE.AND P0, PT, R50, RZ, PT ;  /* 0x000000ff3200720c */ /* 0x000fe40003f05270 */
[----:B------:R-:W-:-:S02]  /*4bf0*/  ISETP.GE.U32.AND P2, PT, R12, c[0x0][0x180], PT ;  /* 0x000060000c007a0c */ /* 0x000fc40003f46070 */
[----:B------:R-:W-:Y:S02]  /*4c00*/  ISETP.GE.U32.AND P5, PT, R2, c[0x0][0x180], PT ;  /* 0x0000600002007a0c */ /* 0x000fe40003fa6070 */
[----:B------:R-:W-:Y:S02]  /*4c10*/  ISETP.GE.AND.EX P2, PT, R0, c[0x0][0x184], PT, P2 ;  /* 0x0000610000007a0c */ /* 0x000fe40003f46320 */
[----:B------:R-:W-:-:S03]  /*4c20*/  ISETP.GE.AND.EX P6, PT, R3, c[0x0][0x184], PT, P6 ;  /* 0x0000610003007a0c */ /* 0x000fc60003fc6360 */
[----:B------:R-:W1:Y:S02]  /*4c30*/  @!P1 LDS.128 R12, [R80+0x9e00] ;  /* 0x009e0000500c9984 */ /* 0x000e640000000c00 */
[----:B---3--:R-:W-:Y:S02]  /*4c40*/  @!P0 HADD2 R0, R31.H1_H1, R27.H1_H1 ;  /* 0x3000001b1f008230 */ /* 0x008fe40000000c00 */
[----:B------:R-:W-:Y:S02]  /*4c50*/  @!P0 HADD2 R2, R29.H1_H1, R25.H1_H1 ;  /* 0x300000191d028230 */ /* 0x000fe40000000c00 */
[----:B------:R-:W-:Y:S02]  /*4c60*/  @!P0 HADD2 R31, R31.H0_H0, R27.H0_H0 ;  /* 0x2000001b1f1f8230 */ /* 0x000fe40000000800 */
[----:B------:R-:W-:Y:S02]  /*4c70*/  @!P0 HADD2 R29, R29.H0_H0, R25.H0_H0 ;  /* 0x200000191d1d8230 */ /* 0x000fe40000000800 */
[----:B------:R-:W-:Y:S01]  /*4c80*/  @!P0 HADD2 R32, R28.H1_H1, R24.H1_H1 ;  /* 0x300000181c208230 */ /* 0x000fe20000000c00 */
[----:B------:R-:W-:Y:S01]  /*4c90*/  ISETP.GE.AND.EX P5, PT, R33, c[0x0][0x184], PT, P5 ;  /* 0x0000610021007a0c */ /* 0x000fe20003fa6350 */
[C-C-:B------:R-:W-:Y:S01]  /*4ca0*/  @!P0 HADD2 R3, R30.reuse.H1_H1, R26.reuse.H1_H1 ;  /* 0x3000001a1e038230 */ /* 0x140fe20000000c00 */
[----:B------:R-:W-:Y:S01]  /*4cb0*/  @!P6 LDS.128 R40, [R80+0xa200] ;  /* 0x00a200005028e984 */ /* 0x000fe20000000c00 */
[----:B------:R-:W-:-:S02]  /*4cc0*/  @!P0 HADD2 R30, R30.H0_H0, R26.H0_H0 ;  /* 0x2000001a1e1e8230 */ /* 0x000fc40000000800 */
[----:B------:R-:W-:Y:S01]  /*4cd0*/  @!P0 HADD2 R28, R28.H0_H0, R24.H0_H0 ;  /* 0x200000181c1c8230 */ /* 0x000fe20000000800 */
[----:B------:R-:W-:Y:S01]  /*4ce0*/  @!P0 PRMT R31, R31, 0x5410, R0 ;  /* 0x000054101f1f8816 */ /* 0x000fe20000000000 */
[C-C-:B0-----:R-:W-:Y:S01]  /*4cf0*/  @!P3 HADD2 R0, R22.reuse.H1_H1, R18.reuse.H1_H1 ;  /* 0x300000121600b230 */ /* 0x141fe20000000c00 */
[----:B------:R-:W-:Y:S01]  /*4d00*/  @!P0 PRMT R29, R29, 0x5410, R2 ;  /* 0x000054101d1d8816 */ /* 0x000fe20000000002 */
[C-C-:B------:R-:W-:Y:S01]  /*4d10*/  @!P3 HADD2 R2, R23.reuse.H1_H1, R19.reuse.H1_H1 ;  /* 0x300000131702b230 */ /* 0x140fe20000000c00 */
[----:B------:R-:W-:Y:S01]  /*4d20*/  @!P0 PRMT R30, R30, 0x5410, R3 ;  /* 0x000054101e1e8816 */ /* 0x000fe20000000003 */
[----:B------:R-:W-:Y:S01]  /*4d30*/  @!P3 HADD2 R18, R22.H0_H0, R18.H0_H0 ;  /* 0x200000121612b230 */ /* 0x000fe20000000800 */
[----:B------:R-:W-:Y:S01]  /*4d40*/  @!P0 PRMT R28, R28, 0x5410, R32 ;  /* 0x000054101c1c8816 */ /* 0x000fe20000000020 */
[----:B------:R-:W-:Y:S01]  /*4d50*/  @!P3 HADD2 R19, R23.H0_H0, R19.H0_H0 ;  /* 0x200000131713b230 */ /* 0x000fe20000000800 */
[----:B------:R-:W2:Y:S02]  /*4d60*/  @!P6 LDG.E.128.CONSTANT R24, [R122.64] ;  /* 0x000000047a18e981 */ /* 0x000ea4000c1e9d00 */
[----:B------:R-:W-:-:S02]  /*4d70*/  @!P3 PRMT R18, R18, 0x5410, R0 ;  /* 0x000054101212b816 */ /* 0x000fc40000000000 */
[----:B------:R0:W-:Y:S01]  /*4d80*/  @!P0 STG.E.128 [R48.64+0xc800], R28 ;  /* 0x00c8001c30008986 */ /* 0x0001e2000c101d04 */
[----:B------:R-:W-:Y:S02]  /*4d90*/  @!P3 PRMT R2, R19, 0x5410, R2 ;  /* 0x000054101302b816 */ /* 0x000fe40000000002 */
[----:B------:R-:W-:Y:S01]  /*4da0*/  IADD3 R0, P0, R120, 0x18, RZ ;  /* 0x0000001878007810 */ /* 0x000fe20007f1e0ff */
[----:B------:R-:W-:Y:S01]  /*4db0*/  @!P2 LDS.128 R36, [R80+0xa400] ;  /* 0x00a400005024a984 */ /* 0x000fe20000000c00 */
[C-C-:B------:R-:W-:Y:S02]  /*4dc0*/  @!P3 HADD2 R3, R21.reuse.H1_H1, R17.reuse.H1_H1 ;  /* 0x300000111503b230 */ /* 0x140fe40000000c00 */
[----:B------:R-:W-:Y:S01]  /*4dd0*/  ISETP.GE.U32.AND P1, PT, R0, c[0x0][0x180], PT ;  /* 0x0000600000007a0c */ /* 0x000fe20003f26070 */
[----:B------:R3:W-:Y:S01]  /*4de0*/  @!P3 STG.E [R48.64+0xf00c], R2 ;  /* 0x00f00c023000b986 */ /* 0x0007e2000c101904 */
[----:B------:R-:W-:-:S03]  /*4df0*/  @!P3 HADD2 R17, R21.H0_H0, R17.H0_H0 ;  /* 0x200000111511b230 */ /* 0x000fc60000000800 */
[----:B------:R-:W-:Y:S01]  /*4e00*/  @!P3 STG.E [R48.64+0xf008], R18 ;  /* 0x00f008123000b986 */ /* 0x000fe2000c101904 */
[C-C-:B0-----:R-:W-:Y:S02]  /*4e10*/  @!P3 HADD2 R28, R20.reuse.H1_H1, R16.reuse.H1_H1 ;  /* 0x30000010141cb230 */ /* 0x141fe40000000c00 */
[----:B------:R-:W-:Y:S01]  /*4e20*/  @!P3 HADD2 R16, R20.H0_H0, R16.H0_H0 ;  /* 0x200000101410b230 */ /* 0x000fe20000000800 */
[--C-:B---3--:R-:W-:Y:S01]  /*4e30*/  IMAD.X R2, RZ, RZ, R121.reuse, P0 ;  /* 0x000000ffff027224 */ /* 0x108fe200000e0679 */
[----:B------:R-:W-:Y:S01]  /*4e40*/  IADD3 R0, P0, R120, 0x1a, RZ ;  /* 0x0000001a78007810 */ /* 0x000fe20007f1e0ff */
[----:B------:R-:W3:Y:S02]  /*4e50*/  @!P2 LDG.E.128.CONSTANT R20, [R122.64] ;  /* 0x000000047a14a981 */ /* 0x000ee4000c1e9d00 */
[----:B------:R-:W-:Y:S02]  /*4e60*/  @!P3 PRMT R16, R16, 0x5410, R28 ;  /* 0x000054101010b816 */ /* 0x000fe4000000001c */
[----:B------:R-:W0:Y:S01]  /*4e70*/  @!P4 LDS.128 R28, [R80+0xa000] ;  /* 0x00a00000501cc984 */ /* 0x000e220000000c00 */
[----:B------:R-:W-:Y:S01]  /*4e80*/  IMAD.X R33, RZ, RZ, R121, P0 ;  /* 0x000000ffff217224 */ /* 0x000fe200000e0679 */
[----:B------:R-:W-:-:S02]  /*4e90*/  ISETP.NE.AND P0, PT, R44, RZ, PT ;  /* 0x000000ff2c00720c */ /* 0x000fc40003f05270 */
[----:B------:R-:W-:Y:S01]  /*4ea0*/  @!P3 PRMT R3, R17, 0x5410, R3 ;  /* 0x000054101103b816 */ /* 0x000fe20000000003 */
[----:B------:R4:W-:Y:S01]  /*4eb0*/  @!P3 STG.E [R48.64+0xf000], R16 ;  /* 0x00f000103000b986 */ /* 0x0009e2000c101904 */
[----:B------:R-:W-:Y:S02]  /*4ec0*/  ISETP.GE.AND.EX P1, PT, R2, c[0x0][0x184], PT, P1 ;  /* 0x0000610002007a0c */ /* 0x000fe40003f26310 */
[----:B------:R-:W-:Y:S01]  /*4ed0*/  ISETP.GE.U32.AND P4, PT, R0, c[0x0][0x180], PT ;  /* 0x0000600000007a0c */ /* 0x000fe20003f86070 */
[----:B------:R0:W-:Y:S06]  /*4ee0*/  @!P3 STG.E [R48.64+0xf004], R3 ;  /* 0x00f004033000b986 */ /* 0x0001ec000c101904 */
[----:B-1----:R-:W-:-:S02]  /*4ef0*/  @!P0 HADD2 R0, R15.H1_H1, R11.H1_H1 ;  /* 0x3000000b0f008230 */ /* 0x002fc40000000c00 */
[----:B------:R-:W-:Y:S02]  /*4f00*/  @!P0 HADD2 R2, R13.H1_H1, R9.H1_H1 ;  /* 0x300000090d028230 */ /* 0x000fe40000000c00 */
[C-C-:B------:R-:W-:Y:S02]  /*4f10*/  @!P0 HADD2 R32, R12.reuse.H1_H1, R8.reuse.H1_H1 ;  /* 0x300000080c208230 */ /* 0x140fe40000000c00 */
[----:B------:R-:W-:Y:S02]  /*4f20*/  @!P0 HADD2 R11, R15.H0_H0, R11.H0_H0 ;  /* 0x2000000b0f0b8230 */ /* 0x000fe40000000800 */
[----:B------:R-:W-:Y:S02]  /*4f30*/  @!P0 HADD2 R9, R13.H0_H0, R9.H0_H0 ;  /* 0x200000090d098230 */ /* 0x000fe40000000800 */
[----:B------:R-:W-:Y:S01]  /*4f40*/  @!P0 HADD2 R8, R12.H0_H0, R8.H0_H0 ;  /* 0x200000080c088230 */ /* 0x000fe20000000800 */
[----:B----4-:R-:W4:Y:S01]  /*4f50*/  @!P5 LDG.E.128.CONSTANT R16, [R122.64] ;  /* 0x000000047a10d981 */ /* 0x010f22000c1e9d00 */
[----:B0-----:R-:W-:-:S02]  /*4f60*/  @!P0 HADD2 R3, R14.H1_H1, R10.H1_H1 ;  /* 0x3000000a0e038230 */ /* 0x001fc40000000c00 */
[----:B------:R-:W-:Y:S01]  /*4f70*/  @!P0 HADD2 R10, R14.H0_H0, R10.H0_H0 ;  /* 0x2000000a0e0a8230 */ /* 0x000fe20000000800 */
[----:B------:R-:W-:Y:S01]  /*4f80*/  @!P0 PRMT R11, R11, 0x5410, R0 ;  /* 0x000054100b0b8816 */ /* 0x000fe20000000000 */
[----:B------:R-:W4:Y:S01]  /*4f90*/  @!P1 LDG.E.128.CONSTANT R12, [R122.64] ;  /* 0x000000047a0c9981 */ /* 0x000f22000c1e9d00 */
[----:B------:R-:W-:Y:S02]  /*4fa0*/  @!P0 PRMT R9, R9, 0x5410, R2 ;  /* 0x0000541009098816 */ /* 0x000fe40000000002 */
[----:B------:R-:W-:Y:S02]  /*4fb0*/  @!P0 PRMT R10, R10, 0x5410, R3 ;  /* 0x000054100a0a8816 */ /* 0x000fe40000000003 */
[----:B------:R-:W-:Y:S02]  /*4fc0*/  @!P0 PRMT R8, R8, 0x5410, R32 ;  /* 0x0000541008088816 */ /* 0x000fe40000000020 */
[----:B------:R-:W-:-:S03]  /*4fd0*/  ISETP.NE.AND P3, PT, R45, RZ, PT ;  /* 0x000000ff2d00720c */ /* 0x000fc60003f65270 */
[----:B------:R0:W-:Y:S01]  /*4fe0*/  @!P0 STG.E.128 [R48.64+0x11800], R8 ;  /* 0x0118000830008986 */ /* 0x0001e2000c101d04 */
[----:B------:R-:W-:Y:S02]  /*4ff0*/  IADD3 R2, P0, R120, 0x1c, RZ ;  /* 0x0000001c78027810 */ /* 0x000fe40007f1e0ff */
[----:B------:R-:W-:Y:S02]  /*5000*/  ISETP.GE.AND.EX P4, PT, R33, c[0x0][0x184], PT, P4 ;  /* 0x0000610021007a0c */ /* 0x000fe40003f86340 */
[----:B------:R-:W4:Y:S01]  /*5010*/  @!P5 LDS.128 R32, [R80+0xa600] ;  /* 0x00a600005020d984 */ /* 0x000f220000000c00 */
[----:B------:R-:W-:Y:S01]  /*5020*/  IMAD.X R0, RZ, RZ, R121, P0 ;  /* 0x000000ffff007224 */ /* 0x000fe200000e0679 */
[----:B------:R-:W-:-:S03]  /*5030*/  ISETP.GE.U32.AND P0, PT, R2, c[0x0][0x180], PT ;  /* 0x0000600002007a0c */ /* 0x000fc60003f06070 */
[C-C-:B------:R-:W-:Y:S01]  /*5040*/  @!P3 HADD2 R3, R30.reuse.H1_H1, R6.reuse.H1_H1 ;  /* 0x300000061e03b230 */ /* 0x140fe20000000c00 */
[----:B------:R-:W-:Y:S01]  /*5050*/  ISETP.GE.AND.EX P0, PT, R0, c[0x0][0x184], PT, P0 ;  /* 0x0000610000007a0c */ /* 0x000fe20003f06300 */
[----:B------:R-:W-:Y:S02]  /*5060*/  @!P3 HADD2 R30, R30.H0_H0, R6.H0_H0 ;  /* 0x200000061e1eb230 */ /* 0x000fe40000000800 */
[C-C-:B------:R-:W-:Y:S02]  /*5070*/  @!P3 HADD2 R0, R28.reuse.H1_H1, R4.reuse.H1_H1 ;  /* 0x300000041c00b230 */ /* 0x140fe40000000c00 */
[----:B------:R-:W-:Y:S02]  /*5080*/  @!P3 HADD2 R2, R29.H1_H1, R5.H1_H1 ;  /* 0x300000051d02b230 */ /* 0x000fe40000000c00 */
[----:B------:R-:W-:Y:S02]  /*5090*/  @!P3 HADD2 R6, R31.H1_H1, R7.H1_H1 ;  /* 0x300000071f06b230 */ /* 0x000fe40000000c00 */
[----:B------:R-:W-:-:S02]  /*50a0*/  @!P3 HADD2 R4, R28.H0_H0, R4.H0_H0 ;  /* 0x200000041c04b230 */ /* 0x000fc40000000800 */
[----:B------:R-:W-:Y:S02]  /*50b0*/  @!P3 HADD2 R5, R29.H0_H0, R5.H0_H0 ;  /* 0x200000051d05b230 */ /* 0x000fe40000000800 */
[----:B------:R-:W-:Y:S01]  /*50c0*/  @!P3 HADD2 R7, R31.H0_H0, R7.H0_H0 ;  /* 0x200000071f07b230 */ /* 0x000fe20000000800 */
[----:B------:R-:W-:Y:S02]  /*50d0*/  @!P3 PRMT R0, R4, 0x5410, R0 ;  /* 0x000054100400b816 */ /* 0x000fe40000000000 */
[----:B------:R-:W-:Y:S02]  /*50e0*/  @!P3 PRMT R2, R5, 0x5410, R2 ;  /* 0x000054100502b816 */ /* 0x000fe40000000002 */
[----:B------:R-:W-:Y:S02]  /*50f0*/  @!P3 PRMT R3, R30, 0x5410, R3 ;  /* 0x000054101e03b816 */ /* 0x000fe40000000003 */
[----:B------:R-:W-:Y:S01]  /*5100*/  @!P3 PRMT R6, R7, 0x5410, R6 ;  /* 0x000054100706b816 */ /* 0x000fe20000000006 */
[----:B------:R-:W-:Y:S04]  /*5110*/  @!P3 STG.E [R48.64+0x14000], R0 ;  /* 0x014000003000b986 */ /* 0x000fe8000c101904 */
[----:B0-----:R-:W4:Y:S04]  /*5120*/  @!P4 LDG.E.128.CONSTANT R8, [R122.64] ;  /* 0x000000047a08c981 */ /* 0x001f28000c1e9d00 */
[----:B------:R-:W-:Y:S04]  /*5130*/  @!P3 STG.E [R48.64+0x14004], R2 ;  /* 0x014004023000b986 */ /* 0x000fe8000c101904 */
[----:B------:R-:W-:Y:S04]  /*5140*/  @!P3 STG.E [R48.64+0x14008], R3 ;  /* 0x014008033000b986 */ /* 0x000fe8000c101904 */
[----:B------:R0:W-:Y:S01]  /*5150*/  @!P3 STG.E [R48.64+0x1400c], R6 ;  /* 0x01400c063000b986 */ /* 0x0001e2000c101904 */
[----:B------:R-:W-:-:S03]  /*5160*/  ISETP.GE.U32.AND P3, PT, R120, c[0x0][0x180], PT ;  /* 0x0000600078007a0c */ /* 0x000fc60003f66070 */
[----:B------:R-:W1:Y:S01]  /*5170*/  @!P1 LDS.128 R28, [R80+0xa800] ;  /* 0x00a80000501c9984 */ /* 0x000e620000000c00 */
[----:B------:R-:W-:-:S13]  /*5180*/  ISETP.GE.AND.EX P3, PT, R121, c[0x0][0x184], PT, P3 ;  /* 0x0000610079007a0c */ /* 0x000fda0003f66330 */
[----:B------:R-:W4:Y:S04]  /*5190*/  @!P3 LDG.E.128.CONSTANT R44, [R122.64] ;  /* 0x000000047a2cb981 */ /* 0x000f28000c1e9d00 */
[----:B0-----:R-:W4:Y:S01]  /*51a0*/  @!P0 LDG.E.128.CONSTANT R4, [R122.64] ;  /* 0x000000047a048981 */ /* 0x001f22000c1e9d00 */
[C-C-:B--2---:R-:W-:Y:S02]  /*51b0*/  @!P6 HADD2 R3, R42.reuse.H1_H1, R26.reuse.H1_H1 ;  /* 0x3000001a2a03e230 */ /* 0x144fe40000000c00 */
[----:B------:R-:W-:Y:S02]  /*51c0*/  @!P6 HADD2 R26, R42.H0_H0, R26.H0_H0 ;  /* 0x2000001a2a1ae230 */ /* 0x000fe40000000800 */
[C-C-:B------:R-:W-:Y:S02]  /*51d0*/  @!P6 HADD2 R2, R41.reuse.H1_H1, R25.reuse.H1_H1 ;  /* 0x300000192902e230 */ /* 0x140fe40000000c00 */
[----:B------:R-:W-:-:S02]  /*51e0*/  @!P6 HADD2 R25, R41.H0_H0, R25.H0_H0 ;  /* 0x200000192919e230 */ /* 0x000fc40000000800 */
[C-C-:B------:R-:W-:Y:S02]  /*51f0*/  @!P6 HADD2 R0, R43.reuse.H1_H1, R27.reuse.H1_H1 ;  /* 0x3000001b2b00e230 */ /* 0x140fe40000000c00 */
[C-C-:B------:R-:W-:Y:S01]  /*5200*/  @!P6 HADD2 R41, R40.reuse.H1_H1, R24.reuse.H1_H1 ;  /* 0x300000182829e230 */ /* 0x140fe20000000c00 */
[----:B------:R-:W-:Y:S01]  /*5210*/  @!P6 PRMT R26, R26, 0x5410, R3 ;  /* 0x000054101a1ae816 */ /* 0x000fe20000000003 */
[----:B------:R-:W-:Y:S02]  /*5220*/  @!P6 HADD2 R27, R43.H0_H0, R27.H0_H0 ;  /* 0x2000001b2b1be230 */ /* 0x000fe40000000800 */
[----:B------:R-:W-:Y:S01]  /*5230*/  @!P6 HADD2 R24, R40.H0_H0, R24.H0_H0 ;  /* 0x200000182818e230 */ /* 0x000fe20000000800 */
[----:B------:R-:W-:Y:S02]  /*5240*/  @!P6 PRMT R25, R25, 0x5410, R2 ;  /* 0x000054101919e816 */ /* 0x000fe40000000002 */
[----:B------:R-:W-:Y:S02]  /*5250*/  @!P6 PRMT R27, R27, 0x5410, R0 ;  /* 0x000054101b1be816 */ /* 0x000fe40000000000 */
[----:B------:R-:W-:-:S05]  /*5260*/  @!P6 PRMT R24, R24, 0x5410, R41 ;  /* 0x000054101818e816 */ /* 0x000fca0000000029 */
[----:B------:R-:W-:Y:S04]  /*5270*/  @!P6 STG.E.128 [R48.64+0x16800], R24 ;  /* 0x016800183000e986 */ /* 0x000fe8000c101d04 */
[----:B------:R-:W0:Y:S01]  /*5280*/  @!P4 LDS.128 R24, [R80+0xaa00] ;  /* 0x00aa00005018c984 */ /* 0x000e220000000c00 */
[C-C-:B---3--:R-:W-:Y:S02]  /*5290*/  @!P2 HADD2 R3, R37.reuse.H1_H1, R21.reuse.H1_H1 ;  /* 0x300000152503a230 */ /* 0x148fe40000000c00 */
[----:B------:R-:W-:Y:S02]  /*52a0*/  @!P2 HADD2 R37, R37.H0_H0, R21.H0_H0 ;  /* 0x200000152525a230 */ /* 0x000fe40000000800 */
[----:B------:R-:W-:Y:S02]  /*52b0*/  @!P2 HADD2 R0, R36.H1_H1, R20.H1_H1 ;  /* 0x300000142400a230 */ /* 0x000fe40000000c00 */
[----:B------:R-:W-:Y:S01]  /*52c0*/  @!P2 HADD2 R21, R38.H1_H1, R22.H1_H1 ;  /* 0x300000162615a230 */ /* 0x000fe20000000c00 */
[----:B------:R-:W-:Y:S01]  /*52d0*/  @!P2 PRMT R3, R37, 0x5410, R3 ;  /* 0x000054102503a816 */ /* 0x000fe20000000003 */
[----:B------:R-:W-:-:S02]  /*52e0*/  @!P2 HADD2 R20, R36.H0_H0, R20.H0_H0 ;  /* 0x200000142414a230 */ /* 0x000fc40000000800 */
[----:B------:R-:W-:Y:S02]  /*52f0*/  @!P2 HADD2 R22, R38.H0_H0, R22.H0_H0 ;  /* 0x200000162616a230 */ /* 0x000fe40000000800 */
[----:B------:R4:W-:Y:S01]  /*5300*/  @!P2 STG.E [R48.64+0x19004], R3 ;  /* 0x019004033000a986 */ /* 0x0009e2000c101904 */
[----:B------:R-:W-:Y:S02]  /*5310*/  @!P2 PRMT R0, R20, 0x5410, R0 ;  /* 0x000054101400a816 */ /* 0x000fe40000000000 */
[----:B------:R-:W-:Y:S01]  /*5320*/  @!P2 PRMT R21, R22, 0x5410, R21 ;  /* 0x000054101615a816 */ /* 0x000fe20000000015 */
[C-C-:B------:R-:W-:Y:S02]  /*5330*/  @!P2 HADD2 R2, R39.reuse.H1_H1, R23.reuse.H1_H1 ;  /* 0x300000172702a230 */ /* 0x140fe40000000c00 */
[----:B------:R-:W-:Y:S01]  /*5340*/  @!P2 HADD2 R39, R39.H0_H0, R23.H0_H0 ;  /* 0x200000172727a230 */ /* 0x000fe20000000800 */
[----:B------:R2:W-:Y:S04]  /*5350*/  @!P2 STG.E [R48.64+0x19000], R0 ;  /* 0x019000003000a986 */ /* 0x0005e8000c101904 */
[----:B------:R-:W-:Y:S04]  /*5360*/  @!P2 STG.E [R48.64+0x19008], R21 ;  /* 0x019008153000a986 */ /* 0x000fe8000c101904 */
[----:B------:R-:W3:Y:S01]  /*5370*/  @!P0 LDS.128 R20, [R80+0xac00] ;  /* 0x00ac000050148984 */ /* 0x000ee20000000c00 */
[----:B----4-:R-:W-:-:S02]  /*5380*/  @!P5 HADD2 R3, R33.H1_H1, R17.H1_H1 ;  /* 0x300000112103d230 */ /* 0x010fc40000000c00 */
[----:B------:R-:W-:Y:S02]  /*5390*/  @!P5 HADD2 R17, R33.H0_H0, R17.H0_H0 ;  /* 0x200000112111d230 */ /* 0x000fe40000000800 */
[C-C-:B------:R-:W-:Y:S02]  /*53a0*/  @!P5 HADD2 R33, R34.reuse.H1_H1, R18.reuse.H1_H1 ;  /* 0x300000122221d230 */ /* 0x140fe40000000c00 */
[----:B------:R-:W-:Y:S02]  /*53b0*/  @!P5 HADD2 R18, R34.H0_H0, R18.H0_H0 ;  /* 0x200000122212d230 */ /* 0x000fe40000000800 */
[C-C-:B--2---:R-:W-:Y:S02]  /*53c0*/  @!P5 HADD2 R0, R35.reuse.H1_H1, R19.reuse.H1_H1 ;  /* 0x300000132300d230 */ /* 0x144fe40000000c00 */
[----:B------:R-:W-:Y:S02]  /*53d0*/  @!P5 HADD2 R34, R32.H1_H1, R16.H1_H1 ;  /* 0x300000102022d230 */ /* 0x000fe40000000c00 */
[----:B------:R-:W-:-:S02]  /*53e0*/  @!P5 HADD2 R19, R35.H0_H0, R19.H0_H0 ;  /* 0x200000132313d230 */ /* 0x000fc40000000800 */
[----:B------:R-:W-:Y:S01]  /*53f0*/  @!P5 HADD2 R16, R32.H0_H0, R16.H0_H0 ;  /* 0x200000102010d230 */ /* 0x000fe20000000800 */
[----:B------:R-:W-:Y:S02]  /*5400*/  @!P5 PRMT R17, R17, 0x5410, R3 ;  /* 0x000054101111d816 */ /* 0x000fe40000000003 */
[----:B------:R-:W-:Y:S02]  /*5410*/  @!P5 PRMT R19, R19, 0x5410, R0 ;  /* 0x000054101313d816 */ /* 0x000fe40000000000 */
[----:B------:R-:W-:Y:S02]  /*5420*/  @!P5 PRMT R18, R18, 0x5410, R33 ;  /* 0x000054101212d816 */ /* 0x000fe40000000021 */
[----:B------:R-:W-:-:S05]  /*5430*/  @!P5 PRMT R16, R16, 0x5410, R34 ;  /* 0x000054101010d816 */ /* 0x000fca0000000022 */
[----:B------:R-:W-:Y:S04]  /*5440*/  @!P5 STG.E.128 [R48.64+0x1b800], R16 ;  /* 0x01b800103000d986 */ /* 0x000fe8000c101d04 */
[----:B------:R-:W2:Y:S01]  /*5450*/  @!P3 LDS.128 R16, [R80+0x9000] ;  /* 0x009000005010b984 */ /* 0x000ea20000000c00 */
[C-C-:B-1----:R-:W-:Y:S02]  /*5460*/  @!P1 HADD2 R0, R28.reuse.H1_H1, R12.reuse.H1_H1 ;  /* 0x3000000c1c009230 */ /* 0x142fe40000000c00 */
[----:B------:R-:W-:Y:S01]  /*5470*/  @!P1 HADD2 R12, R28.H0_H0, R12.H0_H0 ;  /* 0x2000000c1c0c9230 */ /* 0x000fe20000000800 */
[----:B------:R-:W-:-:S04]  /*5480*/  @!P2 PRMT R2, R39, 0x5410, R2 ;  /* 0x000054102702a816 */ /* 0x000fc80000000002 */
[----:B------:R-:W-:Y:S01]  /*5490*/  @!P1 PRMT R0, R12, 0x5410, R0 ;  /* 0x000054100c009816 */ /* 0x000fe20000000000 */
[C-C-:B------:R-:W-:Y:S01]  /*54a0*/  @!P1 HADD2 R3, R30.reuse.H1_H1, R14.reuse.H1_H1 ;  /* 0x3000000e1e039230 */ /* 0x140fe20000000c00 */
[----:B------:R1:W-:Y:S01]  /*54b0*/  @!P2 STG.E [R48.64+0x1900c], R2 ;  /* 0x01900c023000a986 */ /* 0x0003e2000c101904 */
[----:B------:R-:W-:-:S03]  /*54c0*/  @!P1 HADD2 R30, R30.H0_H0, R14.H0_H0 ;  /* 0x2000000e1e1e9230 */ /* 0x000fc60000000800 */
[----:B------:R0:W-:Y:S02]  /*54d0*/  @!P1 STG.E [R48.64+0x1e000], R0 ;  /* 0x01e0000030009986 */ /* 0x0001e4000c101904 */
[----:B------:R-:W-:-:S05]  /*54e0*/  @!P1 PRMT R3, R30, 0x5410, R3 ;  /* 0x000054101e039816 */ /* 0x000fca0000000003 */
[----:B------:R4:W-:Y:S01]  /*54f0*/  @!P1 STG.E [R48.64+0x1e008], R3 ;  /* 0x01e0080330009986 */ /* 0x0009e2000c101904 */
[C-C-:B-1----:R-:W-:Y:S02]  /*5500*/  @!P1 HADD2 R2, R29.reuse.H1_H1, R13.reuse.H1_H1 ;  /* 0x3000000d1d029230 */ /* 0x142fe40000000c00 */
[----:B------:R-:W-:Y:S02]  /*5510*/  @!P1 HADD2 R13, R29.H0_H0, R13.H0_H0 ;  /* 0x2000000d1d0d9230 */ /* 0x000fe40000000800 */
[C-C-:B0-----:R-:W-:Y:S02]  /*5520*/  @!P4 HADD2 R0, R27.reuse.H1_H1, R11.reuse.H1_H1 ;  /* 0x3000000b1b00c230 */ /* 0x141fe40000000c00 */
[----:B------:R-:W-:Y:S01]  /*5530*/  @!P4 HADD2 R11, R27.H0_H0, R11.H0_H0 ;  /* 0x2000000b1b0bc230 */ /* 0x000fe20000000800 */
[----:B------:R-:W-:-:S04]  /*5540*/  @!P1 PRMT R2, R13, 0x5410, R2 ;  /* 0x000054100d029816 */ /* 0x000fc80000000002 */
[----:B------:R-:W-:Y:S01]  /*5550*/  @!P4 PRMT R11, R11, 0x5410, R0 ;  /* 0x000054100b0bc816 */ /* 0x000fe20000000000 */
[C-C-:B----4-:R-:W-:Y:S01]  /*5560*/  @!P4 HADD2 R3, R26.reuse.H1_H1, R10.reuse.H1_H1 ;  /* 0x3000000a1a03c230 */ /* 0x150fe20000000c00 */
[----:B------:R0:W-:Y:S01]  /*5570*/  @!P1 STG.E [R48.64+0x1e004], R2 ;  /* 0x01e0040230009986 */ /* 0x0001e2000c101904 */
[----:B------:R-:W-:Y:S02]  /*5580*/  @!P4 HADD2 R10, R26.H0_H0, R10.H0_H0 ;  /* 0x2000000a1a0ac230 */ /* 0x000fe40000000800 */
[C-C-:B---3--:R-:W-:Y:S02]  /*5590*/  @!P0 HADD2 R0, R20.reuse.H1_H1, R4.reuse.H1_H1 ;  /* 0x3000000414008230 */ /* 0x148fe40000000c00 */
[----:B------:R-:W-:Y:S01]  /*55a0*/  @!P0 HADD2 R4, R20.H0_H0, R4.H0_H0 ;  /* 0x2000000414048230 */ /* 0x000fe20000000800 */
[----:B------:R-:W-:-:S04]  /*55b0*/  @!P4 PRMT R10, R10, 0x5410, R3 ;  /* 0x000054100a0ac816 */ /* 0x000fc80000000003 */
[----:B------:R-:W-:Y:S01]  /*55c0*/  @!P0 PRMT R0, R4, 0x5410, R0 ;  /* 0x0000541004008816 */ /* 0x000fe20000000000 */
[C-C-:B------:R-:W-:Y:S02]  /*55d0*/  @!P0 HADD2 R3, R22.reuse.H1_H1, R6.reuse.H1_H1 ;  /* 0x3000000616038230 */ /* 0x140fe40000000c00 */
[----:B------:R-:W-:Y:S02]  /*55e0*/  @!P0 HADD2 R22, R22.H0_H0, R6.H0_H0 ;  /* 0x2000000616168230 */ /* 0x000fe40000000800 */
[C-C-:B0-----:R-:W-:Y:S02]  /*55f0*/  @!P4 HADD2 R2, R25.reuse.H1_H1, R9.reuse.H1_H1 ;  /* 0x300000091902c230 */ /* 0x141fe40000000c00 */
[----:B------:R-:W-:Y:S01]  /*5600*/  @!P4 HADD2 R9, R25.H0_H0, R9.H0_H0 ;  /* 0x200000091909c230 */ /* 0x000fe20000000800 */
[----:B------:R2:W-:Y:S01]  /*5610*/  @!P0 STG.E [R48.64+0x23000], R0 ;  /* 0x0230000030008986 */ /* 0x0005e2000c101904 */
[----:B------:R-:W-:-:S03]  /*5620*/  @!P0 HADD2 R6, R23.H1_H1, R7.H1_H1 ;  /* 0x3000000717068230 */ /* 0x000fc60000000c00 */
[----:B------:R-:W-:Y:S01]  /*5630*/  @!P4 PRMT R9, R9, 0x5410, R2 ;  /* 0x000054100909c816 */ /* 0x000fe20000000002 */
[C-C-:B------:R-:W-:Y:S02]  /*5640*/  @!P0 HADD2 R2, R21.reuse.H1_H1, R5.reuse.H1_H1 ;  /* 0x3000000515028230 */ /* 0x140fe40000000c00 */
[----:B------:R-:W-:Y:S02]  /*5650*/  @!P0 HADD2 R5, R21.H0_H0, R5.H0_H0 ;  /* 0x2000000515058230 */ /* 0x000fe40000000800 */
[----:B------:R-:W-:Y:S01]  /*5660*/  @!P0 HADD2 R7, R23.H0_H0, R7.H0_H0 ;  /* 0x2000000717078230 */ /* 0x000fe20000000800 */
[----:B------:R-:W-:Y:S02]  /*5670*/  @!P0 PRMT R3, R22, 0x5410, R3 ;  /* 0x0000541016038816 */ /* 0x000fe40000000003 */
[----:B------:R-:W-:Y:S02]  /*5680*/  @!P0 PRMT R2, R5, 0x5410, R2 ;  /* 0x0000541005028816 */ /* 0x000fe40000000002 */
[----:B------:R-:W-:Y:S01]  /*5690*/  @!P0 PRMT R6, R7, 0x5410, R6 ;  /* 0x0000541007068816 */ /* 0x000fe20000000006 */
[----:B------:R0:W-:Y:S01]  /*56a0*/  @!P0 STG.E [R48.64+0x23008], R3 ;  /* 0x0230080330008986 */ /* 0x0001e2000c101904 */
[----:B--2---:R-:W-:-:S02]  /*56b0*/  @!P3 HADD2 R0, R16.H1_H1, R44.H1_H1 ;  /* 0x3000002c1000b230 */ /* 0x004fc40000000c00 */
[----:B------:R-:W-:-:S05]  /*56c0*/  @!P3 HADD2 R16, R16.H0_H0, R44.H0_H0 ;  /* 0x2000002c1010b230 */ /* 0x000fca0000000800 */
[----:B------:R-:W-:Y:S01]  /*56d0*/  @!P3 PRMT R0, R16, 0x5410, R0 ;  /* 0x000054101000b816 */ /* 0x000fe20000000000 */
[----:B------:R-:W-:Y:S04]  /*56e0*/  @!P0 STG.E [R48.64+0x23004], R2 ;  /* 0x0230040230008986 */ /* 0x000fe8000c101904 */
[----:B------:R-:W-:Y:S04]  /*56f0*/  @!P0 STG.E [R48.64+0x2300c], R6 ;  /* 0x02300c0630008986 */ /* 0x000fe8000c101904 */
[----:B------:R1:W-:Y:S01]  /*5700*/  @!P3 STG.E [R48.64], R0 ;  /* 0x000000003000b986 */ /* 0x0003e2000c101904 */
[----:B------:R-:W-:-:S02]  /*5710*/  @!P1 HADD2 R14, R31.H1_H1, R15.H1_H1 ;  /* 0x3000000f1f0e9230 */ /* 0x000fc40000000c00 */
[----:B------:R-:W-:Y:S02]  /*5720*/  @!P4 HADD2 R12, R24.H1_H1, R8.H1_H1 ;  /* 0x30000008180cc230 */ /* 0x000fe40000000c00 */
[----:B0-----:R-:W-:Y:S02]  /*5730*/  @!P3 HADD2 R3, R18.H1_H1, R46.H1_H1 ;  /* 0x3000002e1203b230 */ /* 0x001fe40000000c00 */
[----:B------:R-:W-:Y:S02]  /*5740*/  @!P3 HADD2 R4, R19.H1_H1, R47.H1_H1 ;  /* 0x3000002f1304b230 */ /* 0x000fe40000000c00 */
[----:B------:R-:W-:Y:S02]  /*5750*/  @!P1 HADD2 R15, R31.H0_H0, R15.H0_H0 ;  /* 0x2000000f1f0f9230 */ /* 0x000fe40000000800 */
[----:B------:R-:W-:Y:S02]  /*5760*/  @!P4 HADD2 R8, R24.H0_H0, R8.H0_H0 ;  /* 0x200000081808c230 */ /* 0x000fe40000000800 */
[----:B------:R-:W-:-:S02]  /*5770*/  @!P3 HADD2 R18, R18.H0_H0, R46.H0_H0 ;  /* 0x2000002e1212b230 */ /* 0x000fc40000000800 */
[----:B------:R-:W-:Y:S01]  /*5780*/  @!P3 HADD2 R19, R19.H0_H0, R47.H0_H0 ;  /* 0x2000002f1313b230 */ /* 0x000fe20000000800 */
[----:B-1----:R-:W-:-:S05]  /*5790*/  IADD3 R0, P0, R120, 0x1e, RZ ;  /* 0x0000001e78007810 */ /* 0x002fca0007f1e0ff */
[----:B------:R-:W-:Y:S01]  /*57a0*/  IMAD.X R120, RZ, RZ, R121, P0 ;  /* 0x000000ffff787224 */ /* 0x000fe200000e0679 */
[----:B------:R-:W-:Y:S01]  /*57b0*/  ISETP.GE.U32.AND P0, PT, R0, c[0x0][0x180], PT ;  /* 0x0000600000007a0c */ /* 0x000fe20003f06070 */
[----:B------:R-:W-:-:S03]  /*57c0*/  @!P3 HADD2 R2, R17.H1_H1, R45.H1_H1 ;  /* 0x3000002d1102b230 */ /* 0x000fc60000000c00 */
[----:B------:R-:W-:Y:S01]  /*57d0*/  ISETP.GE.AND.EX P0, PT, R120, c[0x0][0x184], PT, P0 ;  /* 0x0000610078007a0c */ /* 0x000fe20003f06300 */
[----:B------:R-:W-:Y:S01]  /*57e0*/  @!P3 HADD2 R17, R17.H0_H0, R45.H0_H0 ;  /* 0x2000002d1111b230 */ /* 0x000fe20000000800 */
[----:B------:R-:W-:Y:S02]  /*57f0*/  @!P1 PRMT R14, R15, 0x5410, R14 ;  /* 0x000054100f0e9816 */ /* 0x000fe4000000000e */
[----:B------:R-:W-:Y:S02]  /*5800*/  @!P4 PRMT R8, R8, 0x5410, R12 ;  /* 0x000054100808c816 */ /* 0x000fe4000000000c */
[----:B------:R-:W-:Y:S02]  /*5810*/  @!P3 PRMT R2, R17, 0x5410, R2 ;  /* 0x000054101102b816 */ /* 0x000fe40000000002 */
[----:B------:R-:W-:Y:S02]  /*5820*/  @!P3 PRMT R3, R18, 0x5410, R3 ;  /* 0x000054101203b816 */ /* 0x000fe40000000003 */
[----:B------:R-:W-:Y:S01]  /*5830*/  @!P3 PRMT R4, R19, 0x5410, R4 ;  /* 0x000054101304b816 */ /* 0x000fe20000000004 */
[----:B------:R0:W-:Y:S04]  /*5840*/  @!P1 STG.E [R48.64+0x1e00c], R14 ;  /* 0x01e00c0e30009986 */ /* 0x0001e8000c101904 */
[----:B------:R0:W-:Y:S04]  /*5850*/  @!P4 STG.E.128 [R48.64+0x20800], R8 ;  /* 0x020800083000c986 */ /* 0x0001e8000c101d04 */
        /* <DEDUP_REMOVED lines=12> */
.L_x_13:
        /* <DEDUP_REMOVED lines=14> */
.L_x_50:


//--------------------- .text.gemm_n_2049_to_2304__kernel --------------------------
	.section	.text.gemm_n_2049_to_2304__kernel,"ax",@progbits
	.sectionflags	@"SHF_BARRIERS=1"
	.sectioninfo	@"SHI_REGISTERS=162"
	.align	128
        .global         gemm_n_2049_to_2304__kernel
        .type           gemm_n_2049_to_2304__kernel,@function
        .size           gemm_n_2049_to_2304__kernel,(.L_x_51 - gemm_n_2049_to_2304__kernel)
        .other          gemm_n_2049_to_2304__kernel,@"STO_CUDA_ENTRY STV_DEFAULT"
gemm_n_2049_to_2304__kernel:
.text.gemm_n_2049_to_2304__kernel:
        /* <DEDUP_REMOVED lines=170> */
.L_x_14:
        /* <DEDUP_REMOVED lines=564> */
.L_x_15:
        /* <DEDUP_REMOVED lines=10> */
.L_x_51:


//--------------------- .text.gemm_n_1793_to_2048__kernel --------------------------
	.section	.text.gemm_n_1793_to_2048__kernel,"ax",@progbits
	.sectionflags	@"SHF_BARRIERS=1"
	.sectioninfo	@"SHI_REGISTERS=162"
	.align	128
        .global         gemm_n_1793_to_2048__kernel
        .type           gemm_n_1793_to_2048__kernel,@function
        .size           gemm_n_1793_to_2048__kernel,(.L_x_52 - gemm_n_1793_to_2048__kernel)
        .other          gemm_n_1793_to_2048__kernel,@"STO_CUDA_ENTRY STV_DEFAULT"
gemm_n_1793_to_2048__kernel:
.text.gemm_n_1793_to_2048__kernel:
        /* <DEDUP_REMOVED lines=170> */
.L_x_16:
        /* <DEDUP_REMOVED lines=562> */
.L_x_17:
        /* <DEDUP_REMOVED lines=12> */
.L_x_52:


//--------------------- .text.gemm_n_1537_to_1792__kernel --------------------------
	.section	.text.gemm_n_1537_to_1792__kernel,"ax",@progbits
	.sectionflags	@"SHF_BARRIERS=1"
	.sectioninfo	@"SHI_REGISTERS=228"
	.align	128
        .global         gemm_n_1537_to_1792__kernel
        .type           gemm_n_1537_to_1792__kernel,@function
        .size           gemm_n_1537_to_1792__kernel,(.L_x_53 - gemm_n_1537_to_1792__kernel)
        .other          gemm_n_1537_to_1792__kernel,@"STO_CUDA_ENTRY STV_DEFAULT"
gemm_n_1537_to_1792__kernel:
.text.gemm_n_1537_to_1792__kernel:
        /* <DEDUP_REMOVED lines=300> */
.L_x_18:
        /* <DEDUP_REMOVED lines=1126> */
.L_x_19:
        /* <DEDUP_REMOVED lines=14> */
.L_x_53:


//--------------------- .text.gemm_n_1281_to_1536__kernel --------------------------
	.section	.text.gemm_n_1281_to_1536__kernel,"ax",@progbits
	.sectionflags	@"SHF_BARRIERS=1"
	.sectioninfo	@"SHI_REGISTERS=162"
	.align	128
        .global         gemm_n_1281_to_1536__kernel
        .type           gemm_n_1281_to_1536__kernel,@function
        .size           gemm_n_1281_to_1536__kernel,(.L_x_54 - gemm_n_1281_to_1536__kernel)
        .other          gemm_n_1281_to_1536__kernel,@"STO_CUDA_ENTRY STV_DEFAULT"
gemm_n_1281_to_1536__kernel:
.text.gemm_n_1281_to_1536__kernel:
        /* <DEDUP_REMOVED lines=170> */
.L_x_20:
        /* <DEDUP_REMOVED lines=562> */
.L_x_21:
        /* <DEDUP_REMOVED lines=12> */
.L_x_54:


//--------------------- .text.gemm_n_1025_to_1280__kernel --------------------------
	.section	.text.gemm_n_1025_to_1280__kernel,"ax",@progbits
	.sectionflags	@"SHF_BARRIERS=1"
	.sectioninfo	@"SHI_REGISTERS=162"
	.align	128
        .global         gemm_n_1025_to_1280__kernel
        .type           gemm_n_1025_to_1280__kernel,@function
        .size           gemm_n_1025_to_1280__kernel,(.L_x_55 - gemm_n_1025_to_1280__kernel)
        .other          gemm_n_1025_to_1280__kernel,@"STO_CUDA_ENTRY STV_DEFAULT"
gemm_n_1025_to_1280__kernel:
.text.gemm_n_1025_to_1280__kernel:
        /* <DEDUP_REMOVED lines=170> */
.L_x_22:
        /* <DEDUP_REMOVED lines=562> */
.L_x_23:
        /* <DEDUP_REMOVED lines=12> */
.L_x_55:


//--------------------- .text.gemm_n_769_to_1024__kernel --------------------------
	.section	.text.gemm_n_769_to_1024__kernel,"ax",@progbits
	.sectionflags	@"SHF_BARRIERS=1"
	.sectioninfo	@"SHI_REGISTERS=168"
	.align	128
        .global         gemm_n_769_to_1024__kernel
        .type           gemm_n_769_to_1024__kernel,@function
        .size           gemm_n_769_to_1024__kernel,(.L_x_56 - gemm_n_769_to_1024__kernel)
        .other          gemm_n_769_to_1024__kernel,@"STO_CUDA_ENTRY STV_DEFAULT"
gemm_n_769_to_1024__kernel:
.text.gemm_n_769_to_1024__kernel:
[----:B------:R-:W-:-:S02]  /*0000*/  MOV R1, c[0x0][0x28] ;  /* 0x00000a0000017a02 */ /* 0x000fc40000000f00 */
[----:B------:R-:W0:Y:S01]  /*0010*/  S2R R111, SR_TID.Y ;  /* 0x00000000006f7919 */ /* 0x000e220000002200 */
[----:B------:R-:W-:Y:S01]  /*0020*/  ULDC.64 UR4, c[0x0][0x118] ;  /* 0x0000460000047ab9 */ /* 0x000fe20000000a00 */
[----:B------:R-:W-:Y:S02]  /*0030*/  BSSY B0, `(.L_x_24) ;  /* 0x000001c000007945 */ /* 0x000fe40003800000 */
[----:B------:R-:W1:Y:S04]  /*0040*/  S2R R3, SR_CTAID.X ;  /* 0x0000000000037919 */ /* 0x000e680000002500 */
[----:B------:R-:W2:Y:S01]  /*0050*/  S2R R147, SR_TID.X ;  /* 0x0000000000937919 */ /* 0x000ea20000002100 */
[C---:B0-----:R-:W-:Y:S01]  /*0060*/  IMAD.WIDE.U32 R8, R111.reuse, 0xa000, RZ ;  /* 0x0000a0006f087825 */ /* 0x041fe200078e00ff */
[----:B------:R-:W-:-:S02]  /*0070*/  ISETP.GT.U32.AND P2, PT, R111, 0x1f, PT ;  /* 0x0000001f6f00780c */ /* 0x000fc40003f44070 */
[----:B------:R-:W-:Y:S02]  /*0080*/  SHF.R.U32.HI R6, RZ, 0x2, R111 ;  /* 0x00000002ff067819 */ /* 0x000fe4000001166f */
[----:B------:R-:W-:Y:S01]  /*0090*/  P2R R0, PR, RZ, 0x4 ;  /* 0x00000004ff007803 */ /* 0x000fe20000000000 */
[----:B-1----:R-:W-:Y:S01]  /*00a0*/  IMAD.WIDE.U32 R162, R3, 0x140000, R8 ;  /* 0x0014000003a27825 */ /* 0x002fe200078e0008 */
[----:B--2---:R-:W-:-:S03]  /*00b0*/  SHF.R.U32.HI R148, RZ, 0x3, R147 ;  /* 0x00000003ff947819 */ /* 0x004fc60000011693 */
[----:B------:R-:W-:Y:S02]  /*00c0*/  IMAD.SHL.U32 R147, R147, 0x8, RZ ;  /* 0x0000000893937824 */ /* 0x000fe400078e00ff */
[----:B------:R-:W-:-:S03]  /*00d0*/  IMAD.WIDE.U32 R2, R3, 0x80, RZ ;  /* 0x0000008003027825 */ /* 0x000fc600078e00ff */
[----:B------:R-:W-:Y:S01]  /*00e0*/  LOP3.LUT R147, R147, 0x38, RZ, 0xc0, !PT ;  /* 0x0000003893937812 */ /* 0x000fe200078ec0ff */
[----:B------:R-:W-:-:S04]  /*00f0*/  IMAD.WIDE.U32 R162, R148, 0x2800, R162 ;  /* 0x0000280094a27825 */ /* 0x000fc800078e00a2 */
[----:B------:R-:W-:Y:S01]  /*0100*/  IMAD.WIDE.U32 R2, R111, 0x4, R2 ;  /* 0x000000046f027825 */ /* 0x000fe200078e0002 */
[----:B------:R-:W-:-:S04]  /*0110*/  LOP3.LUT R146, R162, R147, RZ, 0xfc, !PT ;  /* 0x00000093a2927212 */ /* 0x000fc800078efcff */
[----:B------:R-:W-:Y:S02]  /*0120*/  IADD3 R145, P1, R148, R2, RZ ;  /* 0x0000000294917210 */ /* 0x000fe40007f3e0ff */
[----:B------:R-:W-:-:S03]  /*0130*/  LEA R10, P0, R146, c[0x0][0x170], 0x1 ;  /* 0x00005c00920a7a11 */ /* 0x000fc600078008ff */
[----:B------:R-:W-:Y:S01]  /*0140*/  IMAD.X R144, RZ, RZ, R3, P1 ;  /* 0x000000ffff907224 */ /* 0x000fe200008e0603 */
[----:B------:R-:W-:Y:S01]  /*0150*/  LEA.HI.X R11, R146, c[0x0][0x174], R163, 0x1, P0 ;  /* 0x00005d00920b7a11 */ /* 0x000fe200000f0ca3 */
[----:B------:R-:W-:Y:S05]  /*0160*/  @P2 BRA `(.L_x_25) ;  /* 0x0000008000002947 */ /* 0x000fea0003800000 */
[----:B------:R-:W-:-:S04]  /*0170*/  ISETP.GE.U32.AND P0, PT, R145, c[0x0][0x180], PT ;  /* 0x0000600091007a0c */ /* 0x000fc80003f06070 */
[----:B------:R-:W-:-:S13]  /*0180*/  ISETP.GE.AND.EX P0, PT, R144, c[0x0][0x184], PT, P0 ;  /* 0x0000610090007a0c */ /* 0x000fda0003f06300 */
[----:B------:R-:W-:-:S05]  /*0190*/  @P0 PRMT R127, RZ, 0x1054, RZ ;  /* 0x00001054ff7f0816 */ /* 0x000fca00000000ff */
[--C-:B------:R-:W-:Y:S02]  /*01a0*/  @P0 IMAD.MOV.U32 R126, RZ, RZ, R127.reuse ;  /* 0x000000ffff7e0224 */ /* 0x100fe400078e007f */
[--C-:B------:R-:W-:Y:S02]  /*01b0*/  @P0 IMAD.MOV.U32 R125, RZ, RZ, R127.reuse ;  /* 0x000000ffff7d0224 */ /* 0x100fe400078e007f */
[----:B------:R-:W-:Y:S01]  /*01c0*/  @P0 IMAD.MOV.U32 R124, RZ, RZ, R127 ;  /* 0x000000ffff7c0224 */ /* 0x000fe200078e007f */
[----:B------:R-:W-:Y:S05]  /*01d0*/  @P0 BRA `(.L_x_25) ;  /* 0x0000001000000947 */ /* 0x000fea0003800000 */
[----:B------:R0:W4:Y:S02]  /*01e0*/  LDG.E.128.CONSTANT R124, [R10.64] ;  /* 0x000000040a7c7981 */ /* 0x000124000c1e9d00 */
.L_x_25:
[----:B------:R-:W-:Y:S05]  /*01f0*/  BSYNC B0 ;  /* 0x0000000000007941 */ /* 0x000fea0003800000 */
.L_x_24:
[----:B------:R-:W-:Y:S01]  /*0200*/  IADD3 R3, P1, R6, 0x3, RZ ;  /* 0x0000000306037810 */ /* 0x000fe20007f3e0ff */
[----:B------:R-:W-:Y:S03]  /*0210*/  BSSY B0, `(.L_x_26) ;  /* 0x000000f000007945 */ /* 0x000fe60003800000 */
[----:B------:R-:W-:Y:S01]  /*0220*/  ISETP.GT.U32.AND P0, PT, R3, 0x7, PT ;  /* 0x000000070300780c */ /* 0x000fe20003f04070 */
[----:B------:R-:W-:-:S05]  /*0230*/  IMAD.X R2, RZ, RZ, RZ, P1 ;  /* 0x000000ffff027224 */ /* 0x000fca00008e06ff */
[----:B------:R-:W-:-:S13]  /*0240*/  ISETP.GT.U32.AND.EX P2, PT, R2, RZ, PT, P0 ;  /* 0x000000ff0200720c */ /* 0x000fda0003f44100 */
[----:B------:R-:W-:Y:S05]  /*0250*/  @P2 BRA `(.L_x_27) ;  /* 0x000000a000002947 */ /* 0x000fea0003800000 */
[----:B------:R-:W-:-:S04]  /*0260*/  IADD3 R0, P1, R145, 0x30, RZ ;  /* 0x0000003091007810 */ /* 0x000fc80007f3e0ff */
[----:B------:R-:W-:Y:S01]  /*0270*/  ISETP.GE.U32.AND P0, PT, R0, c[0x0][0x180], PT ;  /* 0x0000600000007a0c */ /* 0x000fe20003f06070 */
[----:B------:R-:W-:-:S05]  /*0280*/  IMAD.X R0, RZ, RZ, R144, P1 ;  /* 0x000000ffff007224 */ /* 0x000fca00008e0690 */
[----:B------:R-:W-:-:S13]  /*0290*/  ISETP.GE.AND.EX P0, PT, R0, c[0x0][0x184], PT, P0 ;  /* 0x0000610000007a0c */ /* 0x000fda0003f06300 */
[----:B------:R-:W-:-:S05]  /*02a0*/  @P0 PRMT R123, RZ, 0x1054, RZ ;  /* 0x00001054ff7b0816 */ /* 0x000fca00000000ff */
[--C-:B------:R-:W-:Y:S02]  /*02b0*/  @P0 IMAD.MOV.U32 R122, RZ, RZ, R123.reuse ;  /* 0x000000ffff7a0224 */ /* 0x100fe400078e007b */
[--C-:B------:R-:W-:Y:S02]  /*02c0*/  @P0 IMAD.MOV.U32 R121, RZ, RZ, R123.reuse ;  /* 0x000000ffff790224 */ /* 0x100fe400078e007b */
[----:B------:R-:W-:Y:S01]  /*02d0*/  @P0 IMAD.MOV.U32 R120, RZ, RZ, R123 ;  /* 0x000000ffff780224 */ /* 0x000fe200078e007b */
[----:B------:R-:W-:Y:S05]  /*02e0*/  @P0 BRA `(.L_x_27) ;  /* 0x0000001000000947 */ /* 0x000fea0003800000 */
[----:B------:R1:W4:Y:S02]  /*02f0*/  LDG.E.128.CONSTANT R120, [R10.64+0xf0000] ;  /* 0x0f0000040a787981 */ /* 0x000324000c1e9d00 */
.L_x_27:
[----:B------:R-:W-:Y:S05]  /*0300*/  BSYNC B0 ;  /* 0x0000000000007941 */ /* 0x000fea0003800000 */
.L_x_26:
        /* <DEDUP_REMOVED lines=16> */
.L_x_29:
[----:B------:R-:W-:Y:S05]  /*0410*/  BSYNC B0 ;  /* 0x0000000000007941 */ /* 0x000fea0003800000 */
.L_x_28:
[----:B------:R-:W3:Y:S01]  /*0420*/  S2R R0, SR_CTAID.Y ;  /* 0x0000000000007919 */ /* 0x000ee20000002600 */
[--C-:B012---:R-:W-:Y:S02]  /*0430*/  SHF.R.U64 R10, R3, 0x2, R2.reuse ;  /* 0x00000002030a7819 */ /* 0x107fe40000001202 */
[----:B------:R-:W-:Y:S02]  /*0440*/  IADD3 R3, P0, R6, 0x9, RZ ;  /* 0x0000000906037810 */ /* 0x000fe40007f1e0ff */
[----:B------:R-:W-:-:S02]  /*0450*/  SHF.R.U32.HI R11, RZ, 0x2, R2 ;  /* 0x00000002ff0b7819 */ /* 0x000fc40000011602 */
[--C-:B------:R-:W-:Y:S01]  /*0460*/  SHF.R.U64 R12, R5, 0x2, R4.reuse ;  /* 0x00000002050c7819 */ /* 0x100fe20000001204 */
[----:B------:R-:W-:Y:S01]  /*0470*/  IMAD.X R2, RZ, RZ, RZ, P0 ;  /* 0x000000ffff027224 */ /* 0x000fe200000e06ff */
[----:B------:R-:W-:Y:S01]  /*0480*/  SHF.R.U32.HI R13, RZ, 0x2, R4 ;  /* 0x00000002ff0d7819 */ /* 0x000fe20000011604 */
[----:B------:R-:W-:Y:S01]  /*0490*/  IMAD.MOV.U32 R5, RZ, RZ, RZ ;  /* 0x000000ffff057224 */ /* 0x000fe200078e00ff */
[----:B------:R-:W-:Y:S02]  /*04a0*/  SHF.R.U64 R4, R6, 0x2, RZ ;  /* 0x0000000206047819 */ /* 0x000fe400000012ff */
[--C-:B------:R-:W-:Y:S02]  /*04b0*/  SHF.R.U64 R6, R3, 0x2, R2.reuse ;  /* 0x0000000203067819 */ /* 0x100fe40000001202 */
[----:B------:R-:W-:Y:S01]  /*04c0*/  SHF.R.U32.HI R7, RZ, 0x2, R2 ;  /* 0x00000002ff077819 */ /* 0x000fe20000011602 */
[----:B---3--:R-:W-:-:S04]  /*04d0*/  IMAD.WIDE.U32 R10, R0, 0x3, R10 ;  /* 0x00000003000a7825 */ /* 0x008fc800078e000a */
[----:B------:R-:W-:Y:S01]  /*04e0*/  IMAD.WIDE.U32 R12, R0, 0x3, R12 ;  /* 0x00000003000c7825 */ /* 0x000fe200078e000c */
[----:B------:R-:W-:-:S03]  /*04f0*/  ISETP.GE.U32.AND P5, PT, R10, 0x28, PT ;  /* 0x000000280a00780c */ /* 0x000fc60003fa6070 */
[----:B------:R-:W-:Y:S01]  /*0500*/  IMAD.WIDE.U32 R4, R0, 0x3, R4 ;  /* 0x0000000300047825 */ /* 0x000fe200078e0004 */
[----:B------:R-:W-:Y:S02]  /*0510*/  ISETP.GE.U32.AND P4, PT, R12, 0x28, PT ;  /* 0x000000280c00780c */ /* 0x000fe40003f86070 */
[----:B------:R-:W-:Y:S01]  /*0520*/  ISETP.GE.U32.AND.EX P5, PT, R11, RZ, PT, P5 ;  /* 0x000000ff0b00720c */ /* 0x000fe20003fa6150 */
[----:B------:R-:W-:Y:S01]  /*0530*/  IMAD.WIDE.U32 R6, R0, 0x3, R6 ;  /* 0x0000000300067825 */ /* 0x000fe200078e0006 */
[----:B------:R-:W-:Y:S02]  /*0540*/  ISETP.GE.U32.AND P6, PT, R4, 0x28, PT ;  /* 0x000000280400780c */ /* 0x000fe40003fc6070 */
[----:B------:R-:W-:Y:S01]  /*0550*/  ISETP.GE.U32.AND.EX P4, PT, R13, RZ, PT, P4 ;  /* 0x000000ff0d00720c */ /* 0x000fe20003f86140 */
[----:B------:R-:W-:Y:S01]  /*0560*/  IMAD.WIDE.U32 R160, R0, 0x1e0000, R8 ;  /* 0x001e000000a07825 */ /* 0x000fe200078e0008 */
[----:B------:R-:W-:Y:S02]  /*0570*/  ISETP.GE.U32.AND P3, PT, R6, 0x28, PT ;  /* 0x000000280600780c */ /* 0x000fe40003f66070 */
[----:B------:R-:W-:-:S02]  /*0580*/  ISETP.GE.U32.AND.EX P6, PT, R5, RZ, PT, P6 ;  /* 0x000000ff0500720c */ /* 0x000fc40003fc6160 */
[----:B------:R-:W-:Y:S01]  /*0590*/  ISETP.GE.U32.AND.EX P3, PT, R7, RZ, PT, P3 ;  /* 0x000000ff0700720c */ /* 0x000fe20003f66130 */
[----:B------:R-:W-:Y:S02]  /*05a0*/  IMAD.WIDE.U32 R160, R148, 0x2800, R160 ;  /* 0x0000280094a07825 */ /* 0x000fe400078e00a0 */
[----:B------:R-:W-:-:S03]  /*05b0*/  @P5 PRMT R12, RZ, 0x1054, RZ ;  /* 0x00001054ff0c5816 */ /* 0x000fc600000000ff */
[----:B------:R-:W-:Y:S02]  /*05c0*/  IADD3 R2, P0, R147, R160, RZ ;  /* 0x000000a093027210 */ /* 0x000fe40007f1e0ff */
[----:B------:R-:W-:Y:S01]  /*05d0*/  @P4 PRMT R8, RZ, 0x1054, RZ ;  /* 0x00001054ff084816 */ /* 0x000fe200000000ff */
[--C-:B------:R-:W-:Y:S02]  /*05e0*/  @P5 IMAD.MOV.U32 R15, RZ, RZ, R12.reuse ;  /* 0x000000ffff0f5224 */ /* 0x100fe400078e000c */
[----:B------:R-:W-:Y:S01]  /*05f0*/  @P6 PRMT R16, RZ, 0x1054, RZ ;  /* 0x00001054ff106816 */ /* 0x000fe200000000ff */
[----:B------:R-:W-:Y:S01]  /*0600*/  IMAD.X R3, RZ, RZ, R161, P0 ;  /* 0x000000ffff037224 */ /* 0x000fe200000e06a1 */
[----:B------:R-:W-:Y:S01]  /*0610*/  @P3 PRMT R4, RZ, 0x1054, RZ ;  /* 0x00001054ff043816 */ /* 0x000fe200000000ff */
[----:B------:R-:W-:Y:S01]  /*0620*/  @P5 IMAD.MOV.U32 R14, RZ, RZ, R12 ;  /* 0x000000ffff0e5224 */ /* 0x000fe200078e000c */
[C---:B------:R-:W-:Y:S01]  /*0630*/  LEA R24, P0, R2.reuse, c[0x0][0x160], 0x1 ;  /* 0x0000580002187a11 */ /* 0x040fe200078008ff */
[--C-:B------:R-:W-:Y:S01]  /*0640*/  @P6 IMAD.MOV.U32 R19, RZ, RZ, R16.reuse ;  /* 0x000000ffff136224 */ /* 0x100fe200078e0010 */
[----:B------:R-:W-:Y:S01]  /*0650*/  @P6 MOV R17, R16 ;  /* 0x0000001000116202 */ /* 0x000fe20000000f00 */
[----:B------:R-:W-:Y:S01]  /*0660*/  @P6 IMAD.MOV.U32 R18, RZ, RZ, R16 ;  /* 0x000000ffff126224 */ /* 0x000fe200078e0010 */
[----:B------:R-:W-:Y:S01]  /*0670*/  @P4 MOV R10, R8 ;  /* 0x00000008000a4202 */ /* 0x000fe20000000f00 */
[----:B------:R-:W-:Y:S01]  /*0680*/  @P5 IMAD.MOV.U32 R13, RZ, RZ, R12 ;  /* 0x000000ffff0d5224 */ /* 0x000fe200078e000c */
[----:B------:R-:W-:Y:S01]  /*0690*/  LEA.HI.X R25, R2, c[0x0][0x164], R3, 0x1, P0 ;  /* 0x0000590002197a11 */ /* 0x000fe200000f0c03 */
[----:B------:R-:W-:-:S02]  /*06a0*/  @P4 IMAD.MOV.U32 R11, RZ, RZ, R8 ;  /* 0x000000ffff0b4224 */ /* 0x000fc400078e0008 */
[----:B------:R-:W-:Y:S02]  /*06b0*/  @P4 IMAD.MOV.U32 R9, RZ, RZ, R8 ;  /* 0x000000ffff094224 */ /* 0x000fe400078e0008 */
[--C-:B------:R-:W-:Y:S01]  /*06c0*/  @P3 IMAD.MOV.U32 R7, RZ, RZ, R4.reuse ;  /* 0x000000ffff073224 */ /* 0x100fe200078e0004 */
[----:B------:R0:W2:Y:S01]  /*06d0*/  @!P6 LDG.E.128.CONSTANT R16, [R24.64] ;  /* 0x000000041810e981 */ /* 0x0000a2000c1e9d00 */
[--C-:B------:R-:W-:Y:S02]  /*06e0*/  @P3 IMAD.MOV.U32 R6, RZ, RZ, R4.reuse ;  /* 0x000000ffff063224 */ /* 0x100fe400078e0004 */
[----:B------:R-:W-:Y:S01]  /*06f0*/  @P3 IMAD.MOV.U32 R5, RZ, RZ, R4 ;  /* 0x000000ffff053224 */ /* 0x000fe200078e0004 */
[----:B------:R0:W3:Y:S04]  /*0700*/  @!P5 LDG.E.128.CONSTANT R12, [R24.64+0xf0000] ;  /* 0x0f000004180cd981 */ /* 0x0000e8000c1e9d00 */
[----:B------:R0:W3:Y:S04]  /*0710*/  @!P4 LDG.E.128.CONSTANT R8, [R24.64+0x1e0000] ;  /* 0x1e0000041808c981 */ /* 0x0000e8000c1e9d00 */
[----:B------:R0:W3:Y:S01]  /*0720*/  @!P3 LDG.E.128.CONSTANT R4, [R24.64+0x2d0000] ;  /* 0x2d0000041804b981 */ /* 0x0000e2000c1e9d00 */
[C---:B------:R-:W-:Y:S01]  /*0730*/  LEA R2, R111.reuse, R148, 0x2 ;  /* 0x000000946f027211 */ /* 0x040fe200078e10ff */
[C---:B------:R-:W-:Y:S01]  /*0740*/  IMAD R149, R111.reuse, 0x120, RZ ;  /* 0x000001206f957824 */ /* 0x040fe200078e02ff */
[C---:B------:R-:W-:Y:S01]  /*0750*/  ISETP.GT.U32.AND P0, PT, R111.reuse, 0x1f, PT ;  /* 0x0000001f6f00780c */ /* 0x040fe20003f04070 */
[----:B------:R-:W1:Y:S01]  /*0760*/  S2R R21, SR_LANEID ;  /* 0x0000000000157919 */ /* 0x000e620000000000 */
[----:B------:R-:W-:Y:S01]  /*0770*/  LOP3.LUT R115, R111, 0x1, RZ, 0xc0, !PT ;  /* 0x000000016f737812 */ /* 0x000fe200078ec0ff */
[----:B------:R-:W-:Y:S01]  /*0780*/  IMAD R2, R2, 0x48, R147 ;  /* 0x0000004802027824 */ /* 0x000fe200078e0293 */
[----:B------:R-:W-:Y:S01]  /*0790*/  SHF.R.U32.HI R110, RZ, 0x1, R111 ;  /* 0x00000001ff6e7819 */ /* 0x000fe2000001166f */
[----:B------:R-:W1:Y:S01]  /*07a0*/  S2R R114, SR_LANEID ;  /* 0x0000000000727919 */ /* 0x000e620000000000 */
[----:B------:R-:W-:Y:S01]  /*07b0*/  IMAD.MOV.U32 R109, RZ, RZ, RZ ;  /* 0x000000ffff6d7224 */ /* 0x000fe200078e00ff */
[----:B------:R-:W-:Y:S01]  /*07c0*/  CS2R R30, SRZ ;  /* 0x00000000001e7805 */ /* 0x000fe2000001ff00 */
[----:B------:R-:W-:Y:S01]  /*07d0*/  SHF.L.U32 R2, R2, 0x1, RZ ;  /* 0x0000000102027819 */ /* 0x000fe200000006ff */
[----:B------:R-:W-:Y:S01]  /*07e0*/  IMAD R115, R115, 0x2400, RZ ;  /* 0x0000240073737824 */ /* 0x000fe200078e02ff */
[----:B------:R-:W-:Y:S01]  /*07f0*/  CS2R R26, SRZ ;  /* 0x00000000001a7805 */ /* 0x000fe2000001ff00 */
[----:B------:R-:W-:Y:S01]  /*0800*/  IMAD.MOV.U32 R150, RZ, RZ, RZ ;  /* 0x000000ffff967224 */ /* 0x000fe200078e00ff */
[----:B------:R-:W-:Y:S01]  /*0810*/  CS2R R28, SRZ ;  /* 0x00000000001c7805 */ /* 0x000fe2000001ff00 */
[----:B----4-:R-:W-:Y:S01]  /*0820*/  @!P0 STS.128 [R2], R124 ;  /* 0x0000007c02008388 */ /* 0x010fe20000000c00 */
[----:B------:R-:W-:Y:S01]  /*0830*/  IMAD.MOV.U32 R153, RZ, RZ, RZ ;  /* 0x000000ffff997224 */ /* 0x000fe200078e00ff */
[----:B------:R-:W-:Y:S01]  /*0840*/  CS2R R32, SRZ ;  /* 0x0000000000207805 */ /* 0x000fe2000001ff00 */
[----:B------:R-:W-:Y:S01]  /*0850*/  IMAD R149, R148, 0x48, R149 ;  /* 0x0000004894957824 */ /* 0x000fe200078e0295 */
[----:B------:R-:W-:Y:S01]  /*0860*/  @!P2 STS.128 [R2+0x1b00], R120 ;  /* 0x001b00780200a388 */ /* 0x000fe20000000c00 */
[C---:B------:R-:W-:Y:S01]  /*0870*/  @!P0 IMAD R159, R111.reuse, 0x120, RZ ;  /* 0x000001206f9f8824 */ /* 0x040fe200078e02ff */
[----:B------:R-:W-:Y:S01]  /*0880*/  LOP3.LUT R154, R160, R147, RZ, 0xfc, !PT ;  /* 0x00000093a09a7212 */ /* 0x000fe200078efcff */
[C---:B------:R-:W-:Y:S01]  /*0890*/  @!P2 IMAD R157, R111.reuse, 0x120, RZ ;  /* 0x000001206f9da824 */ /* 0x040fe200078e02ff */
[----:B------:R-:W-:Y:S01]  /*08a0*/  @!P1 STS.128 [R2+0x3600], R116 ;  /* 0x0036007402009388 */ /* 0x000fe20000000c00 */
[----:B0-----:R-:W-:Y:S01]  /*08b0*/  CS2R R24, SRZ ;  /* 0x0000000000187805 */ /* 0x001fe2000001ff00 */
[----:B------:R-:W-:Y:S01]  /*08c0*/  @!P1 IMAD R155, R111, 0x120, RZ ;  /* 0x000001206f9b9824 */ /* 0x000fe200078e02ff */
[----:B-1----:R-:W-:Y:S01]  /*08d0*/  SHF.R.U32.HI R3, RZ, 0x3, R21 ;  /* 0x00000003ff037819 */ /* 0x002fe20000011615 */
[----:B------:R-:W-:Y:S01]  /*08e0*/  IMAD R108, R110, 0x900, RZ ;  /* 0x000009006e6c7824 */ /* 0x000fe200078e02ff */
[----:B------:R-:W-:-:S02]  /*08f0*/  LOP3.LUT R152, R21, 0x7, RZ, 0xc0, !PT ;  /* 0x0000000715987812 */ /* 0x000fc400078ec0ff */
[----:B------:R-:W-:Y:S01]  /*0900*/  SHF.R.U32.HI R21, RZ, 0x4, R21 ;  /* 0x00000004ff157819 */ /* 0x000fe20000011615 */
[C---:B------:R-:W-:Y:S01]  /*0910*/  IMAD.SHL.U32 R23, R3.reuse, 0x8, RZ ;  /* 0x0000000803177824 */ /* 0x040fe200078e00ff */
[----:B------:R-:W-:Y:S01]  /*0920*/  SHF.R.U32.HI R35, RZ, 0x3, R114 ;  /* 0x00000003ff237819 */ /* 0x000fe20000011672 */
[----:B------:R-:W-:Y:S01]  /*0930*/  IMAD.SHL.U32 R3, R3, 0x8, RZ ;  /* 0x0000000803037824 */ /* 0x000fe200078e00ff */
[----:B------:R-:W-:Y:S02]  /*0940*/  LOP3.LUT R63, R114, 0x7, RZ, 0xc0, !PT ;  /* 0x00000007723f7812 */ /* 0x000fe400078ec0ff */
[--C-:B------:R-:W-:Y:S01]  /*0950*/  LOP3.LUT R0, R23, 0x8, R152.reuse, 0xe2, !PT ;  /* 0x0000000817007812 */ /* 0x100fe200078ee298 */
[----:B------:R-:W-:Y:S01]  /*0960*/  IMAD R152, R21, 0x8, R152 ;  /* 0x0000000815987824 */ /* 0x000fe200078e0298 */
[----:B------:R-:W-:Y:S01]  /*0970*/  LOP3.LUT R3, R3, 0x8, RZ, 0xe2, !PT ;  /* 0x0000000803037812 */ /* 0x000fe200078ee2ff */
[----:B------:R-:W-:Y:S01]  /*0980*/  IMAD.SHL.U32 R21, R21, 0x8, RZ ;  /* 0x0000000815157824 */ /* 0x000fe200078e00ff */
[----:B------:R-:W-:Y:S01]  /*0990*/  CS2R R22, SRZ ;  /* 0x0000000000167805 */ /* 0x000fe2000001ff00 */
[C---:B------:R-:W-:Y:S01]  /*09a0*/  IMAD.SHL.U32 R34, R35.reuse, 0x8, RZ ;  /* 0x0000000823227824 */ /* 0x040fe200078e00ff */
[----:B------:R-:W-:Y:S01]  /*09b0*/  SHF.L.U32 R35, R35, 0x3, RZ ;  /* 0x0000000323237819 */ /* 0x000fe200000006ff */
[----:B------:R-:W-:Y:S01]  /*09c0*/  IMAD R152, R152, 0x48, R3 ;  /* 0x0000004898987824 */ /* 0x000fe200078e0203 */
[----:B------:R-:W-:Y:S01]  /*09d0*/  SHF.R.U32.HI R3, RZ, 0x1, R111 ;  /* 0x00000001ff037819 */ /* 0x000fe2000001166f */
[----:B------:R-:W-:Y:S01]  /*09e0*/  IMAD R0, R0, 0x48, R21 ;  /* 0x0000004800007824 */ /* 0x000fe200078e0215 */
[----:B------:R-:W-:Y:S01]  /*09f0*/  LOP3.LUT R35, R35, 0x8, RZ, 0xe2, !PT ;  /* 0x0000000823237812 */ /* 0x000fe200078ee2ff */
[----:B------:R-:W-:Y:S01]  /*0a00*/  CS2R R20, SRZ ;  /* 0x0000000000147805 */ /* 0x000fe2000001ff00 */
[----:B------:R-:W-:Y:S01]  /*0a10*/  LOP3.LUT R34, R34, 0x8, R63, 0xe2, !PT ;  /* 0x0000000822227812 */ /* 0x000fe200078ee23f */
[----:B------:R-:W-:-:S02]  /*0a20*/  IMAD R3, R3, 0x1200, RZ ;  /* 0x0000120003037824 */ /* 0x000fc400078e02ff */
[C---:B------:R-:W-:Y:S02]  /*0a30*/  IMAD.U32 R36, R0.reuse, 0x2, R115 ;  /* 0x0000000200247824 */ /* 0x040fe400078e0073 */
[----:B------:R-:W-:Y:S01]  /*0a40*/  IMAD.SHL.U32 R151, R0, 0x2, RZ ;  /* 0x0000000200977824 */ /* 0x000fe200078e00ff */
[----:B--2---:R0:W-:Y:S04]  /*0a50*/  STS.128 [R2+0x9000], R16 ;  /* 0x0090001002007388 */ /* 0x0041e80000000c00 */
[----:B---3--:R1:W-:Y:S04]  /*0a60*/  STS.128 [R2+0xab00], R12 ;  /* 0x00ab000c02007388 */ /* 0x0083e80000000c00 */
[----:B------:R2:W-:Y:S04]  /*0a70*/  STS.128 [R2+0xc600], R8 ;  /* 0x00c6000802007388 */ /* 0x0005e80000000c00 */
[----:B------:R3:W-:Y:S04]  /*0a80*/  STS.128 [R2+0xe100], R4 ;  /* 0x00e1000402007388 */ /* 0x0007e80000000c00 */
[----:B------:R-:W-:Y:S01]  /*0a90*/  BAR.SYNC.DEFER_BLOCKING 0x0 ;  /* 0x0000000000007b1d */ /* 0x000fe20000010000 */
[----:B0-----:R-:W-:Y:S01]  /*0aa0*/  CS2R R18, SRZ ;  /* 0x0000000000127805 */ /* 0x001fe2000001ff00 */
[----:B------:R-:W-:Y:S01]  /*0ab0*/  CS2R R16, SRZ ;  /* 0x0000000000107805 */ /* 0x000fe2000001ff00 */
[----:B-1----:R-:W-:Y:S01]  /*0ac0*/  CS2R R14, SRZ ;  /* 0x00000000000e7805 */ /* 0x002fe2000001ff00 */
[----:B------:R-:W-:Y:S01]  /*0ad0*/  CS2R R12, SRZ ;  /* 0x00000000000c7805 */ /* 0x000fe2000001ff00 */
[C---:B--2---:R-:W-:Y:S01]  /*0ae0*/  IADD3 R11, R115.reuse, 0x900, RZ ;  /* 0x00000900730b7810 */ /* 0x044fe20007ffe0ff */
[----:B------:R-:W0:Y:S01]  /*0af0*/  LDSM.16.M88.4 R36, [R36] ;  /* 0x000000002424783b */ /* 0x000e220000000200 */
[----:B------:R-:W-:-:S02]  /*0b00*/  IADD3 R9, R115, 0x1200, RZ ;  /* 0x0000120073097810 */ /* 0x000fc40007ffe0ff */
[----:B---3--:R-:W-:Y:S01]  /*0b10*/  IADD3 R5, R3, 0x9000, RZ ;  /* 0x0000900003057810 */ /* 0x008fe20007ffe0ff */
[----:B------:R-:W-:Y:S01]  /*0b20*/  IMAD.U32 R48, R0, 0x2, R11 ;  /* 0x0000000200307824 */ /* 0x000fe200078e000b */
[----:B------:R-:W-:Y:S01]  /*0b30*/  IADD3 R7, R115, 0x1b00, RZ ;  /* 0x00001b0073077810 */ /* 0x000fe20007ffe0ff */
[----:B------:R-:W-:Y:S01]  /*0b40*/  CS2R R10, SRZ ;  /* 0x00000000000a7805 */ /* 0x000fe2000001ff00 */
[----:B------:R-:W-:Y:S01]  /*0b50*/  IADD3 R3, R3, 0x9900, RZ ;  /* 0x0000990003037810 */ /* 0x000fe20007ffe0ff */
[----:B------:R-:W-:Y:S01]  /*0b60*/  IMAD.U32 R40, R152, 0x2, R5 ;  /* 0x0000000298287824 */ /* 0x000fe200078e0005 */
[C---:B------:R-:W-:Y:S01]  /*0b70*/  LEA R52, R0.reuse, R9, 0x1 ;  /* 0x0000000900347211 */ /* 0x040fe200078e08ff */
[----:B------:R-:W-:Y:S01]  /*0b80*/  IMAD.U32 R56, R0, 0x2, R7 ;  /* 0x0000000200387824 */ /* 0x000fe200078e0007 */
[----:B------:R-:W-:Y:S01]  /*0b90*/  LEA R44, R152, R3, 0x1 ;  /* 0x00000003982c7211 */ /* 0x000fe200078e08ff */
[----:B------:R-:W1:Y:S01]  /*0ba0*/  LDSM.16.M88.4 R48, [R48] ;  /* 0x000000003030783b */ /* 0x000e620000000200 */
[----:B------:R-:W-:Y:S01]  /*0bb0*/  SHF.R.U32.HI R0, RZ, 0x4, R114 ;  /* 0x00000004ff007819 */ /* 0x000fe20000011672 */
[----:B------:R-:W-:Y:S01]  /*0bc0*/  CS2R R6, SRZ ;  /* 0x0000000000067805 */ /* 0x000fe2000001ff00 */
[----:B------:R-:W-:Y:S01]  /*0bd0*/  CS2R R2, SRZ ;  /* 0x0000000000027805 */ /* 0x000fe2000001ff00 */
[----:B------:R-:W2:Y:S01]  /*0be0*/  LDSM.16.M88.4 R52, [R52] ;  /* 0x000000003434783b */ /* 0x000ea20000000200 */
[----:B------:R-:W-:Y:S01]  /*0bf0*/  CS2R R4, SRZ ;  /* 0x0000000000047805 */ /* 0x000fe2000001ff00 */
[C---:B------:R-:W-:Y:S01]  /*0c00*/  IMAD.SHL.U32 R61, R0.reuse, 0x8, RZ ;  /* 0x00000008003d7824 */ /* 0x040fe200078e00ff */
[----:B------:R-:W-:Y:S01]  /*0c10*/  CS2R R8, SRZ ;  /* 0x0000000000087805 */ /* 0x000fe2000001ff00 */
[----:B------:R-:W3:Y:S01]  /*0c20*/  LDSM.16.M88.4 R56, [R56] ;  /* 0x000000003838783b */ /* 0x000ee20000000200 */
[----:B------:R-:W-:-:S02]  /*0c30*/  IMAD R0, R0, 0x8, R63 ;  /* 0x0000000800007824 */ /* 0x000fc400078e023f */
[----:B------:R-:W-:Y:S01]  /*0c40*/  IMAD.SHL.U32 R152, R152, 0x2, RZ ;  /* 0x0000000298987824 */ /* 0x000fe200078e00ff */
[----:B------:R-:W0:Y:S01]  /*0c50*/  LDSM.16.M88.4 R40, [R40] ;  /* 0x000000002828783b */ /* 0x000e220000000200 */
[----:B------:R-:W-:Y:S01]  /*0c60*/  IMAD R0, R0, 0x48, R35 ;  /* 0x0000004800007824 */ /* 0x000fe200078e0223 */
[----:B------:R-:W-:Y:S01]  /*0c70*/  LOP3.LUT R35, R111, 0x1, RZ, 0xc0, !PT ;  /* 0x000000016f237812 */ /* 0x000fe200078ec0ff */
[----:B------:R-:W-:Y:S01]  /*0c80*/  IMAD R34, R34, 0x48, R61 ;  /* 0x0000004822227824 */ /* 0x000fe200078e023d */
[----:B------:R-:W0:Y:S04]  /*0c90*/  LDSM.16.M88.4 R44, [R44] ;  /* 0x000000002c2c783b */ /* 0x000e280000000200 */
.L_x_36:
[C---:B------:R-:W-:Y:S01]  /*0ca0*/  SHF.L.U64.HI R131, R109.reuse, 0x6, R150 ;  /* 0x000000066d837819 */ /* 0x040fe20000010296 */
[----:B--2---:R-:W-:Y:S01]  /*0cb0*/  IMAD.SHL.U32 R129, R109, 0x40, RZ ;  /* 0x000000406d817824 */ /* 0x004fe200078e00ff */
[----:B------:R-:W-:Y:S04]  /*0cc0*/  BSSY B0, `(.L_x_30) ;  /* 0x0000010000007945 */ /* 0x000fe80003800000 */
[----:B-----5:R-:W-:Y:S05]  /*0cd0*/  IADD3 R61, P0, R129, R146, RZ ;  /* 0x00000092813d7210 */ /* 0x020fea0007f1e0ff */
[----:B------:R-:W-:Y:S01]  /*0ce0*/  IMAD.X R60, R163, 0x1, R131, P0 ;  /* 0x00000001a33c7824 */ /* 0x000fe200000e0683 */
[C---:B------:R-:W-:Y:S04]  /*0cf0*/  LEA R62, P0, R61.reuse, c[0x0][0x170], 0x1 ;  /* 0x00005c003d3e7a11 */ /* 0x040fe800078008ff */
[----:B------:R-:W-:Y:S02]  /*0d00*/  LEA.HI.X R63, R61, c[0x0][0x174], R60, 0x1, P0 ;  /* 0x00005d003d3f7a11 */ /* 0x000fe400000f0c3c */
[----:B------:R-:W-:Y:S11]  /*0d10*/  ISETP.GT.U32.AND P0, PT, R111, 0x1f, PT ;  /* 0x0000001f6f00780c */ /* 0x000ff60003f04070 */
[----:B------:R-:W-:Y:S02]  /*0d20*/  @!UPT UIADD3 URZ, URZ, URZ, URZ ;  /* 0x0000003f3f3ff290 */ /* 0x000fe4000fffe03f */
[----:B0-----:R-:W-:-:S05]  /*0d30*/  @P0 BRA `(.L_x_31) ;  /* 0x0000008000000947 */ /* 0x001fca0003800000 */
[----:B------:R-:W-:Y:S04]  /*0d40*/  ISETP.GE.U32.AND P0, PT, R145, c[0x0][0x180], PT ;  /* 0x0000600091007a0c */ /* 0x000fe80003f06070 */
[----:B------:R-:W-:Y:S11]  /*0d50*/  ISETP.GE.AND.EX P0, PT, R144, c[0x0][0x184], PT, P0 ;  /* 0x0000610090007a0c */ /* 0x000ff60003f06300 */
[----:B------:R-:W-:Y:S02]  /*0d60*/  @!UPT UIADD3 URZ, URZ, URZ, URZ ;  /* 0x0000003f3f3ff290 */ /* 0x000fe4000fffe03f */
[----:B------:R-:W-:Y:S05]  /*0d70*/  @P0 PRMT R124, RZ, 0x1054, RZ ;  /* 0x00001054ff7c0816 */ /* 0x000fea00000000ff */
[--C-:B------:R-:W-:Y:S02]  /*0d80*/  @P0 IMAD.MOV.U32 R127, RZ, RZ, R124.reuse ;  /* 0x000000ffff7f0224 */ /* 0x100fe400078e007c */
[--C-:B------:R-:W-:Y:S02]  /*0d90*/  @P0 IMAD.MOV.U32 R126, RZ, RZ, R124.reuse ;  /* 0x000000ffff7e0224 */ /* 0x100fe400078e007c */
[----:B------:R-:W-:Y:S06]  /*0da0*/  @P0 IMAD.MOV.U32 R125, RZ, RZ, R124 ;  /* 0x000000ffff7d0224 */ /* 0x000fec00078e007c */
[----:B------:R3:W4:Y:S02]  /*0db0*/  @!P0 LDG.E.128.CONSTANT R124, [R62.64+0x80] ;  /* 0x000080043e7c8981 */ /* 0x000724000c1e9d00 */
.L_x_31:
[----:B------:R-:W-:Y:S05]  /*0dc0*/  BSYNC B0 ;  /* 0x0000000000007941 */ /* 0x000fea0003800000 */
.L_x_30:
[----:B------:R-:W-:Y:S01]  /*0dd0*/  BSSY B0, `(.L_x_32) ;  /* 0x000000c000007945 */ /* 0x000fe20003800000 */
[----:B------:R-:W-:-:S05]  /*0de0*/  @P2 BRA `(.L_x_33) ;  /* 0x000000a000002947 */ /* 0x000fca0003800000 */
[----:B------:R-:W-:Y:S05]  /*0df0*/  IADD3 R61, P0, R145, 0x30, RZ ;  /* 0x00000030913d7810 */ /* 0x000fea0007f1e0ff */
[----:B------:R-:W-:Y:S01]  /*0e00*/  IMAD.X R60, RZ, RZ, R144, P0 ;  /* 0x000000ffff3c7224 */ /* 0x000fe200000e0690 */
        /* <DEDUP_REMOVED lines=8> */
.L_x_33:
[----:B------:R-:W-:Y:S05]  /*0e90*/  BSYNC B0 ;  /* 0x0000000000007941 */ /* 0x000fea0003800000 */
.L_x_32:
        /* <DEDUP_REMOVED lines=12> */
.L_x_35:
[----:B------:R-:W-:Y:S05]  /*0f60*/  BSYNC B0 ;  /* 0x0000000000007941 */ /* 0x000fea0003800000 */
.L_x_34:
[C---:B0-----:R-:W5:Y:S01]  /*0f70*/  HMMA.16816.F16 R32, R36.reuse, R40, R32 ;  /* 0x000000282420723c */ /* 0x041f620000000820 */
[----:B------:R-:W-:Y:S03]  /*0f80*/  @P4 PRMT R132, RZ, 0x1054, RZ ;  /* 0x00001054ff844816 */ /* 0x000fe600000000ff */
[----:B------:R-:W-:Y:S02]  /*0f90*/  IADD3 R129, P0, R154, R129, RZ ;  /* 0x000000819a817210 */ /* 0x000fe40007f1e0ff */
[----:B------:R-:W-:Y:S01]  /*0fa0*/  @P4 MOV R135, R132 ;  /* 0x0000008400874202 */ /* 0x000fe20000000f00 */
[--C-:B------:R-:W-:Y:S01]  /*0fb0*/  @P4 IMAD.MOV.U32 R134, RZ, RZ, R132.reuse ;  /* 0x000000ffff864224 */ /* 0x100fe200078e0084 */
[C---:B------:R-:W5:Y:S01]  /*0fc0*/  HMMA.16816.F16 R30, R36.reuse, R42, R30 ;  /* 0x0000002a241e723c */ /* 0x040f62000000081e */
[----:B------:R-:W-:Y:S03]  /*0fd0*/  @P6 PRMT R140, RZ, 0x1054, RZ ;  /* 0x00001054ff8c6816 */ /* 0x000fe600000000ff */
[----:B------:R-:W-:Y:S01]  /*0fe0*/  IMAD.X R128, R161, 0x1, R131, P0 ;  /* 0x00000001a1807824 */ /* 0x000fe200000e0683 */
[C---:B------:R-:W-:Y:S01]  /*0ff0*/  LEA R164, P0, R129.reuse, c[0x0][0x160], 0x1 ;  /* 0x0000580081a47a11 */ /* 0x040fe200078008ff */
[----:B------:R-:W-:Y:S01]  /*1000*/  @P4 IMAD.MOV.U32 R133, RZ, RZ, R132 ;  /* 0x000000ffff854224 */ /* 0x000fe200078e0084 */
[----:B------:R-:W-:Y:S01]  /*1010*/  @P5 PRMT R136, RZ, 0x1054, RZ ;  /* 0x00001054ff885816 */ /* 0x000fe200000000ff */
[C---:B------:R-:W5:Y:S04]  /*1020*/  HMMA.16816.F16 R28, R36.reuse, R44, R28 ;  /* 0x0000002c241c723c */ /* 0x040f68000000081c */
[----:B------:R-:W-:Y:S01]  /*1030*/  LEA.HI.X R165, R129, c[0x0][0x164], R128, 0x1, P0 ;  /* 0x0000590081a57a11 */ /* 0x000fe200000f0c80 */
[--C-:B------:R-:W-:Y:S01]  /*1040*/  @P6 IMAD.MOV.U32 R143, RZ, RZ, R140.reuse ;  /* 0x000000ffff8f6224 */ /* 0x100fe200078e008c */
[----:B------:R-:W-:Y:S01]  /*1050*/  @P3 PRMT R128, RZ, 0x1054, RZ ;  /* 0x00001054ff803816 */ /* 0x000fe200000000ff */
[----:B------:R-:W-:Y:S01]  /*1060*/  @P6 IMAD.MOV.U32 R142, RZ, RZ, R140 ;  /* 0x000000ffff8e6224 */ /* 0x000fe200078e008c */
[----:B------:R5:W5:Y:S01]  /*1070*/  HMMA.16816.F16 R26, R36, R46, R26 ;  /* 0x0000002e241a723c */ /* 0x000b62000000081a */
[----:B---3--:R0:W3:Y:S02]  /*1080*/  @!P4 LDG.E.128.CONSTANT R132, [R164.64+0x1e0080] ;  /* 0x1e008004a484c981 */ /* 0x0080e4000c1e9d00 */
[----:B------:R-:W-:Y:S01]  /*1090*/  ISETP.GT.U32.AND P0, PT, R111, 0x1f, PT ;  /* 0x0000001f6f00780c */ /* 0x000fe20003f04070 */
[--C-:B------:R-:W-:Y:S01]  /*10a0*/  @P3 IMAD.MOV.U32 R131, RZ, RZ, R128.reuse ;  /* 0x000000ffff833224 */ /* 0x100fe200078e0080 */
[----:B------:R-:W-:Y:S01]  /*10b0*/  @P3 MOV R130, R128 ;  /* 0x0000008000823202 */ /* 0x000fe20000000f00 */
[----:B------:R-:W-:Y:S01]  /*10c0*/  @P3 IMAD.MOV.U32 R129, RZ, RZ, R128 ;  /* 0x000000ffff813224 */ /* 0x000fe200078e0080 */
[----:B------:R-:W-:Y:S01]  /*10d0*/  @P6 MOV R141, R140 ;  /* 0x0000008c008d6202 */ /* 0x000fe20000000f00 */
[C---:B-1----:R-:W5:Y:S04]  /*10e0*/  HMMA.16816.F16 R24, R48.reuse, R40, R24 ;  /* 0x000000283018723c */ /* 0x042f680000000818 */
[----:B------:R0:W3:Y:S01]  /*10f0*/  @!P3 LDG.E.128.CONSTANT R128, [R164.64+0x2d0080] ;  /* 0x2d008004a480b981 */ /* 0x0000e2000c1e9d00 */
[--C-:B------:R-:W-:Y:S01]  /*1100*/  @P5 IMAD.MOV.U32 R139, RZ, RZ, R136.reuse ;  /* 0x000000ffff8b5224 */ /* 0x100fe200078e0088 */
[C---:B------:R-:W-:Y:S01]  /*1110*/  LOP3.LUT R61, R109.reuse, 0x1, RZ, 0xc0, !PT ;  /* 0x000000016d3d7812 */ /* 0x040fe200078ec0ff */
[--C-:B------:R-:W-:Y:S01]  /*1120*/  @P5 IMAD.MOV.U32 R138, RZ, RZ, R136.reuse ;  /* 0x000000ffff8a5224 */ /* 0x100fe200078e0088 */
[C---:B------:R-:W5:Y:S02]  /*1130*/  HMMA.16816.F16 R22, R48.reuse, R42, R22 ;  /* 0x0000002a3016723c */ /* 0x040f640000000816 */
[----:B------:R0:W3:Y:S02]  /*1140*/  @!P6 LDG.E.128.CONSTANT R140, [R164.64+0x80] ;  /* 0x00008004a48ce981 */ /* 0x0000e4000c1e9d00 */
[----:B------:R-:W-:Y:S01]  /*1150*/  @P5 IMAD.MOV.U32 R137, RZ, RZ, R136 ;  /* 0x000000ffff895224 */ /* 0x000fe200078e0088 */
[----:B------:R-:W-:Y:S01]  /*1160*/  LOP3.LUT R156, R109, 0x1, RZ, 0xc, !PT ;  /* 0x000000016d9c7812 */ /* 0x000fe200078e0cff */
[----:B------:R-:W-:Y:S01]  /*1170*/  IMAD R60, R61, 0x2, R35 ;  /* 0x000000023d3c7824 */ /* 0x000fe200078e0223 */
[----:B------:R-:W-:Y:S01]  /*1180*/  IADD3 R153, R153, 0x1, RZ ;  /* 0x0000000199997810 */ /* 0x000fe20007ffe0ff */
[C---:B------:R-:W5:Y:S02]  /*1190*/  HMMA.16816.F16 R20, R48.reuse, R44, R20 ;  /* 0x0000002c3014723c */ /* 0x040f640000000814 */
[----:B------:R0:W3:Y:S02]  /*11a0*/  @!P5 LDG.E.128.CONSTANT R136, [R164.64+0xf0080] ;  /* 0x0f008004a488d981 */ /* 0x0000e4000c1e9d00 */
[----:B------:R-:W-:Y:S02]  /*11b0*/  IMAD R61, R61, 0x3600, R108 ;  /* 0x000036003d3d7824 */ /* 0x000fe400078e026c */
[----:B------:R-:W-:Y:S02]  /*11c0*/  IMAD R60, R60, 0x1200, RZ ;  /* 0x000012003c3c7824 */ /* 0x000fe400078e02ff */
[----:B------:R-:W5:Y:S04]  /*11d0*/  HMMA.16816.F16 R18, R48, R46, R18 ;  /* 0x0000002e3012723c */ /* 0x000f680000000812 */
[----:B------:R-:W-:Y:S02]  /*11e0*/  IMAD.SHL.U32 R112, R61, 0x2, RZ ;  /* 0x000000023d707824 */ /* 0x000fe400078e00ff */
[----:B------:R-:W-:Y:S02]  /*11f0*/  IMAD.SHL.U32 R113, R60, 0x2, RZ ;  /* 0x000000023c717824 */ /* 0x000fe400078e00ff */
[C---:B--2---:R-:W5:Y:S04]  /*1200*/  HMMA.16816.F16 R16, R52.reuse, R40, R16 ;  /* 0x000000283410723c */ /* 0x044f680000000810 */
[----:B------:R-:W-:Y:S01]  /*1210*/  IADD3 R67, R112, 0x9020, RZ ;  /* 0x0000902070437810 */ /* 0x000fe20007ffe0ff */
[----:B------:R-:W-:Y:S01]  /*1220*/  @!P0 IMAD R149, R148, 0x48, R159 ;  /* 0x0000004894958824 */ /* 0x000fe200078e029f */
[C---:B------:R-:W-:Y:S02]  /*1230*/  IADD3 R63, R113.reuse, 0x20, RZ ;  /* 0x00000020713f7810 */ /* 0x040fe40007ffe0ff */
[C---:B------:R-:W5:Y:S04]  /*1240*/  HMMA.16816.F16 R14, R52.reuse, R42, R14 ;  /* 0x0000002a340e723c */ /* 0x040f68000000080e */
[C---:B------:R-:W-:Y:S01]  /*1250*/  IADD3 R65, R113.reuse, 0x920, RZ ;  /* 0x0000092071417810 */ /* 0x040fe20007ffe0ff */
[----:B------:R-:W-:Y:S01]  /*1260*/  IMAD.U32 R64, R0, 0x2, R67 ;  /* 0x0000000200407824 */ /* 0x000fe200078e0043 */
[C---:B------:R-:W-:Y:S01]  /*1270*/  LEA R60, R34.reuse, R63, 0x1 ;  /* 0x0000003f223c7211 */ /* 0x040fe200078e08ff */
[----:B0-----:R-:W-:Y:S01]  /*1280*/  @!P0 IMAD.MOV.U32 R165, RZ, RZ, R149 ;  /* 0x000000ffffa58224 */ /* 0x001fe200078e0095 */
[C---:B------:R-:W5:Y:S04]  /*1290*/  HMMA.16816.F16 R12, R52.reuse, R44, R12 ;  /* 0x0000002c340c723c */ /* 0x040f68000000080c */
[----:B------:R-:W-:Y:S01]  /*12a0*/  IMAD.U32 R72, R34, 0x2, R65 ;  /* 0x0000000222487824 */ /* 0x000fe200078e0041 */
[----:B------:R-:W-:Y:S01]  /*12b0*/  IADD3 R65, R112, 0x9920, RZ ;  /* 0x0000992070417810 */ /* 0x000fe20007ffe0ff */
[----:B------:R-:W-:Y:S01]  /*12c0*/  LDSM.16.M88.4 R60, [R60] ;  /* 0x000000003c3c783b */ /* 0x000fe20000000200 */
[C---:B------:R-:W-:Y:S01]  /*12d0*/  IADD3 R71, R113.reuse, 0x1220, RZ ;  /* 0x0000122071477810 */ /* 0x040fe20007ffe0ff */
[----:B------:R-:W5:Y:S04]  /*12e0*/  HMMA.16816.F16 R10, R52, R46, R10 ;  /* 0x0000002e340a723c */ /* 0x000f68000000080a */
[----:B------:R-:W-:Y:S01]  /*12f0*/  IMAD.U32 R68, R0, 0x2, R65 ;  /* 0x0000000200447824 */ /* 0x000fe200078e0041 */
[----:B------:R-:W-:Y:S01]  /*1300*/  LDSM.16.M88.4 R72, [R72] ;  /* 0x000000004848783b */ /* 0x000fe20000000200 */
[C---:B------:R-:W-:Y:S01]  /*1310*/  IADD3 R69, R113.reuse, 0x1b20, RZ ;  /* 0x00001b2071457810 */ /* 0x040fe20007ffe0ff */
[C---:B------:R-:W-:Y:S01]  /*1320*/  IMAD.U32 R76, R34.reuse, 0x2, R71 ;  /* 0x00000002224c7824 */ /* 0x040fe200078e0047 */
[C---:B------:R-:W5:Y:S03]  /*1330*/  HMMA.16816.F16 R8, R56.reuse, R40, R8 ;  /* 0x000000283808723c */ /* 0x040f660000000808 */
[----:B------:R-:W0:Y:S01]  /*1340*/  LDSM.16.M88.4 R64, [R64] ;  /* 0x000000004040783b */ /* 0x000e220000000200 */
[----:B------:R-:W-:Y:S01]  /*1350*/  LEA R80, R34, R69, 0x1 ;  /* 0x0000004522507211 */ /* 0x000fe200078e08ff */
[----:B------:R-:W-:Y:S01]  /*1360*/  @!P0 IMAD R165, R156, 0x2400, R165 ;  /* 0x000024009ca58824 */ /* 0x000fe200078e02a5 */
[C---:B------:R-:W-:Y:S01]  /*1370*/  IADD3 R85, R113.reuse, 0x40, RZ ;  /* 0x0000004071557810 */ /* 0x040fe20007ffe0ff */
[----:B------:R-:W-:Y:S01]  /*1380*/  @!P2 IMAD R149, R148, 0x48, R157 ;  /* 0x000000489495a824 */ /* 0x000fe200078e029d */
[C---:B------:R-:W5:Y:S01]  /*1390*/  HMMA.16816.F16 R6, R56.reuse, R42, R6 ;  /* 0x0000002a3806723c */ /* 0x040f620000000806 */
[----:B------:R-:W0:Y:S03]  /*13a0*/  LDSM.16.M88.4 R68, [R68] ;  /* 0x000000004444783b */ /* 0x000e260000000200 */
[----:B------:R-:W-:Y:S01]  /*13b0*/  IADD3 R97, R112, 0x9040, RZ ;  /* 0x0000904070617810 */ /* 0x000fe20007ffe0ff */
[----:B------:R-:W-:Y:S01]  /*13c0*/  IMAD.U32 R84, R34, 0x2, R85 ;  /* 0x0000000222547824 */ /* 0x000fe200078e0055 */
[C---:B------:R-:W-:Y:S01]  /*13d0*/  IADD3 R91, R113.reuse, 0x1240, RZ ;  /* 0x00001240715b7810 */ /* 0x040fe20007ffe0ff */
[----:B------:R-:W1:Y:S01]  /*13e0*/  LDSM.16.M88.4 R76, [R76] ;  /* 0x000000004c4c783b */ /* 0x000e620000000200 */
[C---:B------:R-:W5:Y:S04]  /*13f0*/  HMMA.16816.F16 R4, R56.reuse, R44, R4 ;  /* 0x0000002c3804723c */ /* 0x040f680000000804 */
[C---:B------:R-:W-:Y:S01]  /*1400*/  IADD3 R89, R113.reuse, 0x1b40, RZ ;  /* 0x00001b4071597810 */ /* 0x040fe20007ffe0ff */
[----:B------:R-:W1:Y:S01]  /*1410*/  LDSM.16.M88.4 R80, [R80] ;  /* 0x000000005050783b */ /* 0x000e620000000200 */
[----:B------:R-:W-:Y:S01]  /*1420*/  LEA R88, R0, R97, 0x1 ;  /* 0x0000006100587211 */ /* 0x000fe200078e08ff */
[C---:B------:R-:W-:Y:S01]  /*1430*/  IMAD.U32 R100, R34.reuse, 0x2, R91 ;  /* 0x0000000222647824 */ /* 0x040fe200078e005b */
[----:B------:R-:W5:Y:S03]  /*1440*/  HMMA.16816.F16 R2, R56, R46, R2 ;  /* 0x0000002e3802723c */ /* 0x000f660000000802 */
[----:B------:R-:W-:Y:S01]  /*1450*/  LDSM.16.M88.4 R84, [R84] ;  /* 0x000000005454783b */ /* 0x000fe20000000200 */
[----:B------:R-:W-:Y:S01]  /*1460*/  LEA R104, R34, R89, 0x1 ;  /* 0x0000005922687211 */ /* 0x000fe200078e08ff */
[----:B------:R-:W-:Y:S01]  /*1470*/  @!P2 IMAD.MOV.U32 R158, RZ, RZ, R149 ;  /* 0x000000ffff9ea224 */ /* 0x000fe200078e0095 */
[----:B------:R-:W-:Y:S01]  /*1480*/  IADD3 R95, R112, 0x9940, RZ ;  /* 0x00009940705f7810 */ /* 0x000fe20007ffe0ff */
[----:B------:R-:W-:Y:S01]  /*1490*/  @!P1 IMAD R149, R148, 0x48, R155 ;  /* 0x0000004894959824 */ /* 0x000fe200078e029b */
[----:B------:R-:W-:Y:S01]  /*14a0*/  IADD3 R93, R113, 0x940, RZ ;  /* 0x00000940715d7810 */ /* 0x000fe20007ffe0ff */
[----:B------:R-:W2:Y:S03]  /*14b0*/  LDSM.16.M88.4 R88, [R88] ;  /* 0x000000005858783b */ /* 0x000ea60000000200 */
[----:B------:R-:W-:Y:S01]  /*14c0*/  IMAD.U32 R92, R0, 0x2, R95 ;  /* 0x00000002005c7824 */ /* 0x000fe200078e005f */
[----:B------:R-:W-:Y:S01]  /*14d0*/  @!P0 IADD3 R164, R147, R165, RZ ;  /* 0x000000a593a48210 */ /* 0x000fe20007ffe0ff */
[----:B------:R-:W-:Y:S01]  /*14e0*/  IMAD.U32 R96, R34, 0x2, R93 ;  /* 0x0000000222607824 */ /* 0x000fe200078e005d */
[----:B------:R-:W-:Y:S02]  /*14f0*/  LDSM.16.M88.4 R100, [R100] ;  /* 0x000000006464783b */ /* 0x000fe40000000200 */
[----:B-----5:R-:W-:-:S01]  /*1500*/  @!P1 IMAD R38, R156, 0x2400, R149 ;  /* 0x000024009c269824 */ /* 0x020fc200078e0295 */
[C---:B0-----:R-:W5:Y:S03]  /*1510*/  HMMA.16816.F16 R32, R60.reuse, R64, R32 ;  /* 0x000000403c20723c */ /* 0x041f660000000820 */
[----:B------:R-:W2:Y:S02]  /*1520*/  LDSM.16.M88.4 R92, [R92] ;  /* 0x000000005c5c783b */ /* 0x000ea40000000200 */
[----:B------:R-:W-:Y:S01]  /*1530*/  @!P0 IMAD.SHL.U32 R164, R164, 0x2, RZ ;  /* 0x00000002a4a48824 */ /* 0x000fe200078e00ff */
[C---:B------:R-:W-:Y:S01]  /*1540*/  @!P1 IADD3 R38, R147.reuse, R38, RZ ;  /* 0x0000002693269210 */ /* 0x040fe20007ffe0ff */
[C---:B------:R-:W-:Y:S01]  /*1550*/  @!P2 IMAD R158, R156.reuse, 0x2400, R158 ;  /* 0x000024009c9ea824 */ /* 0x040fe200078e029e */
[C---:B------:R-:W5:Y:S01]  /*1560*/  HMMA.16816.F16 R30, R60.reuse, R66, R30 ;  /* 0x000000423c1e723c */ /* 0x040f62000000081e */
[----:B------:R-:W2:Y:S03]  /*1570*/  LDSM.16.M88.4 R96, [R96] ;  /* 0x000000006060783b */ /* 0x000ea60000000200 */
[C---:B------:R-:W-:Y:S02]  /*1580*/  @!P2 IMAD.IADD R158, R147.reuse, 0x1, R158 ;  /* 0x00000001939ea824 */ /* 0x040fe400078e029e */
[----:B------:R-:W-:Y:S01]  /*1590*/  IMAD R165, R156, 0x2400, R149 ;  /* 0x000024009ca57824 */ /* 0x000fe200078e0295 */
[----:B------:R-:W3:Y:S01]  /*15a0*/  LDSM.16.M88.4 R104, [R104] ;  /* 0x000000006868783b */ /* 0x000ee20000000200 */
[C---:B------:R-:W5:Y:S04]  /*15b0*/  HMMA.16816.F16 R28, R60.reuse, R68, R28 ;  /* 0x000000443c1c723c */ /* 0x040f68000000081c */
[----:B------:R-:W-:Y:S02]  /*15c0*/  @!P2 IMAD.SHL.U32 R158, R158, 0x2, RZ ;  /* 0x000000029e9ea824 */ /* 0x000fe400078e00ff */
[----:B------:R-:W-:Y:S02]  /*15d0*/  IMAD R165, R156, 0x1200, R165 ;  /* 0x000012009ca57824 */ /* 0x000fe400078e02a5 */
[----:B------:R5:W5:Y:S04]  /*15e0*/  HMMA.16816.F16 R26, R60, R70, R26 ;  /* 0x000000463c1a723c */ /* 0x000b68000000081a */
[----:B------:R-:W-:Y:S03]  /*15f0*/  IMAD.IADD R165, R147, 0x1, R165 ;  /* 0x0000000193a57824 */ /* 0x000fe600078e02a5 */
[----:B-----5:R-:W-:Y:S01]  /*1600*/  IADD3 R61, R113, 0x60, RZ ;  /* 0x00000060713d7810 */ /* 0x020fe20007ffe0ff */
[C---:B------:R-:W5:Y:S04]  /*1610*/  HMMA.16816.F16 R24, R72.reuse, R64, R24 ;  /* 0x000000404818723c */ /* 0x040f680000000818 */
[----:B------:R-:W-:Y:S02]  /*1620*/  IMAD.U32 R60, R34, 0x2, R61 ;  /* 0x00000002223c7824 */ /* 0x000fe400078e003d */
[----:B------:R-:W-:Y:S02]  /*1630*/  IMAD.SHL.U32 R165, R165, 0x2, RZ ;  /* 0x00000002a5a57824 */ /* 0x000fe400078e00ff */
[C---:B------:R-:W5:Y:S02]  /*1640*/  HMMA.16816.F16 R22, R72.reuse, R66, R22 ;  /* 0x000000424816723c */ /* 0x040f640000000816 */
[----:B------:R-:W-:Y:S06]  /*1650*/  LDSM.16.M88.4 R60, [R60] ;  /* 0x000000003c3c783b */ /* 0x000fec0000000200 */
[C---:B------:R-:W5:Y:S08]  /*1660*/  HMMA.16816.F16 R20, R72.reuse, R68, R20 ;  /* 0x000000444814723c */ /* 0x040f700000000814 */
[----:B------:R5:W5:Y:S07]  /*1670*/  HMMA.16816.F16 R18, R72, R70, R18 ;  /* 0x000000464812723c */ /* 0x000b6e0000000812 */
[----:B-----5:R-:W-:Y:S01]  /*1680*/  IADD3 R73, R112, 0x9060, RZ ;  /* 0x0000906070497810 */ /* 0x020fe20007ffe0ff */
[C---:B-1----:R-:W5:Y:S08]  /*1690*/  HMMA.16816.F16 R16, R76.reuse, R64, R16 ;  /* 0x000000404c10723c */ /* 0x042f700000000810 */
        /* <DEDUP_REMOVED lines=13> */
[C---:B------:R-:W-:Y:S03]  /*1770*/  IMAD.U32 R72, R34.reuse, 0x2, R69 ;  /* 0x0000000222487824 */ /* 0x040fe600078e0045 */
[----:B-----5:R-:W-:-:S01]  /*1780*/  LEA R80, R34, R65, 0x1 ;  /* 0x0000004122507211 */ /* 0x020fc200078e08ff */
[C---:B--2---:R-:W5:Y:S01]  /*1790*/  HMMA.16816.F16 R32, R84.reuse, R88, R32 ;  /* 0x000000585420723c */ /* 0x044f620000000820 */
[----:B------:R-:W0:Y:S03]  /*17a0*/  LDSM.16.M88.4 R64, [R64] ;  /* 0x000000004040783b */ /* 0x000e260000000200 */
[----:B------:R-:W-:Y:S03]  /*17b0*/  IADD3 R71, R112, 0x9960, RZ ;  /* 0x0000996070477810 */ /* 0x000fe60007ffe0ff */
[----:B------:R-:W-:Y:S01]  /*17c0*/  LDSM.16.M88.4 R72, [R72] ;  /* 0x000000004848783b */ /* 0x000fe20000000200 */
[C---:B------:R-:W5:Y:S04]  /*17d0*/  HMMA.16816.F16 R30, R84.reuse, R90, R30 ;  /* 0x0000005a541e723c */ /* 0x040f68000000081e */
[----:B------:R-:W-:Y:S01]  /*17e0*/  LEA R68, R0, R71, 0x1 ;  /* 0x0000004700447211 */ /* 0x000fe200078e08ff */
[----:B------:R-:W-:Y:S03]  /*17f0*/  LDSM.16.M88.4 R80, [R80] ;  /* 0x000000005050783b */ /* 0x000fe60000000200 */
[C---:B------:R-:W5:Y:S03]  /*1800*/  HMMA.16816.F16 R28, R84.reuse, R92, R28 ;  /* 0x0000005c541c723c */ /* 0x040f66000000081c */
[----:B------:R-:W0:Y:S05]  /*1810*/  LDSM.16.M88.4 R68, [R68] ;  /* 0x000000004444783b */ /* 0x000e2a0000000200 */
[----:B------:R-:W5:Y:S01]  /*1820*/  HMMA.16816.F16 R26, R84, R94, R26 ;  /* 0x0000005e541a723c */ /* 0x000f62000000081a */
[----:B------:R-:W-:Y:S07]  /*1830*/  BAR.SYNC.DEFER_BLOCKING 0x0 ;  /* 0x0000000000007b1d */ /* 0x000fee0000010000 */
[C---:B------:R-:W5:Y:S08]  /*1840*/  HMMA.16816.F16 R24, R96.reuse, R88, R24 ;  /* 0x000000586018723c */ /* 0x040f700000000818 */
[C---:B------:R-:W5:Y:S08]  /*1850*/  HMMA.16816.F16 R22, R96.reuse, R90, R22 ;  /* 0x0000005a6016723c */ /* 0x040f700000000816 */
[C---:B------:R-:W5:Y:S01]  /*1860*/  HMMA.16816.F16 R20, R96.reuse, R92, R20 ;  /* 0x0000005c6014723c */ /* 0x040f620000000814 */
[----:B----4-:R1:W-:Y:S03]  /*1870*/  @!P0 STS.128 [R164], R124 ;  /* 0x0000007ca4008388 */ /* 0x0103e60000000c00 */
[----:B------:R-:W-:Y:S03]  /*1880*/  IADD3 R109, P0, R109, 0x1, RZ ;  /* 0x000000016d6d7810 */ /* 0x000fe60007f1e0ff */
[----:B------:R2:W-:Y:S01]  /*1890*/  @!P2 STS.128 [R158+0x1b00], R120 ;  /* 0x001b00789e00a388 */ /* 0x0005e20000000c00 */
[----:B------:R-:W5:Y:S04]  /*18a0*/  HMMA.16816.F16 R18, R96, R94, R18 ;  /* 0x0000005e6012723c */ /* 0x000f680000000812 */
[----:B------:R-:W-:Y:S01]  /*18b0*/  IMAD.X R150, RZ, RZ, R150, P0 ;  /* 0x000000ffff967224 */ /* 0x000fe200000e0696 */
[----:B------:R-:W-:Y:S03]  /*18c0*/  ISETP.NE.AND P0, PT, R153, 0x9f, PT ;  /* 0x0000009f9900780c */ /* 0x000fe60003f05270 */
[C---:B------:R-:W5:Y:S08]  /*18d0*/  HMMA.16816.F16 R16, R100.reuse, R88, R16 ;  /* 0x000000586410723c */ /* 0x040f700000000810 */
[C---:B------:R-:W5:Y:S08]  /*18e0*/  HMMA.16816.F16 R14, R100.reuse, R90, R14 ;  /* 0x0000005a640e723c */ /* 0x040f70000000080e */
[C---:B------:R-:W5:Y:S04]  /*18f0*/  HMMA.16816.F16 R12, R100.reuse, R92, R12 ;  /* 0x0000005c640c723c */ /* 0x040f68000000080c */
[----:B-1----:R-:W-:Y:S01]  /*1900*/  @!P1 SHF.L.U32 R164, R38, 0x1, RZ ;  /* 0x0000000126a49819 */ /* 0x002fe200000006ff */
[----:B--2---:R-:W-:Y:S03]  /*1910*/  IMAD R158, R156, 0x4800, R115 ;  /* 0x000048009c9e7824 */ /* 0x004fe600078e0273 */
[----:B------:R-:W5:Y:S01]  /*1920*/  HMMA.16816.F16 R10, R100, R94, R10 ;  /* 0x0000005e640a723c */ /* 0x000f62000000080a */
[----:B------:R-:W-:Y:S06]  /*1930*/  @!P1 STS.128 [R164+0x3600], R116 ;  /* 0x00360074a4009388 */ /* 0x000fec0000000c00 */
[----:B---3--:R-:W-:Y:S01]  /*1940*/  STS.128 [R165+0xe100], R128 ;  /* 0x00e10080a5007388 */ /* 0x008fe20000000c00 */
[C---:B------:R-:W5:Y:S05]  /*1950*/  HMMA.16816.F16 R8, R104.reuse, R88, R8 ;  /* 0x000000586808723c */ /* 0x040f6a0000000808 */
[----:B------:R1:W-:Y:S03]  /*1960*/  STS.128 [R165+0xc600], R132 ;  /* 0x00c60084a5007388 */ /* 0x0003e60000000c00 */
[C---:B------:R-:W5:Y:S03]  /*1970*/  HMMA.16816.F16 R6, R104.reuse, R90, R6 ;  /* 0x0000005a6806723c */ /* 0x040f660000000806 */
[----:B------:R2:W-:Y:S05]  /*1980*/  STS.128 [R165+0x9000], R140 ;  /* 0x0090008ca5007388 */ /* 0x0005ea0000000c00 */
[C---:B------:R-:W5:Y:S01]  /*1990*/  HMMA.16816.F16 R4, R104.reuse, R92, R4 ;  /* 0x0000005c6804723c */ /* 0x040f620000000804 */
[----:B------:R2:W-:Y:S06]  /*19a0*/  STS.128 [R165+0xab00], R136 ;  /* 0x00ab0088a5007388 */ /* 0x0005ec0000000c00 */
[----:B------:R-:W-:Y:S01]  /*19b0*/  BAR.SYNC.DEFER_BLOCKING 0x0 ;  /* 0x0000000000007b1d */ /* 0x000fe20000010000 */
[----:B------:R-:W5:-:S08]  /*19c0*/  HMMA.16816.F16 R2, R104, R94, R2 ;  /* 0x0000005e6802723c */ /* 0x000f500000000802 */
[C---:B0----5:R5:W5:Y:S04]  /*19d0*/  HMMA.16816.F16 R32, R60.reuse, R64, R32 ;  /* 0x000000403c20723c */ /* 0x061b680000000820 */
[----:B-1----:R-:W-:Y:S04]  /*19e0*/  IMAD.IADD R133, R158, 0x1, R151 ;  /* 0x000000019e857824 */ /* 0x002fe800078e0297 */
[C---:B------:R5:W5:Y:S08]  /*19f0*/  HMMA.16816.F16 R30, R60.reuse, R66, R30 ;  /* 0x000000423c1e723c */ /* 0x040b70000000081e */
[C---:B------:R5:W5:Y:S08]  /*1a00*/  HMMA.16816.F16 R28, R60.reuse, R68, R28 ;  /* 0x000000443c1c723c */ /* 0x040b70000000081c */
[----:B------:R5:W5:Y:S01]  /*1a10*/  HMMA.16816.F16 R26, R60, R70, R26 ;  /* 0x000000463c1a723c */ /* 0x000b62000000081a */
[----:B------:R2:W0:Y:S07]  /*1a20*/  LDSM.16.M88.4 R36, [R133] ;  /* 0x000000008524783b */ /* 0x00042e0000000200 */
[C---:B------:R5:W5:Y:S08]  /*1a30*/  HMMA.16816.F16 R24, R72.reuse, R64, R24 ;  /* 0x000000404818723c */ /* 0x040b700000000818 */
[C---:B------:R5:W5:Y:S04]  /*1a40*/  HMMA.16816.F16 R22, R72.reuse, R66, R22 ;  /* 0x000000424816723c */ /* 0x040b680000000816 */
[----:B------:R-:W-:Y:S01]  /*1a50*/  IMAD R131, R156, 0x3600, R108 ;  /* 0x000036009c837824 */ /* 0x000fe200078e026c */
[C-C-:B------:R-:W-:Y:S02]  /*1a60*/  IADD3 R132, R151.reuse, 0x900, R158.reuse ;  /* 0x0000090097847810 */ /* 0x140fe40007ffe09e */
[C-C-:B------:R-:W-:Y:S01]  /*1a70*/  IADD3 R130, R151.reuse, 0x1200, R158.reuse ;  /* 0x0000120097827810 */ /* 0x140fe20007ffe09e */
[C---:B------:R5:W5:Y:S02]  /*1a80*/  HMMA.16816.F16 R20, R72.reuse, R68, R20 ;  /* 0x000000444814723c */ /* 0x040b640000000814 */
[----:B------:R2:W0:Y:S02]  /*1a90*/  LDSM.16.M88.4 R48, [R132] ;  /* 0x000000008430783b */ /* 0x0004240000000200 */
[----:B------:R-:W-:Y:S02]  /*1aa0*/  IADD3 R158, R151, 0x1b00, R158 ;  /* 0x00001b00979e7810 */ /* 0x000fe40007ffe09e */
[----:B------:R-:W-:Y:S02]  /*1ab0*/  SHF.L.U32 R131, R131, 0x1, RZ ;  /* 0x0000000183837819 */ /* 0x000fe400000006ff */
[----:B------:R5:W5:Y:S01]  /*1ac0*/  HMMA.16816.F16 R18, R72, R70, R18 ;  /* 0x000000464812723c */ /* 0x000b620000000812 */
[----:B------:R2:W0:Y:S03]  /*1ad0*/  LDSM.16.M88.4 R52, [R130] ;  /* 0x000000008234783b */ /* 0x0004260000000200 */
[C-C-:B------:R-:W-:Y:S02]  /*1ae0*/  IADD3 R129, R152.reuse, 0x9000, R131.reuse ;  /* 0x0000900098817810 */ /* 0x140fe40007ffe083 */
[----:B------:R-:W-:Y:S01]  /*1af0*/  IADD3 R128, R152, 0x9900, R131 ;  /* 0x0000990098807810 */ /* 0x000fe20007ffe083 */
[----:B------:R2:W0:Y:S01]  /*1b00*/  LDSM.16.M88.4 R56, [R158] ;  /* 0x000000009e38783b */ /* 0x0004220000000200 */
[C---:B------:R5:W5:Y:S05]  /*1b10*/  HMMA.16816.F16 R16, R76.reuse, R64, R16 ;  /* 0x000000404c10723c */ /* 0x040b6a0000000810 */
[----:B------:R2:W0:Y:S03]  /*1b20*/  LDSM.16.M88.4 R40, [R129] ;  /* 0x000000008128783b */ /* 0x0004260000000200 */
[C---:B------:R5:W5:Y:S03]  /*1b30*/  HMMA.16816.F16 R14, R76.reuse, R66, R14 ;  /* 0x000000424c0e723c */ /* 0x040b66000000080e */
[----:B------:R2:W0:Y:S05]  /*1b40*/  LDSM.16.M88.4 R44, [R128] ;  /* 0x00000000802c783b */ /* 0x00042a0000000200 */
[C---:B------:R5:W5:Y:S08]  /*1b50*/  HMMA.16816.F16 R12, R76.reuse, R68, R12 ;  /* 0x000000444c0c723c */ /* 0x040b70000000080c */
[----:B------:R5:W5:Y:S08]  /*1b60*/  HMMA.16816.F16 R10, R76, R70, R10 ;  /* 0x000000464c0a723c */ /* 0x000b70000000080a */
[C---:B------:R5:W5:Y:S08]  /*1b70*/  HMMA.16816.F16 R8, R80.reuse, R64, R8 ;  /* 0x000000405008723c */ /* 0x040b700000000808 */
[C---:B------:R5:W5:Y:S08]  /*1b80*/  HMMA.16816.F16 R6, R80.reuse, R66, R6 ;  /* 0x000000425006723c */ /* 0x040b700000000806 */
[C---:B------:R5:W5:Y:S08]  /*1b90*/  HMMA.16816.F16 R4, R80.reuse, R68, R4 ;  /* 0x000000445004723c */ /* 0x040b700000000804 */
[----:B------:R5:W5:Y:S01]  /*1ba0*/  HMMA.16816.F16 R2, R80, R70, R2 ;  /* 0x000000465002723c */ /* 0x000b620000000802 */
[----:B------:R-:W-:-:S07]  /*1bb0*/  @P0 BRA `(.L_x_36) ;  /* 0xfffff0e000000947 */ /* 0x000fce000383ffff */
[----:B-----5:R-:W1:Y:S01]  /*1bc0*/  S2R R60, SR_TID.Y ;  /* 0x00000000003c7919 */ /* 0x020e620000002200 */
[----:B0-----:R5:W-:Y:S01]  /*1bd0*/  HMMA.16816.F16 R64, R36, R42, R30 ;  /* 0x0000002a2440723c */ /* 0x001be2000000081e */
[----:B------:R-:W-:-:S02]  /*1be0*/  IMAD.MOV.U32 R95, RZ, RZ, RZ ;  /* 0x000000ffff5f7224 */ /* 0x000fc400078e00ff */
[----:B------:R-:W0:Y:S04]  /*1bf0*/  S2R R88, SR_TID.X ;  /* 0x0000000000587919 */ /* 0x000e280000002100 */
[----:B------:R-:W3:Y:S01]  /*1c00*/  S2R R87, SR_CTAID.X ;  /* 0x0000000000577919 */ /* 0x000ee20000002500 */
[C---:B------:R5:W-:Y:S02]  /*1c10*/  HMMA.16816.F16 R66, R36.reuse, R44, R28 ;  /* 0x0000002c2442723c */ /* 0x040be4000000081c */
[----:B-----5:R-:W-:Y:S01]  /*1c20*/  IMAD.MOV.U32 R31, RZ, RZ, RZ ;  /* 0x000000ffff1f7224 */ /* 0x020fe200078e00ff */
[----:B------:R-:W4:Y:S05]  /*1c30*/  S2R R92, SR_CTAID.Y ;  /* 0x00000000005c7919 */ /* 0x000f2a0000002600 */
[----:B------:R5:W-:Y:S01]  /*1c40*/  HMMA.16816.F16 R68, R36, R46, R26 ;  /* 0x0000002e2444723c */ /* 0x000be2000000081a */
[----:B-1----:R-:W-:Y:S01]  /*1c50*/  SHF.R.U32.HI R30, RZ, 0x2, R60 ;  /* 0x00000002ff1e7819 */ /* 0x002fe2000001163c */
[----:B------:R-:W-:-:S06]  /*1c60*/  IMAD.SHL.U32 R60, R60, 0x40, RZ ;  /* 0x000000403c3c7824 */ /* 0x000fcc00078e00ff */
[----:B------:R5:W-:Y:S01]  /*1c70*/  HMMA.16816.F16 R70, R48, R40, R24 ;  /* 0x000000283046723c */ /* 0x000be20000000818 */
[----:B0-----:R-:W-:Y:S01]  /*1c80*/  SHF.R.U32.HI R94, RZ, 0x2, R88 ;  /* 0x00000002ff5e7819 */ /* 0x001fe20000011658 */
[----:B------:R-:W-:Y:S01]  /*1c90*/  IMAD.SHL.U32 R86, R88, 0x8, RZ ;  /* 0x0000000858567824 */ /* 0x000fe200078e00ff */
[----:B------:R-:W-:-:S03]  /*1ca0*/  LOP3.LUT R60, R60, 0x40, RZ, 0xc0, !PT ;  /* 0x000000403c3c7812 */ /* 0x000fc600078ec0ff */
[----:B---3--:R-:W-:Y:S01]  /*1cb0*/  IMAD.WIDE.U32 R28, R87, 0x80, R94 ;  /* 0x00000080571c7825 */ /* 0x008fe200078e005e */
[----:B------:R-:W-:Y:S01]  /*1cc0*/  LOP3.LUT R86, R86, 0x18, RZ, 0xc0, !PT ;  /* 0x0000001856567812 */ /* 0x000fe200078ec0ff */
[----:B------:R5:W5:Y:S02]  /*1cd0*/  HMMA.16816.F16 R32, R36, R40, R32 ;  /* 0x000000282420723c */ /* 0x000b640000000820 */
[----:B----4-:R-:W-:Y:S01]  /*1ce0*/  IMAD.WIDE.U32 R30, R92, 0x3, R30 ;  /* 0x000000035c1e7825 */ /* 0x010fe200078e001e */
[----:B------:R-:W-:-:S03]  /*1cf0*/  IADD3 R84, P1, R60, R28, RZ ;  /* 0x0000001c3c547210 */ /* 0x000fc60007f3e0ff */
[----:B------:R-:W-:Y:S01]  /*1d00*/  IMAD.WIDE.U32 R92, R92, 0xc0, RZ ;  /* 0x000000c05c5c7825 */ /* 0x000fe200078e00ff */
[----:B-----5:R-:W-:Y:S01]  /*1d10*/  IADD3 R26, P2, R84, 0x8, RZ ;  /* 0x00000008541a7810 */ /* 0x020fe20007f5e0ff */
[----:B------:R5:W-:Y:S01]  /*1d20*/  HMMA.16816.F16 R72, R48, R42, R22 ;  /* 0x0000002a3048723c */ /* 0x000be20000000816 */
[----:B------:R-:W-:Y:S01]  /*1d30*/  ISETP.GT.U32.AND P0, PT, R30, 0x27, PT ;  /* 0x000000271e00780c */ /* 0x000fe20003f04070 */
[----:B------:R-:W-:Y:S02]  /*1d40*/  IMAD.X R85, RZ, RZ, R29, P1 ;  /* 0x000000ffff557224 */ /* 0x000fe400008e061d */
[----:B------:R-:W-:Y:S01]  /*1d50*/  IMAD.WIDE.U32 R28, R110, 0x20, R92 ;  /* 0x000000206e1c7825 */ /* 0x000fe200078e005c */
[----:B------:R-:W-:Y:S02]  /*1d60*/  ISETP.GT.U32.AND.EX P6, PT, R31, RZ, PT, P0 ;  /* 0x000000ff1f00720c */ /* 0x000fe40003fc4100 */
[----:B------:R-:W-:Y:S01]  /*1d70*/  ISETP.GE.U32.AND P0, PT, R26, c[0x0][0x180], PT ;  /* 0x000060001a007a0c */ /* 0x000fe20003f06070 */
[----:B------:R-:W-:Y:S01]  /*1d80*/  IMAD.X R27, RZ, RZ, R85, P2 ;  /* 0x000000ffff1b7224 */ /* 0x000fe200010e0655 */
[----:B------:R-:W-:-:S04]  /*1d90*/  LOP3.LUT R26, R28, R86, RZ, 0xfc, !PT ;  /* 0x000000561c1a7212 */ /* 0x000fc800078efcff */
[----:B------:R-:W-:Y:S02]  /*1da0*/  ISETP.GE.OR.EX P3, PT, R27, c[0x0][0x184], P6, P0 ;  /* 0x000061001b007a0c */ /* 0x000fe40003766700 */
[----:B------:R-:W-:-:S04]  /*1db0*/  LEA R90, P0, R26, c[0x0][0x168], 0x1 ;  /* 0x00005a001a5a7a11 */ /* 0x000fc800078008ff */
[----:B------:R-:W-:-:S07]  /*1dc0*/  LEA.HI.X R91, R26, c[0x0][0x16c], R29, 0x1, P0 ;  /* 0x00005b001a5b7a11 */ /* 0x000fce00000f0c1d */
[----:B------:R-:W3:Y:S01]  /*1dd0*/  @!P3 LDG.E.128.CONSTANT R24, [R90.64] ;  /* 0x000000045a18b981 */ /* 0x000ee2000c1e9d00 */
[----:B------:R-:W-:Y:S01]  /*1de0*/  IMAD R82, R110, 0x1200, RZ ;  /* 0x000012006e527824 */ /* 0x000fe200078e02ff */
[C---:B------:R-:W-:Y:S01]  /*1df0*/  IADD3 R31, R115.reuse, 0x4820, RZ ;  /* 0x00004820731f7810 */ /* 0x040fe20007ffe0ff */
[C---:B------:R5:W-:Y:S01]  /*1e00*/  HMMA.16816.F16 R74, R48.reuse, R44, R20 ;  /* 0x0000002c304a723c */ /* 0x040be20000000814 */
[C---:B------:R-:W-:Y:S01]  /*1e10*/  IADD3 R37, R115.reuse, 0x5a20, RZ ;  /* 0x00005a2073257810 */ /* 0x040fe20007ffe0ff */
[----:B------:R-:W-:Y:S01]  /*1e20*/  IMAD.SHL.U32 R88, R88, 0x10, RZ ;  /* 0x0000001058587824 */ /* 0x000fe200078e00ff */
[----:B------:R-:W-:Y:S01]  /*1e30*/  IADD3 R29, R82, 0xfc20, RZ ;  /* 0x0000fc20521d7810 */ /* 0x000fe20007ffe0ff */
[----:B------:R-:W-:Y:S01]  /*1e40*/  IMAD.U32 R60, R34, 0x2, R31 ;  /* 0x00000002223c7824 */ /* 0x000fe200078e001f */
[----:B-----5:R-:W-:Y:S01]  /*1e50*/  IADD3 R23, R82, 0x10520, RZ ;  /* 0x0001052052177810 */ /* 0x020fe20007ffe0ff */
[----:B------:R-:W-:Y:S01]  /*1e60*/  IMAD.U32 R80, R34, 0x2, R37 ;  /* 0x0000000222507824 */ /* 0x000fe200078e0025 */
[C---:B------:R-:W-:Y:S01]  /*1e70*/  IADD3 R21, R115.reuse, 0x5120, RZ ;  /* 0x0000512073157810 */ /* 0x040fe20007ffe0ff */
[C---:B------:R-:W-:Y:S01]  /*1e80*/  IMAD.U32 R28, R0.reuse, 0x2, R29 ;  /* 0x00000002001c7824 */ /* 0x040fe200078e001d */
[----:B------:R5:W-:Y:S01]  /*1e90*/  HMMA.16816.F16 R18, R48, R46, R18 ;  /* 0x0000002e3012723c */ /* 0x000be20000000812 */
[----:B------:R-:W-:Y:S01]  /*1ea0*/  LDSM.16.M88.4 R60, [R60] ;  /* 0x000000003c3c783b */ /* 0x000fe20000000200 */
[----:B------:R-:W-:Y:S01]  /*1eb0*/  IMAD.U32 R20, R0, 0x2, R23 ;  /* 0x0000000200147824 */ /* 0x000fe200078e0017 */
[----:B------:R-:W-:Y:S01]  /*1ec0*/  LOP3.LUT R88, R88, 0x30, RZ, 0xc0, !PT ;  /* 0x0000003058587812 */ /* 0x000fe200078ec0ff */
[C---:B------:R-:W-:Y:S01]  /*1ed0*/  IMAD.U32 R36, R34.reuse, 0x2, R21 ;  /* 0x0000000222247824 */ /* 0x040fe200078e0015 */
[----:B------:R-:W0:Y:S03]  /*1ee0*/  LDSM.16.M88.4 R28, [R28] ;  /* 0x000000001c1c783b */ /* 0x000e260000000200 */
[C---:B------:R5:W-:Y:S02]  /*1ef0*/  HMMA.16816.F16 R76, R52.reuse, R42, R14 ;  /* 0x0000002a344c723c */ /* 0x040be4000000080e */
[----:B-----5:R-:W1:Y:S04]  /*1f00*/  LDSM.16.M88.4 R48, [R80] ;  /* 0x000000005030783b */ /* 0x020e680000000200 */
[----:B------:R-:W4:Y:S01]  /*1f10*/  LDSM.16.M88.4 R20, [R20] ;  /* 0x000000001414783b */ /* 0x000f220000000200 */
[----:B------:R-:W-:Y:S01]  /*1f20*/  IADD3 R15, R115, 0x6320, RZ ;  /* 0x00006320730f7810 */ /* 0x000fe20007ffe0ff */
[----:B------:R5:W-:Y:S02]  /*1f30*/  HMMA.16816.F16 R78, R52, R44, R12 ;  /* 0x0000002c344e723c */ /* 0x000be4000000080c */
[----:B------:R-:W2:Y:S02]  /*1f40*/  LDSM.16.M88.4 R36, [R36] ;  /* 0x000000002424783b */ /* 0x000ea40000000200 */
[----:B------:R-:W-:-:S04]  /*1f50*/  IMAD.U32 R14, R34, 0x2, R15 ;  /* 0x00000002220e7824 */ /* 0x000fc800078e000f */
[C---:B------:R-:W5:Y:S02]  /*1f60*/  HMMA.16816.F16 R16, R52.reuse, R40, R16 ;  /* 0x000000283410723c */ /* 0x040f640000000810 */
[----:B-----5:R-:W0:Y:S06]  /*1f70*/  LDSM.16.M88.4 R12, [R14] ;  /* 0x000000000e0c783b */ /* 0x020e2c0000000200 */
[----:B------:R-:W5:Y:S08]  /*1f80*/  HMMA.16816.F16 R10, R52, R46, R10 ;  /* 0x0000002e340a723c */ /* 0x000f70000000080a */
[C---:B------:R-:W5:Y:S08]  /*1f90*/  HMMA.16816.F16 R40, R56.reuse, R40, R8 ;  /* 0x000000283828723c */ /* 0x040f700000000808 */
[C---:B------:R5:W5:Y:S07]  /*1fa0*/  HMMA.16816.F16 R44, R56.reuse, R44, R4 ;  /* 0x0000002c382c723c */ /* 0x040b6e0000000804 */
[----:B-----5:R-:W-:Y:S01]  /*1fb0*/  IADD3 R5, R115, 0x4840, RZ ;  /* 0x0000484073057810 */ /* 0x020fe20007ffe0ff */
[----:B------:R5:W5:Y:S04]  /*1fc0*/  HMMA.16816.F16 R42, R56, R42, R6 ;  /* 0x0000002a382a723c */ /* 0x000b680000000806 */
[----:B------:R-:W-:-:S03]  /*1fd0*/  IMAD.U32 R8, R34, 0x2, R5 ;  /* 0x0000000222087824 */ /* 0x000fc600078e0005 */
[----:B-----5:R-:W-:Y:S01]  /*1fe0*/  IADD3 R7, R82, 0xfc40, RZ ;  /* 0x0000fc4052077810 */ /* 0x020fe20007ffe0ff */
[----:B------:R-:W5:Y:S04]  /*1ff0*/  HMMA.16816.F16 R58, R56, R46, R2 ;  /* 0x0000002e383a723c */ /* 0x000f680000000802 */
[----:B------:R-:W-:-:S04]  /*2000*/  IMAD.U32 R4, R0, 0x2, R7 ;  /* 0x0000000200047824 */ /* 0x000fc800078e0007 */
[-C--:B0-----:R-:W5:Y:S02]  /*2010*/  HMMA.16816.F16 R46, R60, R28.reuse, R32 ;  /* 0x0000001c3c2e723c */ /* 0x081f640000000820 */
[----:B------:R-:W-:Y:S06]  /*2020*/  LDSM.16.M88.4 R4, [R4] ;  /* 0x000000000404783b */ /* 0x000fec0000000200 */
[C---:B-1----:R5:W-:Y:S07]  /*2030*/  HMMA.16816.F16 R32, R48.reuse, R28, R16 ;  /* 0x0000001c3020723c */ /* 0x042bee0000000810 */
[----:B-----5:R-:W-:Y:S01]  /*2040*/  IADD3 R17, R82, 0x10540, RZ ;  /* 0x0001054052117810 */ /* 0x020fe20007ffe0ff */
[----:B----4-:R5:W-:Y:S02]  /*2050*/  HMMA.16816.F16 R56, R48, R22, R10 ;  /* 0x000000163038723c */ /* 0x010be4000000080a */
[----:B-----5:R-:W0:Y:S02]  /*2060*/  LDSM.16.M88.4 R8, [R8] ;  /* 0x000000000808783b */ /* 0x020e240000000200 */
[----:B------:R-:W-:-:S04]  /*2070*/  IMAD.U32 R16, R0, 0x2, R17 ;  /* 0x0000000200107824 */ /* 0x000fc800078e0011 */
[----:B--2---:R5:W-:Y:S02]  /*2080*/  HMMA.16816.F16 R2, R36, R22, R18 ;  /* 0x000000162402723c */ /* 0x004be40000000812 */
[----:B-----5:R-:W1:Y:S06]  /*2090*/  LDSM.16.M88.4 R16, [R16] ;  /* 0x000000001010783b */ /* 0x020e6c0000000200 */
[C---:B------:R-:W5:Y:S08]  /*20a0*/  HMMA.16816.F16 R64, R60.reuse, R30, R64 ;  /* 0x0000001e3c40723c */ /* 0x040f700000000840 */
[C---:B------:R-:W5:Y:S08]  /*20b0*/  HMMA.16816.F16 R66, R60.reuse, R20, R66 ;  /* 0x000000143c42723c */ /* 0x040f700000000842 */
[----:B------:R-:W5:Y:S08]  /*20c0*/  HMMA.16816.F16 R68, R60, R22, R68 ;  /* 0x000000163c44723c */ /* 0x000f700000000844 */
[-C--:B------:R-:W5:Y:S08]  /*20d0*/  HMMA.16816.F16 R70, R36, R28.reuse, R70 ;  /* 0x0000001c2446723c */ /* 0x080f700000000846 */
[----:B------:R5:W-:Y:S07]  /*20e0*/  HMMA.16816.F16 R60, R12, R28, R40 ;  /* 0x0000001c0c3c723c */ /* 0x000bee0000000828 */
[C---:B-----5:R-:W-:Y:S01]  /*20f0*/  IADD3 R29, R115.reuse, 0x5140, RZ ;  /* 0x00005140731d7810 */ /* 0x060fe20007ffe0ff */
[----:B------:R-:W-:Y:S01]  /*2100*/  HMMA.16816.F16 R74, R36, R20, R74 ;  /* 0x00000014244a723c */ /* 0x000fe2000000084a */
[----:B------:R-:W-:-:S03]  /*2110*/  IADD3 R41, R115, 0x4860, RZ ;  /* 0x0000486073297810 */ /* 0x000fc60007ffe0ff */
[----:B------:R-:W-:-:S04]  /*2120*/  IMAD.U32 R28, R34, 0x2, R29 ;  /* 0x00000002221c7824 */ /* 0x000fc800078e001d */
[-C--:B------:R-:W-:Y:S08]  /*2130*/  HMMA.16816.F16 R78, R48, R20.reuse, R78 ;  /* 0x00000014304e723c */ /* 0x080ff0000000084e */
[C---:B------:R5:W-:Y:S07]  /*2140*/  HMMA.16816.F16 R80, R12.reuse, R20, R44 ;  /* 0x000000140c50723c */ /* 0x040bee000000082c */
[----:B-----5:R-:W-:Y:S01]  /*2150*/  IADD3 R21, R115, 0x5a40, RZ ;  /* 0x00005a4073157810 */ /* 0x020fe20007ffe0ff */
[----:B------:R-:W-:Y:S04]  /*2160*/  HMMA.16816.F16 R62, R12, R30, R42 ;  /* 0x0000001e0c3e723c */ /* 0x000fe8000000082a */
[----:B------:R-:W-:-:S04]  /*2170*/  IMAD.U32 R21, R34, 0x2, R21 ;  /* 0x0000000222157824 */ /* 0x000fc800078e0015 */
[----:B------:R5:W-:Y:S02]  /*2180*/  HMMA.16816.F16 R58, R12, R22, R58 ;  /* 0x000000160c3a723c */ /* 0x000be4000000083a */
[----:B-----5:R-:W-:Y:S05]  /*2190*/  LDSM.16.M88.4 R20, [R21] ;  /* 0x000000001514783b */ /* 0x020fea0000000200 */
[----:B------:R-:W-:Y:S01]  /*21a0*/  IADD3 R13, R115, 0x6340, RZ ;  /* 0x00006340730d7810 */ /* 0x000fe20007ffe0ff */
[----:B------:R5:W5:Y:S04]  /*21b0*/  HMMA.16816.F16 R72, R36, R30, R72 ;  /* 0x0000001e2448723c */ /* 0x000b680000000848 */
[----:B------:R-:W-:-:S03]  /*21c0*/  IMAD.U32 R12, R34, 0x2, R13 ;  /* 0x00000002220c7824 */ /* 0x000fc600078e000d */
[C---:B-----5:R-:W-:Y:S01]  /*21d0*/  IADD3 R39, R82.reuse, 0xfc60, RZ ;  /* 0x0000fc6052277810 */ /* 0x060fe20007ffe0ff */
[----:B------:R5:W5:Y:S01]  /*21e0*/  HMMA.16816.F16 R76, R48, R30, R76 ;  /* 0x0000001e304c723c */ /* 0x000b62000000084c */
[----:B------:R-:W-:Y:S01]  /*21f0*/  IADD3 R37, R82, 0x10560, RZ ;  /* 0x0001056052257810 */ /* 0x000fe20007ffe0ff */
[----:B-----5:R-:W2:Y:S02]  /*2200*/  LDSM.16.M88.4 R28, [R28] ;  /* 0x000000001c1c783b */ /* 0x020ea40000000200 */
[C---:B------:R-:W-:Y:S01]  /*2210*/  IMAD.U32 R40, R0.reuse, 0x2, R39 ;  /* 0x0000000200287824 */ /* 0x040fe200078e0027 */
[C---:B------:R-:W-:Y:S01]  /*2220*/  IADD3 R39, R115.reuse, 0x5160, RZ ;  /* 0x0000516073277810 */ /* 0x040fe20007ffe0ff */
[----:B------:R-:W4:Y:S01]  /*2230*/  LDSM.16.M88.4 R12, [R12] ;  /* 0x000000000c0c783b */ /* 0x000f220000000200 */
[----:B------:R-:W-:Y:S01]  /*2240*/  IMAD.U32 R36, R0, 0x2, R37 ;  /* 0x0000000200247824 */ /* 0x000fe200078e0025 */
[C---:B------:R-:W-:Y:S01]  /*2250*/  IADD3 R37, R115.reuse, 0x5a60, RZ ;  /* 0x00005a6073257810 */ /* 0x040fe20007ffe0ff */
[C---:B------:R-:W-:Y:S01]  /*2260*/  IMAD.U32 R48, R34.reuse, 0x2, R41 ;  /* 0x0000000222307824 */ /* 0x040fe200078e0029 */
[----:B------:R-:W-:Y:S01]  /*2270*/  IADD3 R115, R115, 0x6360, RZ ;  /* 0x0000636073737810 */ /* 0x000fe20007ffe0ff */
[C---:B------:R-:W-:Y:S01]  /*2280*/  IMAD.U32 R44, R34.reuse, 0x2, R39 ;  /* 0x00000002222c7824 */ /* 0x040fe200078e0027 */
[----:B------:R-:W-:Y:S01]  /*2290*/  LDSM.16.M88.4 R40, [R40] ;  /* 0x000000002828783b */ /* 0x000fe20000000200 */
[C---:B------:R-:W-:Y:S01]  /*22a0*/  IMAD.U32 R52, R34.reuse, 0x2, R37 ;  /* 0x0000000222347824 */ /* 0x040fe200078e0025 */
[----:B0-----:R5:W5:Y:S01]  /*22b0*/  HMMA.16816.F16 R82, R8, R4, R46 ;  /* 0x000000040852723c */ /* 0x001b62000000082e */
[----:B------:R-:W-:Y:S01]  /*22c0*/  IMAD.U32 R34, R34, 0x2, R115 ;  /* 0x0000000222227824 */ /* 0x000fe200078e0073 */
[----:B------:R-:W0:Y:S01]  /*22d0*/  LDSM.16.M88.4 R48, [R48] ;  /* 0x000000003030783b */ /* 0x000e220000000200 */
[----:B------:R-:W-:-:S03]  /*22e0*/  IMAD R0, R35, 0x180, R110 ;  /* 0x0000018023007824 */ /* 0x000fc600078e026e */
[----:B------:R-:W0:Y:S02]  /*22f0*/  LDSM.16.M88.4 R36, [R36] ;  /* 0x000000002424783b */ /* 0x000e240000000200 */
[C---:B------:R-:W5:Y:S02]  /*2300*/  HMMA.16816.F16 R64, R8.reuse, R6, R64 ;  /* 0x000000060840723c */ /* 0x040f640000000840 */
[----:B-----5:R-:W0:Y:S04]  /*2310*/  LDSM.16.M88.4 R44, [R44] ;  /* 0x000000002c2c783b */ /* 0x020e280000000200 */
[----:B------:R-:W0:Y:S02]  /*2320*/  LDSM.16.M88.4 R52, [R52] ;  /* 0x000000003434783b */ /* 0x000e240000000200 */
[C---:B-1----:R-:W5:Y:S08]  /*2330*/  HMMA.16816.F16 R66, R8.reuse, R16, R66 ;  /* 0x000000100842723c */ /* 0x042f700000000842 */
[----:B------:R5:W5:Y:S02]  /*2340*/  HMMA.16816.F16 R68, R8, R18, R68 ;  /* 0x000000120844723c */ /* 0x000b640000000844 */
[----:B-----5:R-:W1:Y:S06]  /*2350*/  LDSM.16.M88.4 R8, [R34] ;  /* 0x000000002208783b */ /* 0x020e6c0000000200 */
[C---:B--2---:R-:W5:Y:S08]  /*2360*/  HMMA.16816.F16 R70, R28.reuse, R4, R70 ;  /* 0x000000041c46723c */ /* 0x044f700000000846 */
[C---:B------:R-:W-:Y:S08]  /*2370*/  HMMA.16816.F16 R72, R28.reuse, R6, R72 ;  /* 0x000000061c48723c */ /* 0x040ff00000000848 */
[C---:B------:R-:W-:Y:S08]  /*2380*/  HMMA.16816.F16 R74, R28.reuse, R16, R74 ;  /* 0x000000101c4a723c */ /* 0x040ff0000000084a */
[----:B------:R5:W-:Y:S07]  /*2390*/  HMMA.16816.F16 R2, R28, R18, R2 ;  /* 0x000000121c02723c */ /* 0x000bee0000000802 */
[C---:B-----5:R-:W-:Y:S01]  /*23a0*/  IMAD R28, R35.reuse, 0x28000, RZ ;  /* 0x00028000231c7824 */ /* 0x060fe200078e02ff */
[----:B------:R-:W-:Y:S01]  /*23b0*/  HMMA.16816.F16 R32, R20, R4, R32 ;  /* 0x000000041420723c */ /* 0x000fe20000000820 */
[----:B------:R-:W-:-:S02]  /*23c0*/  IMAD R35, R35, 0x6000, R88 ;  /* 0x0000600023237824 */ /* 0x000fc400078e0258 */
[----:B------:R-:W-:Y:S02]  /*23d0*/  IMAD.MOV.U32 R29, RZ, RZ, RZ ;  /* 0x000000ffff1d7224 */ /* 0x000fe400078e00ff */
[C---:B------:R-:W-:Y:S02]  /*23e0*/  IMAD R35, R94.reuse, 0x180, R35 ;  /* 0x000001805e237824 */ /* 0x040fe400078e0223 */
[----:B------:R-:W-:Y:S01]  /*23f0*/  IMAD.WIDE.U32 R28, R87, 0x50000, R28 ;  /* 0x00050000571c7825 */ /* 0x000fe200078e001c */
[----:B------:R-:W-:Y:S05]  /*2400*/  HMMA.16816.F16 R76, R20, R6, R76 ;  /* 0x00000006144c723c */ /* 0x000fea000000084c */
[----:B------:R-:W-:-:S03]  /*2410*/  IMAD.WIDE.U32 R28, R94, 0xa00, R28 ;  /* 0x00000a005e1c7825 */ /* 0x000fc600078e001c */
[C---:B------:R-:W-:Y:S08]  /*2420*/  HMMA.16816.F16 R78, R20.reuse, R16, R78 ;  /* 0x00000010144e723c */ /* 0x040ff0000000084e */
[----:B------:R-:W-:Y:S08]  /*2430*/  HMMA.16816.F16 R56, R20, R18, R56 ;  /* 0x000000121438723c */ /* 0x000ff00000000838 */
[C---:B----4-:R5:W-:Y:S07]  /*2440*/  HMMA.16816.F16 R60, R12.reuse, R4, R60 ;  /* 0x000000040c3c723c */ /* 0x050bee000000083c */
[----:B-----5:R-:W-:Y:S01]  /*2450*/  SHF.R.U32.HI R4, RZ, 0x2, R114 ;  /* 0x00000002ff047819 */ /* 0x020fe20000011672 */
[----:B------:R-:W-:Y:S01]  /*2460*/  HMMA.16816.F16 R62, R12, R6, R62 ;  /* 0x000000060c3e723c */ /* 0x000fe2000000083e */
[----:B------:R-:W-:-:S07]  /*2470*/  LOP3.LUT R5, R114, 0x3, RZ, 0xc0, !PT ;  /* 0x0000000372057812 */ /* 0x000fce00078ec0ff */
[C---:B------:R5:W-:Y:S07]  /*2480*/  HMMA.16816.F16 R80, R12.reuse, R16, R80 ;  /* 0x000000100c50723c */ /* 0x040bee0000000850 */
[----:B-----5:R-:W-:Y:S01]  /*2490*/  IADD3 R16, P0, R84, 0x18, RZ ;  /* 0x0000001854107810 */ /* 0x020fe20007f1e0ff */
[----:B------:R5:W-:Y:S03]  /*24a0*/  HMMA.16816.F16 R58, R12, R18, R58 ;  /* 0x000000120c3a723c */ /* 0x000be6000000083a */
[----:B------:R-:W-:-:S04]  /*24b0*/  ISETP.GE.U32.AND P5, PT, R16, c[0x0][0x180], PT ;  /* 0x0000600010007a0c */ /* 0x000fc80003fa6070 */
[----:B-----5:R-:W-:Y:S01]  /*24c0*/  IMAD.SHL.U32 R15, R0, 0x20, RZ ;  /* 0x00000020000f7824 */ /* 0x020fe200078e00ff */
[----:B0-----:R-:W5:Y:S01]  /*24d0*/  HMMA.16816.F16 R82, R48, R40, R82 ;  /* 0x000000283052723c */ /* 0x001f620000000852 */
[----:B------:R-:W-:Y:S02]  /*24e0*/  IMAD R0, R4, 0x60, R5 ;  /* 0x0000006004007824 */ /* 0x000fe400078e0205 */
[----:B------:R-:W-:-:S05]  /*24f0*/  IMAD.SHL.U32 R15, R15, 0x2, RZ ;  /* 0x000000020f0f7824 */ /* 0x000fca00078e00ff */
[C---:B------:R-:W5:Y:S01]  /*2500*/  HMMA.16816.F16 R64, R48.reuse, R42, R64 ;  /* 0x0000002a3040723c */ /* 0x040f620000000840 */
[C---:B------:R-:W-:Y:S02]  /*2510*/  IADD3 R23, R15.reuse, 0x9000, RZ ;  /* 0x000090000f177810 */ /* 0x040fe40007ffe0ff */
[C---:B------:R-:W-:Y:S02]  /*2520*/  IADD3 R5, R15.reuse, 0x9020, RZ ;  /* 0x000090200f057810 */ /* 0x040fe40007ffe0ff */
[C---:B------:R-:W-:Y:S01]  /*2530*/  IADD3 R21, R15.reuse, 0xa800, RZ ;  /* 0x0000a8000f157810 */ /* 0x040fe20007ffe0ff */
[C---:B------:R-:W-:Y:S01]  /*2540*/  IMAD.U32 R4, R0.reuse, 0x4, R23 ;  /* 0x0000000400047824 */ /* 0x040fe200078e0017 */
[----:B------:R-:W-:Y:S01]  /*2550*/  BAR.SYNC.DEFER_BLOCKING 0x0 ;  /* 0x0000000000007b1d */ /* 0x000fe20000010000 */
[C---:B------:R-:W5:Y:S01]  /*2560*/  HMMA.16816.F16 R66, R48.reuse, R36, R66 ;  /* 0x000000243042723c */ /* 0x040f620000000842 */
[C---:B------:R-:W-:Y:S01]  /*2570*/  IADD3 R7, R15.reuse, 0xa820, RZ ;  /* 0x0000a8200f077810 */ /* 0x040fe20007ffe0ff */
[C---:B------:R-:W-:Y:S01]  /*2580*/  IMAD.U32 R5, R0.reuse, 0x4, R5 ;  /* 0x0000000400057824 */ /* 0x040fe200078e0005 */
[C---:B------:R-:W-:Y:S01]  /*2590*/  IADD3 R19, R15.reuse, 0xc000, RZ ;  /* 0x0000c0000f137810 */ /* 0x040fe20007ffe0ff */
[C---:B------:R-:W-:Y:S01]  /*25a0*/  IMAD.U32 R6, R0.reuse, 0x4, R21 ;  /* 0x0000000400067824 */ /* 0x040fe200078e0015 */
[C---:B------:R-:W-:Y:S01]  /*25b0*/  IADD3 R13, R15.reuse, 0xc020, RZ ;  /* 0x0000c0200f0d7810 */ /* 0x040fe20007ffe0ff */
[C---:B------:R-:W-:Y:S01]  /*25c0*/  IMAD.U32 R7, R0.reuse, 0x4, R7 ;  /* 0x0000000400077824 */ /* 0x040fe200078e0007 */
[C---:B------:R-:W-:Y:S01]  /*25d0*/  IADD3 R17, R15.reuse, 0xd800, RZ ;  /* 0x0000d8000f117810 */ /* 0x040fe20007ffe0ff */
[----:B------:R-:W5:Y:S01]  /*25e0*/  HMMA.16816.F16 R68, R48, R38, R68 ;  /* 0x000000263044723c */ /* 0x000f620000000844 */
[----:B------:R-:W-:Y:S01]  /*25f0*/  IADD3 R15, R15, 0xd820, RZ ;  /* 0x0000d8200f0f7810 */ /* 0x000fe20007ffe0ff */
[----:B------:R-:W-:-:S02]  /*2600*/  IMAD.U32 R12, R0, 0x4, R19 ;  /* 0x00000004000c7824 */ /* 0x000fc400078e0013 */
[C---:B------:R-:W-:Y:S02]  /*2610*/  IMAD.U32 R13, R0.reuse, 0x4, R13 ;  /* 0x00000004000d7824 */ /* 0x040fe400078e000d */
[C---:B------:R-:W-:Y:S02]  /*2620*/  IMAD.U32 R14, R0.reuse, 0x4, R17 ;  /* 0x00000004000e7824 */ /* 0x040fe400078e0011 */
[----:B------:R-:W5:Y:S01]  /*2630*/  HMMA.16816.F16 R70, R44, R40, R70 ;  /* 0x000000282c46723c */ /* 0x000f620000000846 */
[----:B------:R-:W-:Y:S01]  /*2640*/  IMAD.U32 R0, R0, 0x4, R15 ;  /* 0x0000000400007824 */ /* 0x000fe200078e000f */
[----:B------:R-:W-:-:S04]  /*2650*/  IADD3 R15, P1, R84, 0x10, RZ ;  /* 0x00000010540f7810 */ /* 0x000fc80007f3e0ff */
[----:B------:R-:W-:Y:S01]  /*2660*/  ISETP.GE.U32.AND P2, PT, R15, c[0x0][0x180], PT ;  /* 0x000060000f007a0c */ /* 0x000fe20003f46070 */
[----:B-----5:R-:W-:Y:S01]  /*2670*/  STS [R4], R82 ;  /* 0x0000005204007388 */ /* 0x020fe20000000800 */
[C---:B------:R-:W5:Y:S03]  /*2680*/  HMMA.16816.F16 R72, R44.reuse, R42, R72 ;  /* 0x0000002a2c48723c */ /* 0x040f660000000848 */
[----:B------:R-:W-:Y:S04]  /*2690*/  STS [R4+0xc00], R83 ;  /* 0x000c005304007388 */ /* 0x000fe80000000800 */
[----:B------:R-:W-:Y:S01]  /*26a0*/  STS [R4+0x10], R64 ;  /* 0x0000104004007388 */ /* 0x000fe20000000800 */
[C---:B------:R-:W5:Y:S03]  /*26b0*/  HMMA.16816.F16 R74, R44.reuse, R36, R74 ;  /* 0x000000242c4a723c */ /* 0x040f66000000084a */
[----:B------:R-:W-:Y:S04]  /*26c0*/  STS [R4+0xc10], R65 ;  /* 0x000c104104007388 */ /* 0x000fe80000000800 */
[----:B------:R-:W-:Y:S01]  /*26d0*/  STS [R5], R66 ;  /* 0x0000004205007388 */ /* 0x000fe20000000800 */
[----:B------:R5:W5:Y:S03]  /*26e0*/  HMMA.16816.F16 R2, R44, R38, R2 ;  /* 0x000000262c02723c */ /* 0x000b660000000802 */
[----:B------:R-:W-:Y:S04]  /*26f0*/  STS [R5+0xc00], R67 ;  /* 0x000c004305007388 */ /* 0x000fe80000000800 */
[----:B------:R-:W-:Y:S01]  /*2700*/  STS [R5+0x10], R68 ;  /* 0x0000104405007388 */ /* 0x000fe20000000800 */
[C---:B------:R-:W5:Y:S02]  /*2710*/  HMMA.16816.F16 R32, R52.reuse, R40, R32 ;  /* 0x000000283420723c */ /* 0x040f640000000820 */
[----:B-----5:R-:W-:Y:S01]  /*2720*/  IMAD R44, R110, 0x40, R35 ;  /* 0x000000406e2c7824 */ /* 0x020fe200078e0223 */
[----:B------:R-:W-:Y:S04]  /*2730*/  STS [R5+0xc10], R69 ;  /* 0x000c104505007388 */ /* 0x000fe80000000800 */
[----:B------:R-:W-:Y:S01]  /*2740*/  STS [R6], R70 ;  /* 0x0000004606007388 */ /* 0x000fe20000000800 */
[C---:B------:R-:W5:Y:S03]  /*2750*/  HMMA.16816.F16 R76, R52.reuse, R42, R76 ;  /* 0x0000002a344c723c */ /* 0x040f66000000084c */
[----:B------:R-:W-:Y:S04]  /*2760*/  STS [R6+0xc00], R71 ;  /* 0x000c004706007388 */ /* 0x000fe80000000800 */
[----:B------:R-:W-:Y:S01]  /*2770*/  STS [R6+0x10], R72 ;  /* 0x0000104806007388 */ /* 0x000fe20000000800 */
[C---:B------:R-:W5:Y:S03]  /*2780*/  HMMA.16816.F16 R78, R52.reuse, R36, R78 ;  /* 0x00000024344e723c */ /* 0x040f66000000084e */
[----:B------:R-:W-:Y:S04]  /*2790*/  STS [R6+0xc10], R73 ;  /* 0x000c104906007388 */ /* 0x000fe80000000800 */
[----:B------:R-:W-:Y:S01]  /*27a0*/  STS [R7], R74 ;  /* 0x0000004a07007388 */ /* 0x000fe20000000800 */
[----:B------:R-:W5:Y:S03]  /*27b0*/  HMMA.16816.F16 R56, R52, R38, R56 ;  /* 0x000000263438723c */ /* 0x000f660000000838 */
[----:B------:R-:W-:Y:S04]  /*27c0*/  STS [R7+0xc00], R75 ;  /* 0x000c004b07007388 */ /* 0x000fe80000000800 */
[----:B------:R-:W-:Y:S01]  /*27d0*/  STS [R7+0x10], R2 ;  /* 0x0000100207007388 */ /* 0x000fe20000000800 */
[C---:B-1----:R-:W5:Y:S03]  /*27e0*/  HMMA.16816.F16 R60, R8.reuse, R40, R60 ;  /* 0x00000028083c723c */ /* 0x042f66000000083c */
[----:B------:R-:W-:Y:S04]  /*27f0*/  STS [R7+0xc10], R3 ;  /* 0x000c100307007388 */ /* 0x000fe80000000800 */
[----:B------:R-:W-:Y:S01]  /*2800*/  STS [R12], R32 ;  /* 0x000000200c007388 */ /* 0x000fe20000000800 */
[C---:B------:R-:W5:Y:S03]  /*2810*/  HMMA.16816.F16 R62, R8.reuse, R42, R62 ;  /* 0x0000002a083e723c */ /* 0x040f66000000083e */
[----:B------:R-:W-:Y:S04]  /*2820*/  STS [R12+0xc00], R33 ;  /* 0x000c00210c007388 */ /* 0x000fe80000000800 */
[----:B-----5:R-:W-:Y:S01]  /*2830*/  STS [R12+0x10], R76 ;  /* 0x0000104c0c007388 */ /* 0x020fe20000000800 */
[C---:B------:R-:W5:Y:S03]  /*2840*/  HMMA.16816.F16 R80, R8.reuse, R36, R80 ;  /* 0x000000240850723c */ /* 0x040f660000000850 */
[----:B------:R0:W-:Y:S04]  /*2850*/  STS [R12+0xc10], R77 ;  /* 0x000c104d0c007388 */ /* 0x0001e80000000800 */
[----:B------:R-:W-:Y:S01]  /*2860*/  STS [R13], R78 ;  /* 0x0000004e0d007388 */ /* 0x000fe20000000800 */
[----:B------:R5:W5:Y:S03]  /*2870*/  HMMA.16816.F16 R58, R8, R38, R58 ;  /* 0x00000026083a723c */ /* 0x000b66000000083a */
[----:B------:R-:W-:Y:S04]  /*2880*/  STS [R13+0xc00], R79 ;  /* 0x000c004f0d007388 */ /* 0x000fe80000000800 */
[----:B------:R-:W-:Y:S01]  /*2890*/  STS [R13+0x10], R56 ;  /* 0x000010380d007388 */ /* 0x000fe20000000800 */
[----:B-----5:R-:W-:-:S02]  /*28a0*/  IMAD.X R8, RZ, RZ, R85, P1 ;  /* 0x000000ffff087224 */ /* 0x020fc400008e0655 */
[----:B------:R-:W-:Y:S01]  /*28b0*/  IMAD.X R9, RZ, RZ, R85, P0 ;  /* 0x000000ffff097224 */ /* 0x000fe200000e0655 */
[----:B------:R1:W-:Y:S02]  /*28c0*/  STS [R13+0xc10], R57 ;  /* 0x000c10390d007388 */ /* 0x0003e40000000800 */
[----:B------:R-:W-:Y:S02]  /*28d0*/  ISETP.GE.OR.EX P2, PT, R8, c[0x0][0x184], P6, P2 ;  /* 0x0000610008007a0c */ /* 0x000fe40003746720 */
[----:B------:R-:W-:Y:S01]  /*28e0*/  STS [R14], R60 ;  /* 0x0000003c0e007388 */ /* 0x000fe20000000800 */
[----:B------:R-:W-:-:S03]  /*28f0*/  ISETP.GE.OR.EX P5, PT, R9, c[0x0][0x184], P6, P5 ;  /* 0x0000610009007a0c */ /* 0x000fc600037a6750 */
[----:B------:R-:W-:Y:S04]  /*2900*/  STS [R14+0xc00], R61 ;  /* 0x000c003d0e007388 */ /* 0x000fe80000000800 */
[----:B------:R-:W-:Y:S04]  /*2910*/  STS [R14+0x10], R62 ;  /* 0x0000103e0e007388 */ /* 0x000fe80000000800 */
[----:B------:R-:W-:Y:S04]  /*2920*/  STS [R14+0xc10], R63 ;  /* 0x000c103f0e007388 */ /* 0x000fe80000000800 */
[----:B------:R-:W-:Y:S04]  /*2930*/  STS [R0], R80 ;  /* 0x0000005000007388 */ /* 0x000fe80000000800 */
[----:B------:R-:W-:Y:S04]  /*2940*/  STS [R0+0xc00], R81 ;  /* 0x000c005100007388 */ /* 0x000fe80000000800 */
[----:B------:R-:W-:Y:S04]  /*2950*/  STS [R0+0x10], R58 ;  /* 0x0000103a00007388 */ /* 0x000fe80000000800 */
[----:B------:R2:W-:Y:S04]  /*2960*/  STS [R0+0xc10], R59 ;  /* 0x000c103b00007388 */ /* 0x0005e80000000800 */
[----:B------:R-:W-:Y:S06]  /*2970*/  BAR.SYNC.DEFER_BLOCKING 0x0 ;  /* 0x0000000000007b1d */ /* 0x000fec0000010000 */
[----:B------:R-:W4:Y:S01]  /*2980*/  @!P2 LDG.E.128.CONSTANT R8, [R90.64] ;  /* 0x000000045a08a981 */ /* 0x000f22000c1e9d00 */
[----:B0-----:R-:W-:-:S02]  /*2990*/  IADD3 R12, P0, R92, R28, RZ ;  /* 0x0000001c5c0c7210 */ /* 0x001fc40007f1e0ff */
[----:B------:R-:W-:Y:S01]  /*29a0*/  IADD3 R2, P4, R84, 0x20, RZ ;  /* 0x0000002054027810 */ /* 0x000fe20007f9e0ff */
[----:B------:R-:W4:Y:S02]  /*29b0*/  @!P5 LDG.E.128.CONSTANT R4, [R90.64] ;  /* 0x000000045a04d981 */ /* 0x000f24000c1e9d00 */
[----:B-1----:R-:W-:Y:S01]  /*29c0*/  IMAD.X R13, R93, 0x1, R29, P0 ;  /* 0x000000015d0d7824 */ /* 0x002fe200000e061d */
[----:B------:R-:W-:Y:S01]  /*29d0*/  ISETP.GE.U32.AND P1, PT, R2, c[0x0][0x180], PT ;  /* 0x0000600002007a0c */ /* 0x000fe20003f26070 */
[----:B------:R-:W-:Y:S01]  /*29e0*/  IMAD.X R2, RZ, RZ, R85, P4 ;  /* 0x000000ffff027224 */ /* 0x000fe200020e0655 */
[----:B------:R-:W3:Y:S01]  /*29f0*/  @!P3 LDS.128 R20, [R44+0x9c00] ;  /* 0x009c00002c14b984 */ /* 0x000ee20000000c00 */
[----:B------:R-:W-:Y:S01]  /*2a00*/  IMAD.WIDE.U32 R110, R110, 0x20, R12 ;  /* 0x000000206e6e7825 */ /* 0x000fe200078e000c */
[----:B--2---:R-:W-:Y:S02]  /*2a10*/  IADD3 R0, P0, R84, 0x28, RZ ;  /* 0x0000002854007810 */ /* 0x004fe40007f1e0ff */
[----:B------:R-:W4:Y:S02]  /*2a20*/  @!P2 LDS.128 R36, [R44+0xa800] ;  /* 0x00a800002c24a984 */ /* 0x000f240000000c00 */
[----:B------:R-:W-:-:S02]  /*2a30*/  LOP3.LUT R86, R110, R86, RZ, 0xfc, !PT ;  /* 0x000000566e567212 */ /* 0x000fc400078efcff */
[----:B------:R-:W-:Y:S01]  /*2a40*/  ISETP.GE.U32.AND P4, PT, R0, c[0x0][0x180], PT ;  /* 0x0000600000007a0c */ /* 0x000fe20003f86070 */
[----:B------:R-:W-:Y:S01]  /*2a50*/  IMAD.X R0, RZ, RZ, R85, P0 ;  /* 0x000000ffff007224 */ /* 0x000fe200000e0655 */
[----:B------:R-:W-:Y:S01]  /*2a60*/  LEA R46, P0, R86, c[0x0][0x178], 0x1 ;  /* 0x00005e00562e7a11 */ /* 0x000fe200078008ff */
[----:B------:R-:W0:Y:S01]  /*2a70*/  @!P5 LDS.128 R32, [R44+0xb400] ;  /* 0x00b400002c20d984 */ /* 0x000e220000000c00 */
[----:B------:R-:W-:Y:S02]  /*2a80*/  ISETP.GE.OR.EX P1, PT, R2, c[0x0][0x184], P6, P1 ;  /* 0x0000610002007a0c */ /* 0x000fe40003726710 */
[----:B------:R-:W-:Y:S02]  /*2a90*/  LEA.HI.X R47, R86, c[0x0][0x17c], R111, 0x1, P0 ;  /* 0x00005f00562f7a11 */ /* 0x000fe400000f0c6f */
[----:B------:R-:W-:Y:S02]  /*2aa0*/  IADD3 R2, P0, R84, 0x30, RZ ;  /* 0x0000003054027810 */ /* 0x000fe40007f1e0ff */
[----:B------:R-:W-:-:S03]  /*2ab0*/  ISETP.GE.OR.EX P4, PT, R0, c[0x0][0x184], P6, P4 ;  /* 0x0000610000007a0c */ /* 0x000fc60003786740 */
[----:B------:R-:W-:Y:S01]  /*2ac0*/  IMAD.X R0, RZ, RZ, R85, P0 ;  /* 0x000000ffff007224 */ /* 0x000fe200000e0655 */
[----:B------:R-:W-:-:S03]  /*2ad0*/  ISETP.GE.U32.AND P0, PT, R2, c[0x0][0x180], PT ;  /* 0x0000600002007a0c */ /* 0x000fc60003f06070 */
[----:B------:R-:W2:Y:S01]  /*2ae0*/  @!P1 LDG.E.128.CONSTANT R16, [R90.64] ;  /* 0x000000045a109981 */ /* 0x000ea2000c1e9d00 */
[----:B------:R-:W-:-:S03]  /*2af0*/  ISETP.GE.OR.EX P0, PT, R0, c[0x0][0x184], P6, P0 ;  /* 0x0000610000007a0c */ /* 0x000fc60003706700 */
[----:B------:R-:W2:Y:S04]  /*2b00*/  @!P1 LDS.128 R28, [R44+0xc000] ;  /* 0x00c000002c1c9984 */ /* 0x000ea80000000c00 */
[----:B------:R-:W2:Y:S01]  /*2b10*/  @!P4 LDG.E.128.CONSTANT R12, [R90.64] ;  /* 0x000000045a0cc981 */ /* 0x000ea2000c1e9d00 */
[C-C-:B---3--:R-:W-:Y:S02]  /*2b20*/  @!P3 HADD2 R2, R21.reuse.H1_H1, R25.reuse.H1_H1 ;  /* 0x300000191502b230 */ /* 0x148fe40000000c00 */
[----:B------:R-:W-:Y:S02]  /*2b30*/  @!P3 HADD2 R25, R21.H0_H0, R25.H0_H0 ;  /* 0x200000191519b230 */ /* 0x000fe40000000800 */
[C-C-:B------:R-:W-:Y:S02]  /*2b40*/  @!P3 HADD2 R21, R20.reuse.H1_H1, R24.reuse.H1_H1 ;  /* 0x300000181415b230 */ /* 0x140fe40000000c00 */
[----:B------:R-:W-:-:S02]  /*2b50*/  @!P3 HADD2 R24, R20.H0_H0, R24.H0_H0 ;  /* 0x200000181418b230 */ /* 0x000fc40000000800 */
[C-C-:B------:R-:W-:Y:S02]  /*2b60*/  @!P3 HADD2 R0, R23.reuse.H1_H1, R27.reuse.H1_H1 ;  /* 0x3000001b1700b230 */ /* 0x140fe40000000c00 */
[C-C-:B------:R-:W-:Y:S02]  /*2b70*/  @!P3 HADD2 R3, R22.reuse.H1_H1, R26.reuse.H1_H1 ;  /* 0x3000001a1603b230 */ /* 0x140fe40000000c00 */
[----:B------:R-:W-:Y:S02]  /*2b80*/  @!P3 HADD2 R27, R23.H0_H0, R27.H0_H0 ;  /* 0x2000001b171bb230 */ /* 0x000fe40000000800 */
[----:B------:R-:W-:Y:S01]  /*2b90*/  @!P3 HADD2 R26, R22.H0_H0, R26.H0_H0 ;  /* 0x2000001a161ab230 */ /* 0x000fe20000000800 */
[----:B------:R-:W-:Y:S02]  /*2ba0*/  @!P3 PRMT R24, R24, 0x5410, R21 ;  /* 0x000054101818b816 */ /* 0x000fe40000000015 */
[----:B------:R-:W3:Y:S01]  /*2bb0*/  @!P0 LDG.E.128.CONSTANT R20, [R90.64] ;  /* 0x000000045a148981 */ /* 0x000ee2000c1e9d00 */
[----:B------:R-:W-:-:S02]  /*2bc0*/  @!P3 PRMT R27, R27, 0x5410, R0 ;  /* 0x000054101b1bb816 */ /* 0x000fc40000000000 */
[----:B------:R-:W-:Y:S02]  /*2bd0*/  @!P3 PRMT R25, R25, 0x5410, R2 ;  /* 0x000054101919b816 */ /* 0x000fe40000000002 */
[----:B------:R-:W-:-:S05]  /*2be0*/  @!P3 PRMT R26, R26, 0x5410, R3 ;  /* 0x000054101a1ab816 */ /* 0x000fca0000000003 */
[----:B------:R-:W-:Y:S01]  /*2bf0*/  @!P3 STG.E.128 [R46.64+0xa000], R24 ;  /* 0x00a000182e00b986 */ /* 0x000fe2000c101d04 */
[----:B------:R-:W-:-:S03]  /*2c00*/  ISETP.GE.U32.AND P3, PT, R84, c[0x0][0x180], PT ;  /* 0x0000600054007a0c */ /* 0x000fc60003f66070 */
[----:B------:R-:W1:Y:S01]  /*2c10*/  @!P4 LDS.128 R24, [R44+0xcc00] ;  /* 0x00cc00002c18c984 */ /* 0x000e620000000c00 */
[----:B------:R-:W-:-:S13]  /*2c20*/  ISETP.GE.OR.EX P3, PT, R85, c[0x0][0x184], P6, P3 ;  /* 0x0000610055007a0c */ /* 0x000fda0003766730 */
[----:B------:R-:W3:Y:S01]  /*2c30*/  @!P3 LDG.E.128.CONSTANT R40, [R90.64] ;  /* 0x000000045a28b981 */ /* 0x000ee2000c1e9d00 */
[C-C-:B----4-:R-:W-:Y:S02]  /*2c40*/  @!P2 HADD2 R3, R37.reuse.H1_H1, R9.reuse.H1_H1 ;  /* 0x300000092503a230 */ /* 0x150fe40000000c00 */
        /* <DEDUP_REMOVED lines=8> */
[----:B------:R4:W-:Y:S01]  /*2cd0*/  @!P2 STG.E [R46.64+0x14004], R37 ;  /* 0x014004252e00a986 */ /* 0x0009e2000c101904 */
[----:B------:R-:W-:-:S03]  /*2ce0*/  @!P2 HADD2 R39, R39.H0_H0, R11.H0_H0 ;  /* 0x2000000b2727a230 */ /* 0x000fc60000000800 */
[----:B------:R-:W-:Y:S01]  /*2cf0*/  @!P2 STG.E [R46.64+0x14000], R8 ;  /* 0x014000082e00a986 */ /* 0x000fe2000c101904 */
[C-C-:B0-----:R-:W-:Y:S02]  /*2d00*/  @!P5 HADD2 R3, R33.reuse.H1_H1, R5.reuse.H1_H1 ;  /* 0x300000052103d230 */ /* 0x141fe40000000c00 */
[----:B------:R-:W-:Y:S02]  /*2d10*/  @!P5 HADD2 R5, R33.H0_H0, R5.H0_H0 ;  /* 0x200000052105d230 */ /* 0x000fe40000000800 */
[C-C-:B------:R-:W-:Y:S01]  /*2d20*/  @!P5 HADD2 R33, R34.reuse.H1_H1, R6.reuse.H1_H1 ;  /* 0x300000062221d230 */ /* 0x140fe20000000c00 */
[----:B----4-:R-:W-:Y:S02]  /*2d30*/  @!P2 PRMT R37, R10, 0x5410, R9 ;  /* 0x000054100a25a816 */ /* 0x010fe40000000009 */
[----:B------:R-:W3:Y:S01]  /*2d40*/  @!P0 LDS.128 R8, [R44+0xd800] ;  /* 0x00d800002c088984 */ /* 0x000ee20000000c00 */
[----:B------:R-:W-:Y:S02]  /*2d50*/  @!P5 HADD2 R6, R34.H0_H0, R6.H0_H0 ;  /* 0x200000062206d230 */ /* 0x000fe40000000800 */
[----:B------:R-:W-:-:S02]  /*2d60*/  @!P5 HADD2 R34, R32.H1_H1, R4.H1_H1 ;  /* 0x300000042022d230 */ /* 0x000fc40000000c00 */
[----:B------:R-:W-:Y:S02]  /*2d70*/  @!P5 HADD2 R4, R32.H0_H0, R4.H0_H0 ;  /* 0x200000042004d230 */ /* 0x000fe40000000800 */
[C-C-:B------:R-:W-:Y:S01]  /*2d80*/  @!P5 HADD2 R0, R35.reuse.H1_H1, R7.reuse.H1_H1 ;  /* 0x300000072300d230 */ /* 0x140fe20000000c00 */
[----:B------:R-:W-:Y:S01]  /*2d90*/  @!P5 PRMT R6, R6, 0x5410, R33 ;  /* 0x000054100606d816 */ /* 0x000fe20000000021 */
[----:B------:R-:W-:Y:S01]  /*2da0*/  @!P5 HADD2 R7, R35.H0_H0, R7.H0_H0 ;  /* 0x200000072307d230 */ /* 0x000fe20000000800 */
[----:B------:R-:W-:Y:S02]  /*2db0*/  @!P5 PRMT R4, R4, 0x5410, R34 ;  /* 0x000054100404d816 */ /* 0x000fe40000000022 */
[----:B------:R-:W0:Y:S01]  /*2dc0*/  @!P3 LDS.128 R32, [R44+0x9000] ;  /* 0x009000002c20b984 */ /* 0x000e220000000c00 */
[----:B------:R-:W-:Y:S01]  /*2dd0*/  @!P5 PRMT R5, R5, 0x5410, R3 ;  /* 0x000054100505d816 */ /* 0x000fe20000000003 */
[C-C-:B--2---:R-:W-:Y:S01]  /*2de0*/  @!P1 HADD2 R3, R30.reuse.H1_H1, R18.reuse.H1_H1 ;  /* 0x300000121e039230 */ /* 0x144fe20000000c00 */
[----:B------:R-:W-:Y:S01]  /*2df0*/  @!P2 PRMT R39, R39, 0x5410, R2 ;  /* 0x000054102727a816 */ /* 0x000fe20000000002 */
[----:B------:R-:W-:Y:S01]  /*2e00*/  @!P1 HADD2 R30, R30.H0_H0, R18.H0_H0 ;  /* 0x200000121e1e9230 */ /* 0x000fe20000000800 */
[----:B------:R-:W-:Y:S01]  /*2e10*/  @!P5 PRMT R7, R7, 0x5410, R0 ;  /* 0x000054100707d816 */ /* 0x000fe20000000000 */
[----:B------:R-:W-:-:S02]  /*2e20*/  @!P1 HADD2 R2, R29.H1_H1, R17.H1_H1 ;  /* 0x300000111d029230 */ /* 0x000fc40000000c00 */
[----:B------:R-:W-:Y:S01]  /*2e30*/  @!P1 HADD2 R17, R29.H0_H0, R17.H0_H0 ;  /* 0x200000111d119230 */ /* 0x000fe20000000800 */
[----:B------:R-:W-:Y:S01]  /*2e40*/  @!P1 PRMT R30, R30, 0x5410, R3 ;  /* 0x000054101e1e9816 */ /* 0x000fe20000000003 */
[----:B------:R2:W-:Y:S01]  /*2e50*/  @!P5 STG.E.128 [R46.64+0x1e000], R4 ;  /* 0x01e000042e00d986 */ /* 0x0005e2000c101d04 */
[----:B-1----:R-:W-:Y:S02]  /*2e60*/  @!P4 HADD2 R3, R26.H0_H0, R14.H0_H0 ;  /* 0x2000000e1a03c230 */ /* 0x002fe40000000800 */
[C-C-:B------:R-:W-:Y:S01]  /*2e70*/  @!P1 HADD2 R0, R28.reuse.H1_H1, R16.reuse.H1_H1 ;  /* 0x300000101c009230 */ /* 0x140fe20000000c00 */
[----:B------:R-:W-:Y:S01]  /*2e80*/  @!P1 PRMT R17, R17, 0x5410, R2 ;  /* 0x0000541011119816 */ /* 0x000fe20000000002 */
[----:B------:R-:W-:Y:S02]  /*2e90*/  @!P1 HADD2 R16, R28.H0_H0, R16.H0_H0 ;  /* 0x200000101c109230 */ /* 0x000fe40000000800 */
[----:B------:R-:W-:-:S03]  /*2ea0*/  @!P4 HADD2 R2, R24.H0_H0, R12.H0_H0 ;  /* 0x2000000c1802c230 */ /* 0x000fc60000000800 */
[----:B------:R-:W-:Y:S01]  /*2eb0*/  @!P1 PRMT R16, R16, 0x5410, R0 ;  /* 0x0000541010109816 */ /* 0x000fe20000000000 */
[----:B------:R-:W-:Y:S02]  /*2ec0*/  @!P1 HADD2 R18, R31.H1_H1, R19.H1_H1 ;  /* 0x300000131f129230 */ /* 0x000fe40000000c00 */
[C-C-:B---3--:R-:W-:Y:S02]  /*2ed0*/  @!P0 HADD2 R0, R8.reuse.H1_H1, R20.reuse.H1_H1 ;  /* 0x3000001408008230 */ /* 0x148fe40000000c00 */
[----:B------:R-:W-:Y:S02]  /*2ee0*/  @!P0 HADD2 R8, R8.H0_H0, R20.H0_H0 ;  /* 0x2000001408088230 */ /* 0x000fe40000000800 */
[----:B--2---:R-:W-:Y:S02]  /*2ef0*/  @!P4 HADD2 R6, R26.H1_H1, R14.H1_H1 ;  /* 0x3000000e1a06c230 */ /* 0x004fe40000000c00 */
[----:B------:R-:W-:-:S03]  /*2f00*/  @!P4 HADD2 R4, R24.H1_H1, R12.H1_H1 ;  /* 0x3000000c1804c230 */ /* 0x000fc60000000c00 */
[----:B------:R-:W-:Y:S01]  /*2f10*/  @!P4 PRMT R6, R3, 0x5410, R6 ;  /* 0x000054100306c816 */ /* 0x000fe20000000006 */
[C-C-:B------:R-:W-:Y:S01]  /*2f20*/  @!P0 HADD2 R3, R10.reuse.H1_H1, R22.reuse.H1_H1 ;  /* 0x300000160a038230 */ /* 0x140fe20000000c00 */
[----:B------:R-:W-:Y:S01]  /*2f30*/  @!P4 PRMT R4, R2, 0x5410, R4 ;  /* 0x000054100204c816 */ /* 0x000fe20000000004 */
[----:B------:R-:W-:Y:S02]  /*2f40*/  @!P0 HADD2 R22, R10.H0_H0, R22.H0_H0 ;  /* 0x200000160a168230 */ /* 0x000fe40000000800 */
[----:B------:R-:W-:Y:S02]  /*2f50*/  @!P0 HADD2 R2, R9.H1_H1, R21.H1_H1 ;  /* 0x3000001509028230 */ /* 0x000fe40000000c00 */
[----:B------:R-:W-:Y:S02]  /*2f60*/  @!P0 HADD2 R10, R11.H1_H1, R23.H1_H1 ;  /* 0x300000170b0a8230 */ /* 0x000fe40000000c00 */
[----:B------:R-:W-:Y:S02]  /*2f70*/  @!P0 HADD2 R9, R9.H0_H0, R21.H0_H0 ;  /* 0x2000001509098230 */ /* 0x000fe40000000800 */
[----:B------:R-:W-:Y:S01]  /*2f80*/  @!P0 HADD2 R11, R11.H0_H0, R23.H0_H0 ;  /* 0x200000170b0b8230 */ /* 0x000fe20000000800 */
[----:B------:R-:W-:Y:S01]  /*2f90*/  @!P0 PRMT R8, R8, 0x5410, R0 ;  /* 0x0000541008088816 */ /* 0x000fe20000000000 */
[----:B------:R-:W-:Y:S01]  /*2fa0*/  @!P1 HADD2 R19, R31.H0_H0, R19.H0_H0 ;  /* 0x200000131f139230 */ /* 0x000fe20000000800 */
[----:B------:R-:W-:-:S02]  /*2fb0*/  @!P0 PRMT R9, R9, 0x5410, R2 ;  /* 0x0000541009098816 */ /* 0x000fc40000000002 */
[----:B------:R-:W-:Y:S02]  /*2fc0*/  @!P0 PRMT R22, R22, 0x5410, R3 ;  /* 0x0000541016168816 */ /* 0x000fe40000000003 */
[----:B------:R-:W-:Y:S01]  /*2fd0*/  @!P0 PRMT R11, R11, 0x5410, R10 ;  /* 0x000054100b0b8816 */ /* 0x000fe2000000000a */
[----:B------:R-:W-:Y:S01]  /*2fe0*/  @!P4 HADD2 R7, R27.H1_H1, R15.H1_H1 ;  /* 0x3000000f1b07c230 */ /* 0x000fe20000000c00 */
[----:B------:R-:W-:Y:S01]  /*2ff0*/  @!P0 STG.E [R46.64+0x3c000], R8 ;  /* 0x03c000082e008986 */ /* 0x000fe2000c101904 */
[----:B------:R-:W-:Y:S01]  /*3000*/  @!P4 HADD2 R5, R25.H1_H1, R13.H1_H1 ;  /* 0x3000000d1905c230 */ /* 0x000fe20000000c00 */
[----:B------:R-:W-:Y:S01]  /*3010*/  @!P1 PRMT R19, R19, 0x5410, R18 ;  /* 0x0000541013139816 */ /* 0x000fe20000000012 */
[----:B------:R-:W-:Y:S01]  /*3020*/  @!P4 HADD2 R15, R27.H0_H0, R15.H0_H0 ;  /* 0x2000000f1b0fc230 */ /* 0x000fe20000000800 */
[----:B------:R-:W-:Y:S01]  /*3030*/  @!P0 STG.E [R46.64+0x3c004], R9 ;  /* 0x03c004092e008986 */ /* 0x000fe2000c101904 */
[----:B------:R-:W-:-:S03]  /*3040*/  @!P4 HADD2 R13, R25.H0_H0, R13.H0_H0 ;  /* 0x2000000d190dc230 */ /* 0x000fc60000000800 */
[----:B------:R-:W-:Y:S04]  /*3050*/  @!P0 STG.E [R46.64+0x3c008], R22 ;  /* 0x03c008162e008986 */ /* 0x000fe8000c101904 */
[----:B------:R-:W-:Y:S01]  /*3060*/  @!P0 STG.E [R46.64+0x3c00c], R11 ;  /* 0x03c00c0b2e008986 */ /* 0x000fe2000c101904 */
[----:B------:R-:W-:Y:S02]  /*3070*/  IADD3 R84, P0, R84, 0x38, RZ ;  /* 0x0000003854547810 */ /* 0x000fe40007f1e0ff */
[----:B------:R-:W-:Y:S01]  /*3080*/  @!P4 PRMT R7, R15, 0x5410, R7 ;  /* 0x000054100f07c816 */ /* 0x000fe20000000007 */
[----:B------:R-:W-:Y:S01]  /*3090*/  @!P1 STG.E [R46.64+0x28000], R16 ;  /* 0x028000102e009986 */ /* 0x000fe2000c101904 */
[----:B------:R-:W-:Y:S01]  /*30a0*/  @!P4 PRMT R5, R13, 0x5410, R5 ;  /* 0x000054100d05c816 */ /* 0x000fe20000000005 */
[----:B------:R-:W-:-:S02]  /*30b0*/  IMAD.X R85, RZ, RZ, R85, P0 ;  /* 0x000000ffff557224 */ /* 0x000fc400000e0655 */
[----:B------:R-:W-:Y:S04]  /*30c0*/  @!P1 STG.E [R46.64+0x28004], R17 ;  /* 0x028004112e009986 */ /* 0x000fe8000c101904 */
[----:B------:R-:W-:Y:S04]  /*30d0*/  @!P1 STG.E [R46.64+0x28008], R30 ;  /* 0x0280081e2e009986 */ /* 0x000fe8000c101904 */
[----:B------:R-:W-:Y:S01]  /*30e0*/  @!P1 STG.E [R46.64+0x2800c], R19 ;  /* 0x02800c132e009986 */ /* 0x000fe2000c101904 */
[----:B------:R-:W-:Y:S01]  /*30f0*/  ISETP.GE.U32.AND P1, PT, R84, c[0x0][0x180], PT ;  /* 0x0000600054007a0c */ /* 0x000fe20003f26070 */
[----:B0-----:R-:W-:-:S02]  /*3100*/  @!P3 HADD2 R0, R32.H1_H1, R40.H1_H1 ;  /* 0x300000282000b230 */ /* 0x001fc40000000c00 */
[----:B------:R0:W-:Y:S01]  /*3110*/  @!P4 STG.E.128 [R46.64+0x32000], R4 ;  /* 0x032000042e00c986 */ /* 0x0001e2000c101d04 */
[----:B------:R-:W-:Y:S01]  /*3120*/  ISETP.GE.OR.EX P0, PT, R85, c[0x0][0x184], P6, P1 ;  /* 0x0000610055007a0c */ /* 0x000fe20003706710 */
[C-C-:B------:R-:W-:Y:S02]  /*3130*/  @!P3 HADD2 R2, R33.reuse.H1_H1, R41.reuse.H1_H1 ;  /* 0x300000292102b230 */ /* 0x140fe40000000c00 */
[----:B------:R-:W-:Y:S02]  /*3140*/  @!P3 HADD2 R3, R34.H1_H1, R42.H1_H1 ;  /* 0x3000002a2203b230 */ /* 0x000fe40000000c00 */
[----:B------:R-:W-:Y:S02]  /*3150*/  @!P3 HADD2 R32, R32.H0_H0, R40.H0_H0 ;  /* 0x200000282020b230 */ /* 0x000fe40000000800 */
[----:B------:R-:W-:Y:S02]  /*3160*/  @!P3 HADD2 R33, R33.H0_H0, R41.H0_H0 ;  /* 0x200000292121b230 */ /* 0x000fe40000000800 */
[----:B------:R-:W-:Y:S01]  /*3170*/  @!P3 HADD2 R34, R34.H0_H0, R42.H0_H0 ;  /* 0x2000002a2222b230 */ /* 0x000fe20000000800 */
[----:B------:R-:W-:-:S02]  /*3180*/  @!P3 PRMT R32, R32, 0x5410, R0 ;  /* 0x000054102020b816 */ /* 0x000fc40000000000 */
[----:B------:R-:W-:Y:S02]  /*3190*/  @!P3 PRMT R33, R33, 0x5410, R2 ;  /* 0x000054102121b816 */ /* 0x000fe40000000002 */
[----:B------:R-:W-:Y:S01]  /*31a0*/  @!P3 PRMT R34, R34, 0x5410, R3 ;  /* 0x000054102222b816 */ /* 0x000fe20000000003 */
[----:B------:R1:W-:Y:S04]  /*31b0*/  @!P2 STG.E [R46.64+0x14008], R37 ;  /* 0x014008252e00a986 */ /* 0x0003e8000c101904 */
[----:B------:R1:W-:Y:S01]  /*31c0*/  @!P2 STG.E [R46.64+0x1400c], R39 ;  /* 0x01400c272e00a986 */ /* 0x0003e2000c101904 */
[C-C-:B0-----:R-:W-:Y:S02]  /*31d0*/  @!P3 HADD2 R4, R35.reuse.H1_H1, R43.reuse.H1_H1 ;  /* 0x3000002b2304b230 */ /* 0x141fe40000000c00 */
[----:B------:R-:W-:-:S05]  /*31e0*/  @!P3 HADD2 R35, R35.H0_H0, R43.H0_H0 ;  /* 0x2000002b2323b230 */ /* 0x000fca0000000800 */
[----:B------:R-:W-:Y:S01]  /*31f0*/  @!P3 PRMT R35, R35, 0x5410, R4 ;  /* 0x000054102323b816 */ /* 0x000fe20000000004 */
[----:B------:R1:W-:Y:S04]  /*3200*/  @!P3 STG.E [R46.64], R32 ;  /* 0x000000202e00b986 */ /* 0x0003e8000c101904 */
[----:B------:R1:W-:Y:S04]  /*3210*/  @!P3 STG.E [R46.64+0x4], R33 ;  /* 0x000004212e00b986 */ /* 0x0003e8000c101904 */
[----:B------:R1:W-:Y:S04]  /*3220*/  @!P3 STG.E [R46.64+0x8], R34 ;  /* 0x000008222e00b986 */ /* 0x0003e8000c101904 */
[----:B------:R1:W-:Y:S01]  /*3230*/  @!P3 STG.E [R46.64+0xc], R35 ;  /* 0x00000c232e00b986 */ /* 0x0003e2000c101904 */
[----:B------:R-:W-:Y:S05]  /*3240*/  @P0 EXIT ;  /* 0x000000000000094d */ /* 0x000fea0003800000 */
[----:B------:R-:W2:Y:S04]  /*3250*/  LDG.E.128.CONSTANT R4, [R90.64] ;  /* 0x000000045a047981 */ /* 0x000ea8000c1e9d00 */
[----:B------:R-:W2:Y:S02]  /*3260*/  LDS.128 R8, [R44+0xe400] ;  /* 0x00e400002c087984 */ /* 0x000ea40000000c00 */
[----:B--2---:R-:W-:-:S02]  /*3270*/  HADD2 R7, R11, R7 ;  /* 0x000000070b077230 */ /* 0x004fc40000000000 */
[----:B------:R-:W-:Y:S02]  /*3280*/  HADD2 R6, R10, R6 ;  /* 0x000000060a067230 */ /* 0x000fe40000000000 */
[----:B------:R-:W-:Y:S02]  /*3290*/  HADD2 R5, R9, R5 ;  /* 0x0000000509057230 */ /* 0x000fe40000000000 */
[----:B------:R-:W-:-:S05]  /*32a0*/  HADD2 R4, R8, R4 ;  /* 0x0000000408047230 */ /* 0x000fca0000000000 */
[----:B------:R-:W-:Y:S01]  /*32b0*/  STG.E.128 [R46.64+0x46000], R4 ;  /* 0x046000042e007986 */ /* 0x000fe2000c101d04 */
[----:B------:R-:W-:Y:S05]  /*32c0*/  EXIT ;  /* 0x000000000000794d */ /* 0x000fea0003800000 */
.L_x_37:
        /* <DEDUP_REMOVED lines=11> */
.L_x_56:


//--------------------- .text.gemm_n_513_to_768__kernel --------------------------
	.section	.text.gemm_n_513_to_768__kernel,"ax",@progbits
	.sectionflags	@"SHF_BARRIERS=1"
	.sectioninfo	@"SHI_REGISTERS=162"
	.align	128
        .global         gemm_n_513_to_768__kernel
        .type           gemm_n_513_to_768__kernel,@function
        .size           gemm_n_513_to_768__kernel,(.L_x_57 - gemm_n_513_to_768__kernel)
        .other          gemm_n_513_to_768__kernel,@"STO_CUDA_ENTRY STV_DEFAULT"
gemm_n_513_to_768__kernel:
.text.gemm_n_513_to_768__kernel:
        /* <DEDUP_REMOVED lines=170> */
.L_x_38:
        /* <DEDUP_REMOVED lines=562> */
.L_x_39:
        /* <DEDUP_REMOVED lines=12> */
.L_x_57:


//--------------------- .text.gemm_n_257_to_512__kernel --------------------------
	.section	.text.gemm_n_257_to_512__kernel,"ax",@progbits
	.sectionflags	@"SHF_BARRIERS=1"
	.sectioninfo	@"SHI_REGISTERS=162"
	.align	128
        .global         gemm_n_257_to_512__kernel
        .type           gemm_n_257_to_512__kernel,@function
        .size           gemm_n_257_to_512__kernel,(.L_x_58 - gemm_n_257_to_512__kernel)
        .other          gemm_n_257_to_512__kernel,@"STO_CUDA_ENTRY STV_DEFAULT"
gemm_n_257_to_512__kernel:
.text.gemm_n_257_to_512__kernel:
        /* <DEDUP_REMOVED lines=170> */
.L_x_40:
        /* <DEDUP_REMOVED lines=562> */
.L_x_41:
        /* <DEDUP_REMOVED lines=12> */
.L_x_58:


//--------------------- .text.gemm_n_1_to_256__kernel --------------------------
	.section	.text.gemm_n_1_to_256__kernel,"ax",@progbits
	.sectionflags	@"SHF_BARRIERS=1"
	.sectioninfo	@"SHI_REGISTERS=162"
	.align	128
        .global         gemm_n_1_to_256__kernel
        .type           gemm_n_1_to_256__kernel,@function
        .size           gemm_n_1_to_256__kernel,(.L_x_59 - gemm_n_1_to_256__kernel)
        .other          gemm_n_1_to_256__kernel,@"STO_CUDA_ENTRY STV_DEFAULT"
gemm_n_1_to_256__kernel:
.text.gemm_n_1_to_256__kernel:
        /* <DEDUP_REMOVED lines=170> */
.L_x_42:
        /* <DEDUP_REMOVED lines=564> */
.L_x_43:
        /* <DEDUP_REMOVED lines=10> */
.L_x_59:


//--------------------- .nv.shared.gemm_n_3841_to_4096__kernel --------------------------
	.section	.nv.shared.gemm_n_3841_to_4096__kernel,"aw",@nobits
	.align	16


//--------------------- .nv.shared.gemm_n_3585_to_3840__kernel --------------------------
	.section	.nv.shared.gemm_n_3585_to_3840__kernel,"aw",@nobits
	.align	16


//--------------------- .nv.shared.gemm_n_3329_to_3584__kernel --------------------------
	.section	.nv.shared.gemm_n_3329_to_3584__kernel,"aw",@nobits
	.align	16


//--------------------- .nv.shared.gemm_n_3073_to_3328__kernel --------------------------
	.section	.nv.shared.gemm_n_3073_to_3328__kernel,"aw",@nobits
	.align	16


//--------------------- .nv.shared.gemm_n_2817_to_3072__kernel --------------------------
	.section	.nv.shared.gemm_n_2817_to_3072__kernel,"aw",@nobits
	.align	16


//--------------------- .nv.shared.gemm_n_2561_to_2816__kernel --------------------------
	.section	.nv.shared.gemm_n_2561_to_2816__kernel,"aw",@nobits
	.align	16


//--------------------- .nv.shared.gemm_n_2305_to_2560__kernel --------------------------
	.section	.nv.shared.gemm_n_2305_to_2560__kernel,"aw",@nobits
	.align	16


//--------------------- .nv.shared.gemm_n_2049_to_2304__kernel --------------------------
	.section	.nv.shared.gemm_n_2049_to_2304__kernel,"aw",@nobits
	.align	16


//--------------------- .nv.shared.gemm_n_1793_to_2048__kernel --------------------------
	.section	.nv.shared.gemm_n_1793_to_2048__kernel,"aw",@nobits
	.align	16


//--------------------- .nv.shared.gemm_n_1537_to_1792__kernel --------------------------
	.section	.nv.shared.gemm_n_1537_to_1792__kernel,"aw",@nobits
	.align	16


//--------------------- .nv.shared.gemm_n_1281_to_1536__kernel --------------------------
	.section	.nv.shared.gemm_n_1281_to_1536__kernel,"aw",@nobits
	.align	16


//--------------------- .nv.shared.gemm_n_1025_to_1280__kernel --------------------------
	.section	.nv.shared.gemm_n_1025_to_1280__kernel,"aw",@nobits
	.align	16


//--------------------- .nv.shared.gemm_n_769_to_1024__kernel --------------------------
	.section	.nv.shared.gemm_n_769_to_1024__kernel,"aw",@nobits
	.align	16


//--------------------- .nv.shared.gemm_n_513_to_768__kernel --------------------------
	.section	.nv.shared.gemm_n_513_to_768__kernel,"aw",@nobits
	.align	16


//--------------------- .nv.shared.gemm_n_257_to_512__kernel --------------------------
	.section	.nv.shared.gemm_n_257_to_512__kernel,"aw",@nobits
	.align	16


//--------------------- .nv.shared.gemm_n_1_to_256__kernel --------------------------
	.section	.nv.shared.gemm_n_1_to_256__kernel,"aw",@nobits
	.align	16
